// auto-generated by cutlass_sweep.grouped_gemm — config: {"arch": "sm_90", "cluster_m": 1, "cluster_n": 1, "dtype": "fp16", "schedule": "pingpong", "tile_k": 128, "tile_m": 128, "tile_n": 256}
#include "cutlass/cutlass.h"
#include "cutlass/gemm/group_array_problem_shape.hpp"
#include "cutlass/gemm/collective/collective_builder.hpp"
#include "cutlass/gemm/device/gemm_universal_adapter.h"
#include "cutlass/gemm/kernel/gemm_universal.hpp"
#include "cutlass/epilogue/collective/collective_builder.hpp"

using Elem = cutlass::half_t;
using Acc  = float;
using ElemC = cutlass::half_t;
using TileShape    = cute::Shape<cute::_128, cute::_256, cute::_128>;
using ClusterShape = cute::Shape<cute::_1, cute::_1, cute::_1>;
using ProblemShape = cutlass::gemm::GroupProblemShape<cute::Shape<int,int,int>>;

using CollectiveEpilogue = typename cutlass::epilogue::collective::CollectiveBuilder<
    cutlass::arch::Sm90, cutlass::arch::OpClassTensorOp,
    TileShape, ClusterShape,
    cutlass::epilogue::collective::EpilogueTileAuto,
    Acc, Acc,
    ElemC, cutlass::layout::ColumnMajor *, 128 / cutlass::sizeof_bits<ElemC>::value,
    ElemC, cutlass::layout::ColumnMajor *, 128 / cutlass::sizeof_bits<ElemC>::value,
    cutlass::epilogue::PtrArrayTmaWarpSpecializedPingpong
  >::CollectiveOp;

using CollectiveMainloop = typename cutlass::gemm::collective::CollectiveBuilder<
    cutlass::arch::Sm90, cutlass::arch::OpClassTensorOp,
    Elem, cutlass::layout::RowMajor *, 128 / cutlass::sizeof_bits<Elem>::value,
    Elem, cutlass::layout::ColumnMajor *, 128 / cutlass::sizeof_bits<Elem>::value,
    Acc,
    TileShape, ClusterShape,
    cutlass::gemm::collective::StageCountAutoCarveout<
        static_cast<int>(sizeof(typename CollectiveEpilogue::SharedStorage))>,
    cutlass::gemm::KernelPtrArrayTmaWarpSpecializedPingpong
  >::CollectiveOp;

using GemmKernel = cutlass::gemm::kernel::GemmUniversal<
    ProblemShape, CollectiveMainloop, CollectiveEpilogue>;
using Gemm = cutlass::gemm::device::GemmUniversalAdapter<GemmKernel>;

auto* _anchor = &cutlass::device_kernel<GemmKernel>;


// ===== COMPILED SASS (sm_90a) =====

	.target	sm_90a

	.elftype	@"ET_EXEC"


//--------------------- .note.nv.tkinfo           --------------------------
	.section	.note.nv.tkinfo,"",@"SHT_NOTE"
	.sectionflags	@"SHF_NOTE_NV_TKINFO"
	.tkinfo
        /*0018*/ 	.word	0x00000002
        /*0030*/ 	.string	""
        /*0030*/ 	.string	"ptxas"
        /*0030*/ 	.string	"Cuda compilation tools, release 13.0, V13.0.88"
        /*0030*/ 	.string	"Build cuda_13.0.r13.0/compiler.36424714_0"
        /*0030*/ 	.string	"-arch sm_90a -m 64 "



//--------------------- .note.nv.cuinfo           --------------------------
	.section	.note.nv.cuinfo,"",@"SHT_NOTE"
	.sectionflags	@"SHF_NOTE_NV_CUINFO"
        /*0018*/ 	.short	0x0002
        /*001a*/ 	.short	0x005a
        /*001c*/ 	.short	0x0082
	.zero		2


//--------------------- .nv.info                  --------------------------
	.section	.nv.info,"",@"SHT_CUDA_INFO"
	.align	4


	//----- nvinfo : EIATTR_REGCOUNT
	.align		4
        /*0000*/ 	.byte	0x04, 0x2f
        /*0002*/ 	.short	(.L_15 - .L_14)
	.align		4
.L_14:
        /*0004*/ 	.word	index@(_ZN7cutlass13device_kernelINS_4gemm6kernel13GemmUniversalINS1_17GroupProblemShapeIN4cute5tupleIJiiiEEEEENS1_10collective13CollectiveMmaINS1_39MainloopSm90ArrayTmaGmmaWarpSpecializedILi2ENS6_IJNS5_1CILi1EEESD_SD_EEENS1_40KernelPtrArrayTmaWarpSpecializedPingpongEEENS6_IJNSC_ILi128EEENSC_ILi256EEESH_EEENS_6half_tEPNS6_IJlSD_NSC_ILi0EEEEEESK_SN_NS5_8TiledMMAINS5_8MMA_AtomIJNS5_4SM904GMMA26MMA_64x256x16_F32F16F16_SSILNSR_5MajorE0ELST_0ELNSR_7ScaleInE1ELSU_1EEEEEENS5_6LayoutISE_NS6_IJSL_SL_SL_EEEEENS6_IJNS5_10UnderscoreES10_S10_EEEEENS5_13SM90_TMA_LOADENS5_14ComposedLayoutINS5_7SwizzleILi3ELi4ELi3EEENS5_18smem_ptr_flag_bitsILi16EEENSX_INS6_IJNSC_ILi8EEENSC_ILi64EEEEEENS6_IJS1A_SD_EEEEEEEvNS5_8identityES13_S1E_vS1F_EENS_8epilogue10collective18CollectiveEpilogueINS1H_30Sm90PtrArrayTmaWarpSpecializedILi4ELi2ELi16ELb1ELb0ELi2EEEJSJ_NS6_IJS1A_NSC_ILi32EEEEEESK_PNS6_IJSD_lSL_EEESK_S1P_NS1H_6fusion15FusionCallbacksIS1L_NS1Q_17LinearCombinationISK_fSK_fLNS_15FloatRoundStyleE2EEESJ_S1N_JEEES13_NS14_IS16_S18_NSX_INS6_IJS1A_S19_EEENS6_IJSD_S1A_EEEEEEENS5_17SM75_U16x8_LDSM_TENS5_14SM90_TMA_STOREES1Z_NS5_17SM90_U16x8_STSM_TENS5_9Copy_AtomIJNS5_17SM90_U32x4_STSM_NESK_EEEvEEEvvEEEEvNT_6ParamsE)
        /*0008*/ 	.word	0x000000a8


	//----- nvinfo : EIATTR_FRAME_SIZE
	.align		4
.L_15:
        /*000c*/ 	.byte	0x04, 0x11
        /*000e*/ 	.short	(.L_17 - .L_16)
	.align		4
.L_16:
        /*0010*/ 	.word	index@($__internal_0_$__cuda_sm20_div_u64)
        /*0014*/ 	.word	0x00000db0


	//----- nvinfo : EIATTR_FRAME_SIZE
	.align		4
.L_17:
        /*0018*/ 	.byte	0x04, 0x11
        /*001a*/ 	.short	(.L_19 - .L_18)
	.align		4
.L_18:
        /*001c*/ 	.word	index@(_ZN7cutlass13device_kernelINS_4gemm6kernel13GemmUniversalINS1_17GroupProblemShapeIN4cute5tupleIJiiiEEEEENS1_10collective13CollectiveMmaINS1_39MainloopSm90ArrayTmaGmmaWarpSpecializedILi2ENS6_IJNS5_1CILi1EEESD_SD_EEENS1_40KernelPtrArrayTmaWarpSpecializedPingpongEEENS6_IJNSC_ILi128EEENSC_ILi256EEESH_EEENS_6half_tEPNS6_IJlSD_NSC_ILi0EEEEEESK_SN_NS5_8TiledMMAINS5_8MMA_AtomIJNS5_4SM904GMMA26MMA_64x256x16_F32F16F16_SSILNSR_5MajorE0ELST_0ELNSR_7ScaleInE1ELSU_1EEEEEENS5_6LayoutISE_NS6_IJSL_SL_SL_EEEEENS6_IJNS5_10UnderscoreES10_S10_EEEEENS5_13SM90_TMA_LOADENS5_14ComposedLayoutINS5_7SwizzleILi3ELi4ELi3EEENS5_18smem_ptr_flag_bitsILi16EEENSX_INS6_IJNSC_ILi8EEENSC_ILi64EEEEEENS6_IJS1A_SD_EEEEEEEvNS5_8identityES13_S1E_vS1F_EENS_8epilogue10collective18CollectiveEpilogueINS1H_30Sm90PtrArrayTmaWarpSpecializedILi4ELi2ELi16ELb1ELb0ELi2EEEJSJ_NS6_IJS1A_NSC_ILi32EEEEEESK_PNS6_IJSD_lSL_EEESK_S1P_NS1H_6fusion15FusionCallbacksIS1L_NS1Q_17LinearCombinationISK_fSK_fLNS_15FloatRoundStyleE2EEESJ_S1N_JEEES13_NS14_IS16_S18_NSX_INS6_IJS1A_S19_EEENS6_IJSD_S1A_EEEEEEENS5_17SM75_U16x8_LDSM_TENS5_14SM90_TMA_STOREES1Z_NS5_17SM90_U16x8_STSM_TENS5_9Copy_AtomIJNS5_17SM90_U32x4_STSM_NESK_EEEvEEEvvEEEEvNT_6ParamsE)
        /*0020*/ 	.word	0x00000db0


	//----- nvinfo : EIATTR_MIN_STACK_SIZE
	.align		4
.L_19:
        /*0024*/ 	.byte	0x04, 0x12
        /*0026*/ 	.short	(.L_21 - .L_20)
	.align		4
.L_20:
        /*0028*/ 	.word	index@(_ZN7cutlass13device_kernelINS_4gemm6kernel13GemmUniversalINS1_17GroupProblemShapeIN4cute5tupleIJiiiEEEEENS1_10collective13CollectiveMmaINS1_39MainloopSm90ArrayTmaGmmaWarpSpecializedILi2ENS6_IJNS5_1CILi1EEESD_SD_EEENS1_40KernelPtrArrayTmaWarpSpecializedPingpongEEENS6_IJNSC_ILi128EEENSC_ILi256EEESH_EEENS_6half_tEPNS6_IJlSD_NSC_ILi0EEEEEESK_SN_NS5_8TiledMMAINS5_8MMA_AtomIJNS5_4SM904GMMA26MMA_64x256x16_F32F16F16_SSILNSR_5MajorE0ELST_0ELNSR_7ScaleInE1ELSU_1EEEEEENS5_6LayoutISE_NS6_IJSL_SL_SL_EEEEENS6_IJNS5_10UnderscoreES10_S10_EEEEENS5_13SM90_TMA_LOADENS5_14ComposedLayoutINS5_7SwizzleILi3ELi4ELi3EEENS5_18smem_ptr_flag_bitsILi16EEENSX_INS6_IJNSC_ILi8EEENSC_ILi64EEEEEENS6_IJS1A_SD_EEEEEEEvNS5_8identityES13_S1E_vS1F_EENS_8epilogue10collective18CollectiveEpilogueINS1H_30Sm90PtrArrayTmaWarpSpecializedILi4ELi2ELi16ELb1ELb0ELi2EEEJSJ_NS6_IJS1A_NSC_ILi32EEEEEESK_PNS6_IJSD_lSL_EEESK_S1P_NS1H_6fusion15FusionCallbacksIS1L_NS1Q_17LinearCombinationISK_fSK_fLNS_15FloatRoundStyleE2EEESJ_S1N_JEEES13_NS14_IS16_S18_NSX_INS6_IJS1A_S19_EEENS6_IJSD_S1A_EEEEEEENS5_17SM75_U16x8_LDSM_TENS5_14SM90_TMA_STOREES1Z_NS5_17SM90_U16x8_STSM_TENS5_9Copy_AtomIJNS5_17SM90_U32x4_STSM_NESK_EEEvEEEvvEEEEvNT_6ParamsE)
        /*002c*/ 	.word	0x00000db0
.L_21:


//--------------------- .nv.compat                --------------------------
	.section	.nv.compat,"",@"SHT_CUDA_COMPAT_INFO"
	.align	4
        /*0000*/ 	.byte	0x02, 0x09, 0x01, 0x00, 0x02, 0x02, 0x04, 0x00, 0x02, 0x05, 0x05, 0x00, 0x03, 0x07, 0x01, 0x01
        /*0010*/ 	.byte	0x02, 0x03, 0x03, 0x00, 0x02, 0x06, 0x01, 0x00, 0x04, 0x0b, 0x08, 0x00, 0x00, 0x00, 0x00, 0x00
        /*0020*/ 	.byte	0x00, 0x00, 0x00, 0x00


//--------------------- .nv.info._ZN7cutlass13device_kernelINS_4gemm6kernel13GemmUniversalINS1_17GroupProblemShapeIN4cute5tupleIJiiiEEEEENS1_10collective13CollectiveMmaINS1_39MainloopSm90ArrayTmaGmmaWarpSpecializedILi2ENS6_IJNS5_1CILi1EEESD_SD_EEENS1_40KernelPtrArrayTmaWarpSpecializedPingpongEEENS6_IJNSC_ILi128EEENSC_ILi256EEESH_EEENS_6half_tEPNS6_IJlSD_NSC_ILi0EEEEEESK_SN_NS5_8TiledMMAINS5_8MMA_AtomIJNS5_4SM904GMMA26MMA_64x256x16_F32F16F16_SSILNSR_5MajorE0ELST_0ELNSR_7ScaleInE1ELSU_1EEEEEENS5_6LayoutISE_NS6_IJSL_SL_SL_EEEEENS6_IJNS5_10UnderscoreES10_S10_EEEEENS5_13SM90_TMA_LOADENS5_14ComposedLayoutINS5_7SwizzleILi3ELi4ELi3EEENS5_18smem_ptr_flag_bitsILi16EEENSX_INS6_IJNSC_ILi8EEENSC_ILi64EEEEEENS6_IJS1A_SD_EEEEEEEvNS5_8identityES13_S1E_vS1F_EENS_8epilogue10collective18CollectiveEpilogueINS1H_30Sm90PtrArrayTmaWarpSpecializedILi4ELi2ELi16ELb1ELb0ELi2EEEJSJ_NS6_IJS1A_NSC_ILi32EEEEEESK_PNS6_IJSD_lSL_EEESK_S1P_NS1H_6fusion15FusionCallbacksIS1L_NS1Q_17LinearCombinationISK_fSK_fLNS_15FloatRoundStyleE2EEESJ_S1N_JEEES13_NS14_IS16_S18_NSX_INS6_IJS1A_S19_EEENS6_IJSD_S1A_EEEEEEENS5_17SM75_U16x8_LDSM_TENS5_14SM90_TMA_STOREES1Z_NS5_17SM90_U16x8_STSM_TENS5_9Copy_AtomIJNS5_17SM90_U32x4_STSM_NESK_EEEvEEEvvEEEEvNT_6ParamsE --------------------------
	.section	.nv.info._ZN7cutlass13device_kernelINS_4gemm6kernel13GemmUniversalINS1_17GroupProblemShapeIN4cute5tupleIJiiiEEEEENS1_10collective13CollectiveMmaINS1_39MainloopSm90ArrayTmaGmmaWarpSpecializedILi2ENS6_IJNS5_1CILi1EEESD_SD_EEENS1_40KernelPtrArrayTmaWarpSpecializedPingpongEEENS6_IJNSC_ILi128EEENSC_ILi256EEESH_EEENS_6half_tEPNS6_IJlSD_NSC_ILi0EEEEEESK_SN_NS5_8TiledMMAINS5_8MMA_AtomIJNS5_4SM904GMMA26MMA_64x256x16_F32F16F16_SSILNSR_5MajorE0ELST_0ELNSR_7ScaleInE1ELSU_1EEEEEENS5_6LayoutISE_NS6_IJSL_SL_SL_EEEEENS6_IJNS5_10UnderscoreES10_S10_EEEEENS5_13SM90_TMA_LOADENS5_14ComposedLayoutINS5_7SwizzleILi3ELi4ELi3EEENS5_18smem_ptr_flag_bitsILi16EEENSX_INS6_IJNSC_ILi8EEENSC_ILi64EEEEEENS6_IJS1A_SD_EEEEEEEvNS5_8identityES13_S1E_vS1F_EENS_8epilogue10collective18CollectiveEpilogueINS1H_30Sm90PtrArrayTmaWarpSpecializedILi4ELi2ELi16ELb1ELb0ELi2EEEJSJ_NS6_IJS1A_NSC_ILi32EEEEEESK_PNS6_IJSD_lSL_EEESK_S1P_NS1H_6fusion15FusionCallbacksIS1L_NS1Q_17LinearCombinationISK_fSK_fLNS_15FloatRoundStyleE2EEESJ_S1N_JEEES13_NS14_IS16_S18_NSX_INS6_IJS1A_S19_EEENS6_IJSD_S1A_EEEEEEENS5_17SM75_U16x8_LDSM_TENS5_14SM90_TMA_STOREES1Z_NS5_17SM90_U16x8_STSM_TENS5_9Copy_AtomIJNS5_17SM90_U32x4_STSM_NESK_EEEvEEEvvEEEEvNT_6ParamsE,"",@"SHT_CUDA_INFO"
	.sectionflags	@""
	.align	4


	//----- nvinfo : EIATTR_CUDA_API_VERSION
	.align		4
        /*0000*/ 	.byte	0x04, 0x37
        /*0002*/ 	.short	(.L_23 - .L_22)
.L_22:
        /*0004*/ 	.word	0x00000082


	//----- nvinfo : EIATTR_KPARAM_INFO
	.align		4
.L_23:
        /*0008*/ 	.byte	0x04, 0x17
        /*000a*/ 	.short	(.L_25 - .L_24)
.L_24:
        /*000c*/ 	.word	0x00000000
        /*0010*/ 	.short	0x0000
        /*0012*/ 	.short	0x0070
        /*0014*/ 	.byte	0x00, 0xf0, 0x01, 0x1c


	//----- nvinfo : EIATTR_SPARSE_MMA_MASK
	.align		4
.L_25:
        /*0018*/ 	.byte	0x03, 0x50
        /*001a*/ 	.short	0x0000


	//----- nvinfo : EIATTR_MAXREG_COUNT
	.align		4
        /*001c*/ 	.byte	0x03, 0x1b
        /*001e*/ 	.short	0x00a8


	//----- nvinfo : EIATTR_NUM_BARRIERS
	.align		4
        /*0020*/ 	.byte	0x02, 0x4c
        /*0022*/ 	.byte	0x02
	.zero		1


	//----- nvinfo : EIATTR_EXTERNS
	.align		4
        /*0024*/ 	.byte	0x04, 0x0f
        /*0026*/ 	.short	(.L_27 - .L_26)


	//   ....[0]....
	.align		4
.L_26:
        /*0028*/ 	.word	index@(__assertfail)


	//----- nvinfo : EIATTR_ANNOTATIONS
	.align		4
.L_27:
        /*002c*/ 	.byte	0x04, 0x55
        /*002e*/ 	.short	(.L_29 - .L_28)


	//   ....[0]....
.L_28:
        /*0030*/ 	.word	0x00000001
        /*0034*/ 	.byte	0xd0, 0x3a, 0x00, 0x00, 0x01, 0x00, 0x00, 0x00, 0x10, 0x3b, 0x00, 0x00, 0x01, 0x00, 0x00, 0x00
        /* <DEDUP_REMOVED lines=1511> */
        /*5eb4*/ 	.byte	0xf0, 0xe3, 0x01, 0x00, 0x01, 0x00, 0x00, 0x00, 0x40, 0xe4, 0x01, 0x00


	//----- nvinfo : EIATTR_MERCURY_ISA_VERSION
	.align		4
.L_29:
        /*5ec0*/ 	.byte	0x03, 0x5f
        /*5ec2*/ 	.short	0x0101


	//----- nvinfo : EIATTR_INT_WARP_WIDE_INSTR_OFFSETS
	.align		4
        /*5ec4*/ 	.byte	0x04, 0x31
        /*5ec6*/ 	.short	(.L_31 - .L_30)


	//   ....[0]....
.L_30:
        /*5ec8*/ 	.word	0x00001150


	//   ....[1]....
        /*5ecc*/ 	.word	0x00001160


	//   ....[2]....
        /*5ed0*/ 	.word	0x000011e0


	//   ....[3]....
        /*5ed4*/ 	.word	0x00001240


	//   ....[4]....
        /*5ed8*/ 	.word	0x00001290


	//   ....[5]....
        /*5edc*/ 	.word	0x000012c0


	//   ....[6]....
        /*5ee0*/ 	.word	0x00001330


	//   ....[7]....
        /*5ee4*/ 	.word	0x00001370


	//----- nvinfo : EIATTR_COOP_GROUP_MASK_REGIDS
	.align		4
.L_31:
        /*5ee8*/ 	.byte	0x04, 0x29
        /*5eea*/ 	.short	(.L_33 - .L_32)


	//   ....[0]....
.L_32:
        /*5eec*/ 	.word	0xffffffff


	//   ....[1]....
        /*5ef0*/ 	.word	0xffffffff


	//   ....[2]....
        /*5ef4*/ 	.word	0xffffffff


	//   ....[3]....
        /*5ef8*/ 	.word	0xffffffff


	//   ....[4]....
        /*5efc*/ 	.word	0xffffffff


	//   ....[5]....
        /*5f00*/ 	.word	0xffffffff


	//   ....[6]....
        /*5f04*/ 	.word	0xffffffff


	//   ....[7]....
        /*5f08*/ 	.word	0xffffffff


	//   ....[8]....
        /*5f0c*/ 	.word	0xffffffff


	//   ....[9]....
        /*5f10*/ 	.word	0xffffffff


	//   ....[10]....
        /*5f14*/ 	.word	0xffffffff


	//   ....[11]....
        /*5f18*/ 	.word	0xffffffff


	//   ....[12]....
        /*5f1c*/ 	.word	0xffffffff


	//   ....[13]....
        /*5f20*/ 	.word	0xffffffff


	//   ....[14]....
        /*5f24*/ 	.word	0xffffffff


	//   ....[15]....
        /*5f28*/ 	.word	0xffffffff


	//   ....[16]....
        /*5f2c*/ 	.word	0xffffffff


	//   ....[17]....
        /*5f30*/ 	.word	0xffffffff


	//   ....[18]....
        /*5f34*/ 	.word	0xffffffff


	//   ....[19]....
        /*5f38*/ 	.word	0xffffffff


	//   ....[20]....
        /*5f3c*/ 	.word	0xffffffff


	//   ....[21]....
        /*5f40*/ 	.word	0xffffffff


	//   ....[22]....
        /*5f44*/ 	.word	0xffffffff


	//   ....[23]....
        /*5f48*/ 	.word	0xffffffff


	//   ....[24]....
        /*5f4c*/ 	.word	0xffffffff


	//   ....[25]....
        /*5f50*/ 	.word	0xffffffff


	//   ....[26]....
        /*5f54*/ 	.word	0xffffffff


	//   ....[27]....
        /*5f58*/ 	.word	0xffffffff


	//   ....[28]....
        /*5f5c*/ 	.word	0xffffffff


	//   ....[29]....
        /*5f60*/ 	.word	0xffffffff


	//   ....[30]....
        /*5f64*/ 	.word	0xffffffff


	//   ....[31]....
        /*5f68*/ 	.word	0xffffffff


	//   ....[32]....
        /*5f6c*/ 	.word	0xffffffff


	//   ....[33]....
        /*5f70*/ 	.word	0xffffffff


	//   ....[34]....
        /*5f74*/ 	.word	0xffffffff


	//   ....[35]....
        /*5f78*/ 	.word	0xffffffff


	//   ....[36]....
        /*5f7c*/ 	.word	0xffffffff


	//   ....[37]....
        /*5f80*/ 	.word	0xffffffff


	//   ....[38]....
        /*5f84*/ 	.word	0xffffffff


	//   ....[39]....
        /*5f88*/ 	.word	0xffffffff


	//   ....[40]....
        /*5f8c*/ 	.word	0xffffffff


	//   ....[41]....
        /*5f90*/ 	.word	0xffffffff


	//   ....[42]....
        /*5f94*/ 	.word	0xffffffff


	//   ....[43]....
        /*5f98*/ 	.word	0xffffffff


	//   ....[44]....
        /*5f9c*/ 	.word	0xffffffff


	//   ....[45]....
        /*5fa0*/ 	.word	0xffffffff


	//   ....[46]....
        /*5fa4*/ 	.word	0xffffffff


	//   ....[47]....
        /*5fa8*/ 	.word	0xffffffff


	//   ....[48]....
        /*5fac*/ 	.word	0xffffffff


	//   ....[49]....
        /*5fb0*/ 	.word	0xffffffff


	//   ....[50]....
        /*5fb4*/ 	.word	0xffffffff


	//   ....[51]....
        /*5fb8*/ 	.word	0xffffffff


	//   ....[52]....
        /*5fbc*/ 	.word	0xffffffff


	//   ....[53]....
        /*5fc0*/ 	.word	0xffffffff


	//   ....[54]....
        /*5fc4*/ 	.word	0xffffffff


	//   ....[55]....
        /*5fc8*/ 	.word	0xffffffff


	//   ....[56]....
        /*5fcc*/ 	.word	0xffffffff


	//   ....[57]....
        /*5fd0*/ 	.word	0xffffffff


	//   ....[58]....
        /*5fd4*/ 	.word	0xffffffff


	//   ....[59]....
        /*5fd8*/ 	.word	0xffffffff


	//   ....[60]....
        /*5fdc*/ 	.word	0xffffffff


	//   ....[61]....
        /*5fe0*/ 	.word	0xffffffff


	//   ....[62]....
        /*5fe4*/ 	.word	0xffffffff


	//   ....[63]....
        /*5fe8*/ 	.word	0xffffffff


	//   ....[64]....
        /*5fec*/ 	.word	0xffffffff


	//   ....[65]....
        /*5ff0*/ 	.word	0xffffffff


	//   ....[66]....
        /*5ff4*/ 	.word	0xffffffff


	//   ....[67]....
        /*5ff8*/ 	.word	0xffffffff


	//   ....[68]....
        /*5ffc*/ 	.word	0xffffffff


	//   ....[69]....
        /*6000*/ 	.word	0xffffffff


	//   ....[70]....
        /*6004*/ 	.word	0xffffffff


	//   ....[71]....
        /*6008*/ 	.word	0xffffffff


	//   ....[72]....
        /*600c*/ 	.word	0xffffffff


	//   ....[73]....
        /*6010*/ 	.word	0xffffffff


	//   ....[74]....
        /*6014*/ 	.word	0xffffffff


	//   ....[75]....
        /*6018*/ 	.word	0xffffffff


	//   ....[76]....
        /*601c*/ 	.word	0xffffffff


	//   ....[77]....
        /*6020*/ 	.word	0xffffffff


	//   ....[78]....
        /*6024*/ 	.word	0x0500000f


	//----- nvinfo : EIATTR_COOP_GROUP_INSTR_OFFSETS
	.align		4
.L_33:
        /*6028*/ 	.byte	0x04, 0x28
        /*602a*/ 	.short	(.L_35 - .L_34)


	//   ....[0]....
.L_34:
        /*602c*/ 	.word	0x00000820


	//   ....[1]....
        /*6030*/ 	.word	0x00000850


	//   ....[2]....
        /*6034*/ 	.word	0x00000cf0


	//   ....[3]....
        /*6038*/ 	.word	0x00000ea0


	//   ....[4]....
        /*603c*/ 	.word	0x00001070


	//   ....[5]....
        /*6040*/ 	.word	0x000010b0


	//   ....[6]....
        /*6044*/ 	.word	0x00001a00


	//   ....[7]....
        /*6048*/ 	.word	0x00001a30


	//   ....[8]....
        /*604c*/ 	.word	0x00001ab0


	//   ....[9]....
        /*6050*/ 	.word	0x00001ac0


	//   ....[10]....
        /*6054*/ 	.word	0x00001b00


	//   ....[11]....
        /*6058*/ 	.word	0x00001b20


	//   ....[12]....
        /*605c*/ 	.word	0x00001b60


	//   ....[13]....
        /*6060*/ 	.word	0x00001b80


	//   ....[14]....
        /*6064*/ 	.word	0x00001bc0


	//   ....[15]....
        /*6068*/ 	.word	0x00001be0


	//   ....[16]....
        /*606c*/ 	.word	0x00001c50


	//   ....[17]....
        /*6070*/ 	.word	0x00001d80


	//   ....[18]....
        /*6074*/ 	.word	0x00001e00


	//   ....[19]....
        /*6078*/ 	.word	0x000023e0


	//   ....[20]....
        /*607c*/ 	.word	0x000023f0


	//   ....[21]....
        /*6080*/ 	.word	0x00002440


	//   ....[22]....
        /*6084*/ 	.word	0x00002450


	//   ....[23]....
        /*6088*/ 	.word	0x000024a0


	//   ....[24]....
        /*608c*/ 	.word	0x000024b0


	//   ....[25]....
        /*6090*/ 	.word	0x00002500


	//   ....[26]....
        /*6094*/ 	.word	0x00002510


	//   ....[27]....
        /*6098*/ 	.word	0x00002560


	//   ....[28]....
        /*609c*/ 	.word	0x00002570


	//   ....[29]....
        /*60a0*/ 	.word	0x00002600


	//   ....[30]....
        /*60a4*/ 	.word	0x00002650


	//   ....[31]....
        /*60a8*/ 	.word	0x000026e0


	//   ....[32]....
        /*60ac*/ 	.word	0x00002700


	//   ....[33]....
        /*60b0*/ 	.word	0x00002710


	//   ....[34]....
        /*60b4*/ 	.word	0x00002720


	//   ....[35]....
        /*60b8*/ 	.word	0x00002730


	//   ....[36]....
        /*60bc*/ 	.word	0x00002740


	//   ....[37]....
        /*60c0*/ 	.word	0x00002fb0


	//   ....[38]....
        /*60c4*/ 	.word	0x00003250


	//   ....[39]....
        /*60c8*/ 	.word	0x000035c0


	//   ....[40]....
        /*60cc*/ 	.word	0x0001b9b0


	//   ....[41]....
        /*60d0*/ 	.word	0x0001be10


	//   ....[42]....
        /*60d4*/ 	.word	0x0001c1b0


	//   ....[43]....
        /*60d8*/ 	.word	0x0001df10


	//   ....[44]....
        /*60dc*/ 	.word	0x0001e620


	//   ....[45]....
        /*60e0*/ 	.word	0x0001eaf0


	//   ....[46]....
        /*60e4*/ 	.word	0x0001f9f0


	//   ....[47]....
        /*60e8*/ 	.word	0x00020700


	//   ....[48]....
        /*60ec*/ 	.word	0x00020720


	//   ....[49]....
        /*60f0*/ 	.word	0x00020770


	//   ....[50]....
        /*60f4*/ 	.word	0x00020790


	//   ....[51]....
        /*60f8*/ 	.word	0x000207d0


	//   ....[52]....
        /*60fc*/ 	.word	0x00020800


	//   ....[53]....
        /*6100*/ 	.word	0x00020840


	//   ....[54]....
        /*6104*/ 	.word	0x00020870


	//   ....[55]....
        /*6108*/ 	.word	0x000208b0


	//   ....[56]....
        /*610c*/ 	.word	0x000208e0


	//   ....[57]....
        /*6110*/ 	.word	0x00020970


	//   ....[58]....
        /*6114*/ 	.word	0x00020a90


	//   ....[59]....
        /*6118*/ 	.word	0x00020ab0


	//   ....[60]....
        /*611c*/ 	.word	0x00021110


	//   ....[61]....
        /*6120*/ 	.word	0x00021120


	//   ....[62]....
        /*6124*/ 	.word	0x00021170


	//   ....[63]....
        /*6128*/ 	.word	0x00021180


	//   ....[64]....
        /*612c*/ 	.word	0x000211d0


	//   ....[65]....
        /*6130*/ 	.word	0x000211e0


	//   ....[66]....
        /*6134*/ 	.word	0x00021230


	//   ....[67]....
        /*6138*/ 	.word	0x00021240


	//   ....[68]....
        /*613c*/ 	.word	0x00021290


	//   ....[69]....
        /*6140*/ 	.word	0x000212a0


	//   ....[70]....
        /*6144*/ 	.word	0x00021330


	//   ....[71]....
        /*6148*/ 	.word	0x000213a0


	//   ....[72]....
        /*614c*/ 	.word	0x00021430


	//   ....[73]....
        /*6150*/ 	.word	0x00021450


	//   ....[74]....
        /*6154*/ 	.word	0x00021460


	//   ....[75]....
        /*6158*/ 	.word	0x00021470


	//   ....[76]....
        /*615c*/ 	.word	0x00021480


	//   ....[77]....
        /*6160*/ 	.word	0x00021490


	//   ....[78]....
        /*6164*/ 	.word	0x00023360


	//----- nvinfo : EIATTR_REG_RECONFIG
	.align		4
.L_35:
        /*6168*/ 	.byte	0x01, 0x54
	.zero		2


	//----- nvinfo : EIATTR_SYSCALL_OFFSETS
	.align		4
        /*616c*/ 	.byte	0x04, 0x46
        /*616e*/ 	.short	(.L_37 - .L_36)


	//   ....[0]....
.L_36:
        /*6170*/ 	.word	0x00014e00


	//   ....[1]....
        /*6174*/ 	.word	0x00014ef0


	//----- nvinfo : EIATTR_MBARRIER_INSTR_OFFSETS
	.align		4
.L_37:
        /*6178*/ 	.byte	0x04, 0x39
        /*617a*/ 	.short	(.L_39 - .L_38)


	//   ....[0]....
.L_38:
        /*617c*/ 	.word	0x00000bd0
        /*6180*/ 	.word	0x000000ff
        /*6184*/ 	.word	0x00034400
        /*6188*/ 	.short	0x0100
        /*618a*/ 	.byte	0x06
	.zero		1


	//   ....[1]....
        /*618c*/ 	.word	0x00000be0
        /*6190*/ 	.word	0x000000ff
        /*6194*/ 	.word	0x00034440
        /*6198*/ 	.short	0x0100
        /*619a*/ 	.byte	0x06
	.zero		1


	//   ....[2]....
        /*619c*/ 	.word	0x00000bf0
        /*61a0*/ 	.word	0x000000ff
        /*61a4*/ 	.word	0x00034408
        /*61a8*/ 	.short	0x0100
        /*61aa*/ 	.byte	0x06
	.zero		1


	//   ....[3]....
        /*61ac*/ 	.word	0x00000c00
        /*61b0*/ 	.word	0x000000ff
        /*61b4*/ 	.word	0x00034448
        /*61b8*/ 	.short	0x0100
        /*61ba*/ 	.byte	0x06
	.zero		1


	//   ....[4]....
        /*61bc*/ 	.word	0x00000c10
        /*61c0*/ 	.word	0x000000ff
        /*61c4*/ 	.word	0x00034410
        /*61c8*/ 	.short	0x0100
        /*61ca*/ 	.byte	0x06
	.zero		1


	//   ....[5]....
        /*61cc*/ 	.word	0x00000c20
        /*61d0*/ 	.word	0x000000ff
        /*61d4*/ 	.word	0x00034450
        /*61d8*/ 	.short	0x0100
        /*61da*/ 	.byte	0x06
	.zero		1


	//   ....[6]....
        /*61dc*/ 	.word	0x00000c30
        /*61e0*/ 	.word	0x000000ff
        /*61e4*/ 	.word	0x00034418
        /*61e8*/ 	.short	0x0100
        /*61ea*/ 	.byte	0x06
	.zero		1


	//   ....[7]....
        /*61ec*/ 	.word	0x00000c40
        /*61f0*/ 	.word	0x000000ff
        /*61f4*/ 	.word	0x00034458
        /*61f8*/ 	.short	0x0100
        /*61fa*/ 	.byte	0x06
	.zero		1


	//   ....[8]....
        /*61fc*/ 	.word	0x00000c50
        /*6200*/ 	.word	0x000000ff
        /*6204*/ 	.word	0x00034420
        /*6208*/ 	.short	0x0100
        /*620a*/ 	.byte	0x06
	.zero		1


	//   ....[9]....
        /*620c*/ 	.word	0x00000c60
        /*6210*/ 	.word	0x000000ff
        /*6214*/ 	.word	0x00034460
        /*6218*/ 	.short	0x0100
        /*621a*/ 	.byte	0x06
	.zero		1


	//   ....[10]....
        /*621c*/ 	.word	0x00000c70
        /*6220*/ 	.word	0x000000ff
        /*6224*/ 	.word	0x00034428
        /*6228*/ 	.short	0x0100
        /*622a*/ 	.byte	0x06
	.zero		1


	//   ....[11]....
        /*622c*/ 	.word	0x00000c80
        /*6230*/ 	.word	0x000000ff
        /*6234*/ 	.word	0x00034468
        /*6238*/ 	.short	0x0100
        /*623a*/ 	.byte	0x06
	.zero		1


	//   ....[12]....
        /*623c*/ 	.word	0x00000c90
        /*6240*/ 	.word	0x000000ff
        /*6244*/ 	.word	0x00034430
        /*6248*/ 	.short	0x0100
        /*624a*/ 	.byte	0x06
	.zero		1


	//   ....[13]....
        /*624c*/ 	.word	0x00000ca0
        /*6250*/ 	.word	0x000000ff
        /*6254*/ 	.word	0x00034470
        /*6258*/ 	.short	0x0100
        /*625a*/ 	.byte	0x06
	.zero		1


	//   ....[14]....
        /*625c*/ 	.word	0x00000cb0
        /*6260*/ 	.word	0x000000ff
        /*6264*/ 	.word	0x00034438
        /*6268*/ 	.short	0x0100
        /*626a*/ 	.byte	0x06
	.zero		1


	//   ....[15]....
        /*626c*/ 	.word	0x00000cc0
        /*6270*/ 	.word	0x000000ff
        /*6274*/ 	.word	0x00034478
        /*6278*/ 	.short	0x0100
        /*627a*/ 	.byte	0x06
	.zero		1


	//   ....[16]....
        /*627c*/ 	.word	0x00000e50
        /*6280*/ 	.word	0x000000ff
        /*6284*/ 	.word	0x00034480
        /*6288*/ 	.short	0x0100
        /*628a*/ 	.byte	0x06
	.zero		1


	//   ....[17]....
        /*628c*/ 	.word	0x00000e60
        /*6290*/ 	.word	0x000000ff
        /*6294*/ 	.word	0x00034490
        /*6298*/ 	.short	0x0100
        /*629a*/ 	.byte	0x06
	.zero		1


	//   ....[18]....
        /*629c*/ 	.word	0x00000e70
        /*62a0*/ 	.word	0x000000ff
        /*62a4*/ 	.word	0x00034488
        /*62a8*/ 	.short	0x0100
        /*62aa*/ 	.byte	0x06
	.zero		1


	//   ....[19]....
        /*62ac*/ 	.word	0x00000e80
        /*62b0*/ 	.word	0x000000ff
        /*62b4*/ 	.word	0x00034498
        /*62b8*/ 	.short	0x0100
        /*62ba*/ 	.byte	0x06
	.zero		1


	//   ....[20]....
        /*62bc*/ 	.word	0x00000fe0
        /*62c0*/ 	.word	0x000000ff
        /*62c4*/ 	.word	0x000344a0
        /*62c8*/ 	.short	0x0100
        /*62ca*/ 	.byte	0x06
	.zero		1


	//   ....[21]....
        /*62cc*/ 	.word	0x00000ff0
        /*62d0*/ 	.word	0x000000ff
        /*62d4*/ 	.word	0x000344c0
        /*62d8*/ 	.short	0x0100
        /*62da*/ 	.byte	0x06
	.zero		1


	//   ....[22]....
        /*62dc*/ 	.word	0x00001000
        /*62e0*/ 	.word	0x000000ff
        /*62e4*/ 	.word	0x000344a8
        /*62e8*/ 	.short	0x0100
        /*62ea*/ 	.byte	0x06
	.zero		1


	//   ....[23]....
        /*62ec*/ 	.word	0x00001010
        /*62f0*/ 	.word	0x000000ff
        /*62f4*/ 	.word	0x000344c8
        /*62f8*/ 	.short	0x0100
        /*62fa*/ 	.byte	0x06
	.zero		1


	//   ....[24]....
        /*62fc*/ 	.word	0x00001020
        /*6300*/ 	.word	0x000000ff
        /*6304*/ 	.word	0x000344b0
        /*6308*/ 	.short	0x0100
        /*630a*/ 	.byte	0x06
	.zero		1


	//   ....[25]....
        /*630c*/ 	.word	0x00001030
        /*6310*/ 	.word	0x000000ff
        /*6314*/ 	.word	0x000344d0
        /*6318*/ 	.short	0x0100
        /*631a*/ 	.byte	0x06
	.zero		1


	//   ....[26]....
        /*631c*/ 	.word	0x00001040
        /*6320*/ 	.word	0x000000ff
        /*6324*/ 	.word	0x000344b8
        /*6328*/ 	.short	0x0100
        /*632a*/ 	.byte	0x06
	.zero		1


	//   ....[27]....
        /*632c*/ 	.word	0x00001050
        /*6330*/ 	.word	0x000000ff
        /*6334*/ 	.word	0x000344d8
        /*6338*/ 	.short	0x0100
        /*633a*/ 	.byte	0x06
	.zero		1


	//   ....[28]....
        /*633c*/ 	.word	0x00001270
        /*6340*/ 	.word	0x000000ff
        /*6344*/ 	.word	0x000344e0
        /*6348*/ 	.short	0x0100
        /*634a*/ 	.byte	0x06
	.zero		1


	//   ....[29]....
        /*634c*/ 	.word	0x000012b0
        /*6350*/ 	.word	0x000000ff
        /*6354*/ 	.word	0x000344e8
        /*6358*/ 	.short	0x0100
        /*635a*/ 	.byte	0x06
	.zero		1


	//   ....[30]....
        /*635c*/ 	.word	0x00001320
        /*6360*/ 	.word	0x000000ff
        /*6364*/ 	.word	0x000344f0
        /*6368*/ 	.short	0x0100
        /*636a*/ 	.byte	0x0b
	.zero		1


	//   ....[31]....
        /*636c*/ 	.word	0x00001360
        /*6370*/ 	.word	0x000000ff
        /*6374*/ 	.word	0x000344f8
        /*6378*/ 	.short	0x0100
        /*637a*/ 	.byte	0x0b
	.zero		1


	//   ....[32]....
        /*637c*/ 	.word	0x00001380
        /*6380*/ 	.word	0x000000ff
        /*6384*/ 	.word	0x00034500
        /*6388*/ 	.short	0x0100
        /*638a*/ 	.byte	0x0b
	.zero		1


	//   ....[33]....
        /*638c*/ 	.word	0x00001390
        /*6390*/ 	.word	0x000000ff
        /*6394*/ 	.word	0x00034508
        /*6398*/ 	.short	0x0100
        /*639a*/ 	.byte	0x0b
	.zero		1


	//   ....[34]....
        /*639c*/ 	.word	0x00002d10
        /*63a0*/ 	.word	0x000000ff
        /*63a4*/ 	.word	0x00034400
        /*63a8*/ 	.short	0x010a
        /*63aa*/ 	.byte	0x0b
	.zero		1


	//   ....[35]....
        /*63ac*/ 	.word	0x00002df0
        /*63b0*/ 	.word	0x000000ff
        /*63b4*/ 	.word	0x00000000
        /*63b8*/ 	.short	0x0101
        /*63ba*/ 	.byte	0x0b
	.zero		1


	//   ....[36]....
        /*63bc*/ 	.word	0x00003a50
        /*63c0*/ 	.word	0x00000006
        /*63c4*/ 	.word	0x00000000
        /*63c8*/ 	.short	0x010a
        /*63ca*/ 	.byte	0x32
	.zero		1


	//   ....[37]....
        /*63cc*/ 	.word	0x00004790
        /*63d0*/ 	.word	0x000000ff
        /*63d4*/ 	.word	0x00034480
        /*63d8*/ 	.short	0x010a
        /*63da*/ 	.byte	0x04
	.zero		1


	//   ....[38]....
        /*63dc*/ 	.word	0x000047d0
        /*63e0*/ 	.word	0x000000ff
        /*63e4*/ 	.word	0x00034480
        /*63e8*/ 	.short	0x010a
        /*63ea*/ 	.byte	0x04
	.zero		1


	//   ....[39]....
        /*63ec*/ 	.word	0x0000c2a0
        /*63f0*/ 	.word	0x000000ff
        /*63f4*/ 	.word	0x00034480
        /*63f8*/ 	.short	0x010a
        /*63fa*/ 	.byte	0x07
	.zero		1


	//   ....[40]....
        /*63fc*/ 	.word	0x0000c2e0
        /*6400*/ 	.word	0x000000ff
        /*6404*/ 	.word	0x00034480
        /*6408*/ 	.short	0x010a
        /*640a*/ 	.byte	0x07
	.zero		1


	//   ....[41]....
        /*640c*/ 	.word	0x00014910
        /*6410*/ 	.word	0x000000ff
        /*6414*/ 	.word	0x00000000
        /*6418*/ 	.short	0x0101
        /*641a*/ 	.byte	0x07
	.zero		1


	//   ....[42]....
        /*641c*/ 	.word	0x00014a10
        /*6420*/ 	.word	0x00000000
        /*6424*/ 	.word	0x00000000
        /*6428*/ 	.short	0x0101
        /*642a*/ 	.byte	0x31
	.zero		1


	//   ....[43]....
        /*642c*/ 	.word	0x00014ae0
        /*6430*/ 	.word	0x000000ff
        /*6434*/ 	.word	0x00000000
        /*6438*/ 	.short	0x0101
        /*643a*/ 	.byte	0x10
	.zero		1


	//   ....[44]....
        /*643c*/ 	.word	0x00014b30
        /*6440*/ 	.word	0x00000006
        /*6444*/ 	.word	0x00000010
        /*6448*/ 	.short	0x010a
        /*644a*/ 	.byte	0x32
	.zero		1


	//   ....[45]....
        /*644c*/ 	.word	0x00015290
        /*6450*/ 	.word	0x000000ff
        /*6454*/ 	.word	0x000344a0
        /*6458*/ 	.short	0x010a
        /*645a*/ 	.byte	0x2f
	.zero		1


	//   ....[46]....
        /*645c*/ 	.word	0x00015970
        /*6460*/ 	.word	0x000000ff
        /*6464*/ 	.word	0x000344a8
        /*6468*/ 	.short	0x010a
        /*646a*/ 	.byte	0x2f
	.zero		1


	//   ....[47]....
        /*646c*/ 	.word	0x00015ec0
        /*6470*/ 	.word	0x000000ff
        /*6474*/ 	.word	0x00000000
        /*6478*/ 	.short	0x0101
        /*647a*/ 	.byte	0x07
	.zero		1


	//   ....[48]....
        /*647c*/ 	.word	0x00015ef0
        /*6480*/ 	.word	0x000000ff
        /*6484*/ 	.word	0x000344b0
        /*6488*/ 	.short	0x010a
        /*648a*/ 	.byte	0x2f
	.zero		1


	//   ....[49]....
        /*648c*/ 	.word	0x00016540
        /*6490*/ 	.word	0x000000ff
        /*6494*/ 	.word	0x00000000
        /*6498*/ 	.short	0x0101
        /*649a*/ 	.byte	0x08
	.zero		1


	//   ....[50]....
        /*649c*/ 	.word	0x00016570
        /*64a0*/ 	.word	0x000000ff
        /*64a4*/ 	.word	0x000344b8
        /*64a8*/ 	.short	0x010a
        /*64aa*/ 	.byte	0x2f
	.zero		1


	//   ....[51]....
        /*64ac*/ 	.word	0x00016ac0
        /*64b0*/ 	.word	0x000000ff
        /*64b4*/ 	.word	0x00000000
        /*64b8*/ 	.short	0x0101
        /*64ba*/ 	.byte	0x09
	.zero		1


	//   ....[52]....
        /*64bc*/ 	.word	0x00016b10
        /*64c0*/ 	.word	0x000000ff
        /*64c4*/ 	.word	0x000344a0
        /*64c8*/ 	.short	0x010a
        /*64ca*/ 	.byte	0x2f
	.zero		1


	//   ....[53]....
        /*64cc*/ 	.word	0x00017160
        /*64d0*/ 	.word	0x000000ff
        /*64d4*/ 	.word	0x00000000
        /*64d8*/ 	.short	0x0101
        /*64da*/ 	.byte	0x0a
	.zero		1


	//   ....[54]....
        /*64dc*/ 	.word	0x00017190
        /*64e0*/ 	.word	0x000000ff
        /*64e4*/ 	.word	0x000344a8
        /*64e8*/ 	.short	0x010a
        /*64ea*/ 	.byte	0x2f
	.zero		1


	//   ....[55]....
        /*64ec*/ 	.word	0x000176c0
        /*64f0*/ 	.word	0x000000ff
        /*64f4*/ 	.word	0x00000000
        /*64f8*/ 	.short	0x0101
        /*64fa*/ 	.byte	0x07
	.zero		1


	//   ....[56]....
        /*64fc*/ 	.word	0x000176f0
        /*6500*/ 	.word	0x000000ff
        /*6504*/ 	.word	0x000344b0
        /*6508*/ 	.short	0x010a
        /*650a*/ 	.byte	0x2f
	.zero		1


	//   ....[57]....
        /*650c*/ 	.word	0x00017d20
        /*6510*/ 	.word	0x000000ff
        /*6514*/ 	.word	0x00000000
        /*6518*/ 	.short	0x0101
        /*651a*/ 	.byte	0x08
	.zero		1


	//   ....[58]....
        /*651c*/ 	.word	0x00017d50
        /*6520*/ 	.word	0x000000ff
        /*6524*/ 	.word	0x000344b8
        /*6528*/ 	.short	0x010a
        /*652a*/ 	.byte	0x2f
	.zero		1


	//   ....[59]....
        /*652c*/ 	.word	0x00018280
        /*6530*/ 	.word	0x000000ff
        /*6534*/ 	.word	0x00000000
        /*6538*/ 	.short	0x0101
        /*653a*/ 	.byte	0x09
	.zero		1


	//   ....[60]....
        /*653c*/ 	.word	0x000182b0
        /*6540*/ 	.word	0x000000ff
        /*6544*/ 	.word	0x000344a0
        /*6548*/ 	.short	0x010a
        /*654a*/ 	.byte	0x2f
	.zero		1


	//   ....[61]....
        /*654c*/ 	.word	0x000188e0
        /*6550*/ 	.word	0x000000ff
        /*6554*/ 	.word	0x00000000
        /*6558*/ 	.short	0x0101
        /*655a*/ 	.byte	0x0a
	.zero		1


	//   ....[62]....
        /*655c*/ 	.word	0x00018910
        /*6560*/ 	.word	0x000000ff
        /*6564*/ 	.word	0x000344a8
        /*6568*/ 	.short	0x010a
        /*656a*/ 	.byte	0x2f
	.zero		1


	//   ....[63]....
        /*656c*/ 	.word	0x00018e40
        /*6570*/ 	.word	0x000000ff
        /*6574*/ 	.word	0x00000000
        /*6578*/ 	.short	0x0101
        /*657a*/ 	.byte	0x07
	.zero		1


	//   ....[64]....
        /*657c*/ 	.word	0x00018e70
        /*6580*/ 	.word	0x000000ff
        /*6584*/ 	.word	0x000344b0
        /*6588*/ 	.short	0x010a
        /*658a*/ 	.byte	0x2f
	.zero		1


	//   ....[65]....
        /*658c*/ 	.word	0x000194a0
        /*6590*/ 	.word	0x000000ff
        /*6594*/ 	.word	0x00000000
        /*6598*/ 	.short	0x0101
        /*659a*/ 	.byte	0x08
	.zero		1


	//   ....[66]....
        /*659c*/ 	.word	0x000194d0
        /*65a0*/ 	.word	0x000000ff
        /*65a4*/ 	.word	0x000344b8
        /*65a8*/ 	.short	0x010a
        /*65aa*/ 	.byte	0x2f
	.zero		1


	//   ....[67]....
        /*65ac*/ 	.word	0x00019a00
        /*65b0*/ 	.word	0x000000ff
        /*65b4*/ 	.word	0x00000000
        /*65b8*/ 	.short	0x0101
        /*65ba*/ 	.byte	0x09
	.zero		1


	//   ....[68]....
        /*65bc*/ 	.word	0x00019a30
        /*65c0*/ 	.word	0x000000ff
        /*65c4*/ 	.word	0x000344a0
        /*65c8*/ 	.short	0x010a
        /*65ca*/ 	.byte	0x2f
	.zero		1


	//   ....[69]....
        /*65cc*/ 	.word	0x0001a060
        /*65d0*/ 	.word	0x000000ff
        /*65d4*/ 	.word	0x00000000
        /*65d8*/ 	.short	0x0101
        /*65da*/ 	.byte	0x0a
	.zero		1


	//   ....[70]....
        /*65dc*/ 	.word	0x0001a090
        /*65e0*/ 	.word	0x000000ff
        /*65e4*/ 	.word	0x000344a8
        /*65e8*/ 	.short	0x010a
        /*65ea*/ 	.byte	0x2f
	.zero		1


	//   ....[71]....
        /*65ec*/ 	.word	0x0001a5c0
        /*65f0*/ 	.word	0x000000ff
        /*65f4*/ 	.word	0x00000000
        /*65f8*/ 	.short	0x0101
        /*65fa*/ 	.byte	0x07
	.zero		1


	//   ....[72]....
        /*65fc*/ 	.word	0x0001a5f0
        /*6600*/ 	.word	0x000000ff
        /*6604*/ 	.word	0x000344b0
        /*6608*/ 	.short	0x010a
        /*660a*/ 	.byte	0x2f
	.zero		1


	//   ....[73]....
        /*660c*/ 	.word	0x0001ac20
        /*6610*/ 	.word	0x000000ff
        /*6614*/ 	.word	0x00000000
        /*6618*/ 	.short	0x0101
        /*661a*/ 	.byte	0x08
	.zero		1


	//   ....[74]....
        /*661c*/ 	.word	0x0001ac50
        /*6620*/ 	.word	0x000000ff
        /*6624*/ 	.word	0x000344b8
        /*6628*/ 	.short	0x010a
        /*662a*/ 	.byte	0x2f
	.zero		1


	//   ....[75]....
        /*662c*/ 	.word	0x0001b190
        /*6630*/ 	.word	0x000000ff
        /*6634*/ 	.word	0x00000000
        /*6638*/ 	.short	0x0101
        /*663a*/ 	.byte	0x09
	.zero		1


	//   ....[76]....
        /*663c*/ 	.word	0x0001b210
        /*6640*/ 	.word	0x000000ff
        /*6644*/ 	.word	0x00034400
        /*6648*/ 	.short	0x010a
        /*664a*/ 	.byte	0x04
	.zero		1


	//   ....[77]....
        /*664c*/ 	.word	0x0001b330
        /*6650*/ 	.word	0x000000ff
        /*6654*/ 	.word	0x00000000
        /*6658*/ 	.short	0x0101
        /*665a*/ 	.byte	0x04
	.zero		1


	//   ....[78]....
        /*665c*/ 	.word	0x0001b4f0
        /*6660*/ 	.word	0x000000ff
        /*6664*/ 	.word	0x00034400
        /*6668*/ 	.short	0x010a
        /*666a*/ 	.byte	0x04
	.zero		1


	//   ....[79]....
        /*666c*/ 	.word	0x0001b610
        /*6670*/ 	.word	0x000000ff
        /*6674*/ 	.word	0x00000000
        /*6678*/ 	.short	0x0101
        /*667a*/ 	.byte	0x04
	.zero		1


	//   ....[80]....
        /*667c*/ 	.word	0x0001baa0
        /*6680*/ 	.word	0x000000ff
        /*6684*/ 	.word	0x00000000
        /*6688*/ 	.short	0x0101
        /*668a*/ 	.byte	0x0a
	.zero		1


	//   ....[81]....
        /*668c*/ 	.word	0x0001bad0
        /*6690*/ 	.word	0x00000000
        /*6694*/ 	.word	0x00000000
        /*6698*/ 	.short	0x0101
        /*669a*/ 	.byte	0x31
	.zero		1


	//   ....[82]....
        /*669c*/ 	.word	0x0001c2b0
        /*66a0*/ 	.word	0x000000ff
        /*66a4*/ 	.word	0x000344e8
        /*66a8*/ 	.short	0x010a
        /*66aa*/ 	.byte	0x06
	.zero		1


	//   ....[83]....
        /*66ac*/ 	.word	0x0001c3d0
        /*66b0*/ 	.word	0x000000ff
        /*66b4*/ 	.word	0x00034400
        /*66b8*/ 	.short	0x010a
        /*66ba*/ 	.byte	0x07
	.zero		1


	//   ....[84]....
        /*66bc*/ 	.word	0x0001c4f0
        /*66c0*/ 	.word	0x000000ff
        /*66c4*/ 	.word	0x00000000
        /*66c8*/ 	.short	0x0101
        /*66ca*/ 	.byte	0x07
	.zero		1


	//   ....[85]....
        /*66cc*/ 	.word	0x0001c6e0
        /*66d0*/ 	.word	0x000000ff
        /*66d4*/ 	.word	0x000344c0
        /*66d8*/ 	.short	0x010a
        /*66da*/ 	.byte	0x06
	.zero		1


	//   ....[86]....
        /*66dc*/ 	.word	0x0001c7a0
        /*66e0*/ 	.word	0x000000ff
        /*66e4*/ 	.word	0x000344a0
        /*66e8*/ 	.short	0x010b
        /*66ea*/ 	.byte	0x06
	.zero		1


	//   ....[87]....
        /*66ec*/ 	.word	0x0001c800
        /*66f0*/ 	.word	0x000000ff
        /*66f4*/ 	.word	0x00000000
        /*66f8*/ 	.short	0x0101
        /*66fa*/ 	.byte	0x07
	.zero		1


	//   ....[88]....
        /*66fc*/ 	.word	0x0001c830
        /*6700*/ 	.word	0x000000ff
        /*6704*/ 	.word	0x000344c8
        /*6708*/ 	.short	0x010a
        /*670a*/ 	.byte	0x06
	.zero		1


	//   ....[89]....
        /*670c*/ 	.word	0x0001c910
        /*6710*/ 	.word	0x000000ff
        /*6714*/ 	.word	0x000344a8
        /*6718*/ 	.short	0x010b
        /*671a*/ 	.byte	0x06
	.zero		1


	//   ....[90]....
        /*671c*/ 	.word	0x0001c980
        /*6720*/ 	.word	0x000000ff
        /*6724*/ 	.word	0x00000000
        /*6728*/ 	.short	0x0101
        /*672a*/ 	.byte	0x0e
	.zero		1


	//   ....[91]....
        /*672c*/ 	.word	0x0001c9b0
        /*6730*/ 	.word	0x000000ff
        /*6734*/ 	.word	0x000344d0
        /*6738*/ 	.short	0x010a
        /*673a*/ 	.byte	0x06
	.zero		1


	//   ....[92]....
        /*673c*/ 	.word	0x0001ca80
        /*6740*/ 	.word	0x000000ff
        /*6744*/ 	.word	0x000344b0
        /*6748*/ 	.short	0x010b
        /*674a*/ 	.byte	0x06
	.zero		1


	//   ....[93]....
        /*674c*/ 	.word	0x0001cae0
        /*6750*/ 	.word	0x000000ff
        /*6754*/ 	.word	0x00000000
        /*6758*/ 	.short	0x0101
        /*675a*/ 	.byte	0x0f
	.zero		1


	//   ....[94]....
        /*675c*/ 	.word	0x0001cb10
        /*6760*/ 	.word	0x000000ff
        /*6764*/ 	.word	0x000344d8
        /*6768*/ 	.short	0x010a
        /*676a*/ 	.byte	0x06
	.zero		1


	//   ....[95]....
        /*676c*/ 	.word	0x0001cbf0
        /*6770*/ 	.word	0x000000ff
        /*6774*/ 	.word	0x000344b8
        /*6778*/ 	.short	0x010b
        /*677a*/ 	.byte	0x06
	.zero		1


	//   ....[96]....
        /*677c*/ 	.word	0x0001cc60
        /*6780*/ 	.word	0x000000ff
        /*6784*/ 	.word	0x00000000
        /*6788*/ 	.short	0x0101
        /*678a*/ 	.byte	0x10
	.zero		1


	//   ....[97]....
        /*678c*/ 	.word	0x0001cca0
        /*6790*/ 	.word	0x000000ff
        /*6794*/ 	.word	0x000344c0
        /*6798*/ 	.short	0x010a
        /*679a*/ 	.byte	0x06
	.zero		1


	//   ....[98]....
        /*679c*/ 	.word	0x0001cd60
        /*67a0*/ 	.word	0x000000ff
        /*67a4*/ 	.word	0x000344a0
        /*67a8*/ 	.short	0x010b
        /*67aa*/ 	.byte	0x06
	.zero		1


	//   ....[99]....
        /*67ac*/ 	.word	0x0001cda0
        /*67b0*/ 	.word	0x000000ff
        /*67b4*/ 	.word	0x00000000
        /*67b8*/ 	.short	0x0101
        /*67ba*/ 	.byte	0x07
	.zero		1


	//   ....[100]....
        /*67bc*/ 	.word	0x0001cdd0
        /*67c0*/ 	.word	0x000000ff
        /*67c4*/ 	.word	0x000344c8
        /*67c8*/ 	.short	0x010a
        /*67ca*/ 	.byte	0x06
	.zero		1


	//   ....[101]....
        /*67cc*/ 	.word	0x0001cea0
        /*67d0*/ 	.word	0x000000ff
        /*67d4*/ 	.word	0x000344a8
        /*67d8*/ 	.short	0x010b
        /*67da*/ 	.byte	0x06
	.zero		1


	//   ....[102]....
        /*67dc*/ 	.word	0x0001cee0
        /*67e0*/ 	.word	0x000000ff
        /*67e4*/ 	.word	0x00000000
        /*67e8*/ 	.short	0x0101
        /*67ea*/ 	.byte	0x0e
	.zero		1


	//   ....[103]....
        /*67ec*/ 	.word	0x0001cf20
        /*67f0*/ 	.word	0x000000ff
        /*67f4*/ 	.word	0x000344d0
        /*67f8*/ 	.short	0x010a
        /*67fa*/ 	.byte	0x06
	.zero		1


	//   ....[104]....
        /*67fc*/ 	.word	0x0001cfe0
        /*6800*/ 	.word	0x000000ff
        /*6804*/ 	.word	0x000344b0
        /*6808*/ 	.short	0x010b
        /*680a*/ 	.byte	0x06
	.zero		1


	//   ....[105]....
        /*680c*/ 	.word	0x0001d020
        /*6810*/ 	.word	0x000000ff
        /*6814*/ 	.word	0x00000000
        /*6818*/ 	.short	0x0101
        /*681a*/ 	.byte	0x0f
	.zero		1


	//   ....[106]....
        /*681c*/ 	.word	0x0001d050
        /*6820*/ 	.word	0x000000ff
        /*6824*/ 	.word	0x000344d8
        /*6828*/ 	.short	0x010a
        /*682a*/ 	.byte	0x06
	.zero		1


	//   ....[107]....
        /*682c*/ 	.word	0x0001d120
        /*6830*/ 	.word	0x000000ff
        /*6834*/ 	.word	0x000344b8
        /*6838*/ 	.short	0x010b
        /*683a*/ 	.byte	0x06
	.zero		1


	//   ....[108]....
        /*683c*/ 	.word	0x0001d160
        /*6840*/ 	.word	0x000000ff
        /*6844*/ 	.word	0x00000000
        /*6848*/ 	.short	0x0101
        /*684a*/ 	.byte	0x10
	.zero		1


	//   ....[109]....
        /*684c*/ 	.word	0x0001d1a0
        /*6850*/ 	.word	0x000000ff
        /*6854*/ 	.word	0x000344c0
        /*6858*/ 	.short	0x010a
        /*685a*/ 	.byte	0x06
	.zero		1


	//   ....[110]....
        /*685c*/ 	.word	0x0001d260
        /*6860*/ 	.word	0x000000ff
        /*6864*/ 	.word	0x000344a0
        /*6868*/ 	.short	0x010b
        /*686a*/ 	.byte	0x06
	.zero		1


	//   ....[111]....
        /*686c*/ 	.word	0x0001d2a0
        /*6870*/ 	.word	0x000000ff
        /*6874*/ 	.word	0x00000000
        /*6878*/ 	.short	0x0101
        /*687a*/ 	.byte	0x07
	.zero		1


	//   ....[112]....
        /*687c*/ 	.word	0x0001d2d0
        /*6880*/ 	.word	0x000000ff
        /*6884*/ 	.word	0x000344c8
        /*6888*/ 	.short	0x010a
        /*688a*/ 	.byte	0x06
	.zero		1


	//   ....[113]....
        /*688c*/ 	.word	0x0001d3a0
        /*6890*/ 	.word	0x000000ff
        /*6894*/ 	.word	0x000344a8
        /*6898*/ 	.short	0x010b
        /*689a*/ 	.byte	0x06
	.zero		1


	//   ....[114]....
        /*689c*/ 	.word	0x0001d3e0
        /*68a0*/ 	.word	0x000000ff
        /*68a4*/ 	.word	0x00000000
        /*68a8*/ 	.short	0x0101
        /*68aa*/ 	.byte	0x0e
	.zero		1


	//   ....[115]....
        /*68ac*/ 	.word	0x0001d420
        /*68b0*/ 	.word	0x000000ff
        /*68b4*/ 	.word	0x000344d0
        /*68b8*/ 	.short	0x010a
        /*68ba*/ 	.byte	0x06
	.zero		1


	//   ....[116]....
        /*68bc*/ 	.word	0x0001d4e0
        /*68c0*/ 	.word	0x000000ff
        /*68c4*/ 	.word	0x000344b0
        /*68c8*/ 	.short	0x010b
        /*68ca*/ 	.byte	0x06
	.zero		1


	//   ....[117]....
        /*68cc*/ 	.word	0x0001d520
        /*68d0*/ 	.word	0x000000ff
        /*68d4*/ 	.word	0x00000000
        /*68d8*/ 	.short	0x0101
        /*68da*/ 	.byte	0x0f
	.zero		1


	//   ....[118]....
        /*68dc*/ 	.word	0x0001d550
        /*68e0*/ 	.word	0x000000ff
        /*68e4*/ 	.word	0x000344d8
        /*68e8*/ 	.short	0x010a
        /*68ea*/ 	.byte	0x06
	.zero		1


	//   ....[119]....
        /*68ec*/ 	.word	0x0001d620
        /*68f0*/ 	.word	0x000000ff
        /*68f4*/ 	.word	0x000344b8
        /*68f8*/ 	.short	0x010b
        /*68fa*/ 	.byte	0x06
	.zero		1


	//   ....[120]....
        /*68fc*/ 	.word	0x0001d660
        /*6900*/ 	.word	0x000000ff
        /*6904*/ 	.word	0x00000000
        /*6908*/ 	.short	0x0101
        /*690a*/ 	.byte	0x10
	.zero		1


	//   ....[121]....
        /*690c*/ 	.word	0x0001d6a0
        /*6910*/ 	.word	0x000000ff
        /*6914*/ 	.word	0x000344c0
        /*6918*/ 	.short	0x010a
        /*691a*/ 	.byte	0x06
	.zero		1


	//   ....[122]....
        /*691c*/ 	.word	0x0001d760
        /*6920*/ 	.word	0x000000ff
        /*6924*/ 	.word	0x000344a0
        /*6928*/ 	.short	0x010b
        /*692a*/ 	.byte	0x06
	.zero		1


	//   ....[123]....
        /*692c*/ 	.word	0x0001d7a0
        /*6930*/ 	.word	0x000000ff
        /*6934*/ 	.word	0x00000000
        /*6938*/ 	.short	0x0101
        /*693a*/ 	.byte	0x07
	.zero		1


	//   ....[124]....
        /*693c*/ 	.word	0x0001d7d0
        /*6940*/ 	.word	0x000000ff
        /*6944*/ 	.word	0x000344c8
        /*6948*/ 	.short	0x010a
        /*694a*/ 	.byte	0x06
	.zero		1


	//   ....[125]....
        /*694c*/ 	.word	0x0001d8a0
        /*6950*/ 	.word	0x000000ff
        /*6954*/ 	.word	0x000344a8
        /*6958*/ 	.short	0x010b
        /*695a*/ 	.byte	0x06
	.zero		1


	//   ....[126]....
        /*695c*/ 	.word	0x0001d8e0
        /*6960*/ 	.word	0x000000ff
        /*6964*/ 	.word	0x00000000
        /*6968*/ 	.short	0x0101
        /*696a*/ 	.byte	0x0e
	.zero		1


	//   ....[127]....
        /*696c*/ 	.word	0x0001d920
        /*6970*/ 	.word	0x000000ff
        /*6974*/ 	.word	0x000344d0
        /*6978*/ 	.short	0x010a
        /*697a*/ 	.byte	0x06
	.zero		1


	//   ....[128]....
        /*697c*/ 	.word	0x0001d9f0
        /*6980*/ 	.word	0x000000ff
        /*6984*/ 	.word	0x000344b0
        /*6988*/ 	.short	0x010b
        /*698a*/ 	.byte	0x06
	.zero		1


	//   ....[129]....
        /*698c*/ 	.word	0x0001da30
        /*6990*/ 	.word	0x000000ff
        /*6994*/ 	.word	0x00000000
        /*6998*/ 	.short	0x0101
        /*699a*/ 	.byte	0x0f
	.zero		1


	//   ....[130]....
        /*699c*/ 	.word	0x0001da60
        /*69a0*/ 	.word	0x000000ff
        /*69a4*/ 	.word	0x000344d8
        /*69a8*/ 	.short	0x010a
        /*69aa*/ 	.byte	0x06
	.zero		1


	//   ....[131]....
        /*69ac*/ 	.word	0x0001db30
        /*69b0*/ 	.word	0x000000ff
        /*69b4*/ 	.word	0x000344b8
        /*69b8*/ 	.short	0x010b
        /*69ba*/ 	.byte	0x06
	.zero		1


	//   ....[132]....
        /*69bc*/ 	.word	0x0001db80
        /*69c0*/ 	.word	0x000000ff
        /*69c4*/ 	.word	0x00000000
        /*69c8*/ 	.short	0x0101
        /*69ca*/ 	.byte	0x10
	.zero		1


	//   ....[133]....
        /*69cc*/ 	.word	0x0001e0d0
        /*69d0*/ 	.word	0x000000ff
        /*69d4*/ 	.word	0x000344c0
        /*69d8*/ 	.short	0x010a
        /*69da*/ 	.byte	0x06
	.zero		1


	//   ....[134]....
        /*69dc*/ 	.word	0x0001e110
        /*69e0*/ 	.word	0x000000ff
        /*69e4*/ 	.word	0x000344c8
        /*69e8*/ 	.short	0x010a
        /*69ea*/ 	.byte	0x06
	.zero		1


	//   ....[135]....
        /*69ec*/ 	.word	0x0001e150
        /*69f0*/ 	.word	0x000000ff
        /*69f4*/ 	.word	0x000344d0
        /*69f8*/ 	.short	0x010a
        /*69fa*/ 	.byte	0x06
	.zero		1


	//   ....[136]....
        /*69fc*/ 	.word	0x0001e1c0
        /*6a00*/ 	.word	0x00000003
        /*6a04*/ 	.word	0x000344d8
        /*6a08*/ 	.short	0x010a
        /*6a0a*/ 	.byte	0x3f
	.zero		1


	//   ....[137]....
        /*6a0c*/ 	.word	0x0001eee0
        /*6a10*/ 	.word	0x00000008
        /*6a14*/ 	.word	0x00034490
        /*6a18*/ 	.short	0x010a
        /*6a1a*/ 	.byte	0x3f
	.zero		1


	//   ....[138]....
        /*6a1c*/ 	.word	0x0001f200
        /*6a20*/ 	.word	0x000000ff
        /*6a24*/ 	.word	0x000344e8
        /*6a28*/ 	.short	0x0101
        /*6a2a*/ 	.byte	0x16
	.zero		1


	//   ....[139]....
        /*6a2c*/ 	.word	0x0001f300
        /*6a30*/ 	.word	0x00000003
        /*6a34*/ 	.word	0x00034400
        /*6a38*/ 	.short	0x010a
        /*6a3a*/ 	.byte	0x3f
	.zero		1


	//   ....[140]....
        /*6a3c*/ 	.word	0x0001f440
        /*6a40*/ 	.word	0x00000002
        /*6a44*/ 	.word	0x00000000
        /*6a48*/ 	.short	0x0101
        /*6a4a*/ 	.byte	0x3f
	.zero		1


	//   ....[141]....
        /*6a4c*/ 	.word	0x0001fc80
        /*6a50*/ 	.word	0x00000007
        /*6a54*/ 	.word	0x00000000
        /*6a58*/ 	.short	0x010a
        /*6a5a*/ 	.byte	0x3f
	.zero		1


	//   ....[142]....
        /*6a5c*/ 	.word	0x0001fd00
        /*6a60*/ 	.word	0x00000003
        /*6a64*/ 	.word	0x00000000
        /*6a68*/ 	.short	0x010a
        /*6a6a*/ 	.byte	0x3f
	.zero		1


	//   ....[143]....
        /*6a6c*/ 	.word	0x00021980
        /*6a70*/ 	.word	0x0000000c
        /*6a74*/ 	.word	0x00034440
        /*6a78*/ 	.short	0x010a
        /*6a7a*/ 	.byte	0x3f
	.zero		1


	//   ....[144]....
        /*6a7c*/ 	.word	0x00021aa0
        /*6a80*/ 	.word	0x0000000c
        /*6a84*/ 	.word	0x00034400
        /*6a88*/ 	.short	0x0101
        /*6a8a*/ 	.byte	0x3f
	.zero		1


	//   ....[145]....
        /*6a8c*/ 	.word	0x00021b70
        /*6a90*/ 	.word	0x00000003
        /*6a94*/ 	.word	0x00034440
        /*6a98*/ 	.short	0x010a
        /*6a9a*/ 	.byte	0x3f
	.zero		1


	//   ....[146]....
        /*6a9c*/ 	.word	0x00021c20
        /*6aa0*/ 	.word	0x00000003
        /*6aa4*/ 	.word	0x00034440
        /*6aa8*/ 	.short	0x010a
        /*6aaa*/ 	.byte	0x3f
	.zero		1


	//   ....[147]....
        /*6aac*/ 	.word	0x00021cd0
        /*6ab0*/ 	.word	0x00000003
        /*6ab4*/ 	.word	0x00034440
        /*6ab8*/ 	.short	0x010a
        /*6aba*/ 	.byte	0x3f
	.zero		1


	//   ....[148]....
        /*6abc*/ 	.word	0x00021d80
        /*6ac0*/ 	.word	0x00000003
        /*6ac4*/ 	.word	0x00034440
        /*6ac8*/ 	.short	0x010a
        /*6aca*/ 	.byte	0x3f
	.zero		1


	//   ....[149]....
        /*6acc*/ 	.word	0x00021e30
        /*6ad0*/ 	.word	0x00000003
        /*6ad4*/ 	.word	0x00034440
        /*6ad8*/ 	.short	0x010a
        /*6ada*/ 	.byte	0x3f
	.zero		1


	//   ....[150]....
        /*6adc*/ 	.word	0x00021ee0
        /*6ae0*/ 	.word	0x00000003
        /*6ae4*/ 	.word	0x00034440
        /*6ae8*/ 	.short	0x010a
        /*6aea*/ 	.byte	0x3f
	.zero		1


	//   ....[151]....
        /*6aec*/ 	.word	0x00021f90
        /*6af0*/ 	.word	0x00000003
        /*6af4*/ 	.word	0x00034440
        /*6af8*/ 	.short	0x010a
        /*6afa*/ 	.byte	0x3f
	.zero		1


	//   ....[152]....
        /*6afc*/ 	.word	0x00022040
        /*6b00*/ 	.word	0x00000003
        /*6b04*/ 	.word	0x00034440
        /*6b08*/ 	.short	0x010a
        /*6b0a*/ 	.byte	0x3f
	.zero		1


	//   ....[153]....
        /*6b0c*/ 	.word	0x000220a0
        /*6b10*/ 	.word	0x0000000c
        /*6b14*/ 	.word	0x00034400
        /*6b18*/ 	.short	0x010a
        /*6b1a*/ 	.byte	0x3f
	.zero		1


	//   ....[154]....
        /*6b1c*/ 	.word	0x00022110
        /*6b20*/ 	.word	0x00000000
        /*6b24*/ 	.word	0x00000000
        /*6b28*/ 	.short	0x010a
        /*6b2a*/ 	.byte	0x3f
	.zero		1


	//   ....[155]....
        /*6b2c*/ 	.word	0x00022170
        /*6b30*/ 	.word	0x00000003
        /*6b34*/ 	.word	0x00034480
        /*6b38*/ 	.short	0x010a
        /*6b3a*/ 	.byte	0x3f
	.zero		1


	//   ....[156]....
        /*6b3c*/ 	.word	0x000221d0
        /*6b40*/ 	.word	0x00000007
        /*6b44*/ 	.word	0x00034480
        /*6b48*/ 	.short	0x010a
        /*6b4a*/ 	.byte	0x3f
	.zero		1


	//   ....[157]....
        /*6b4c*/ 	.word	0x00022240
        /*6b50*/ 	.word	0x00000002
        /*6b54*/ 	.word	0x00000010
        /*6b58*/ 	.short	0x010a
        /*6b5a*/ 	.byte	0x3f
	.zero		1


	//   ....[158]....
        /*6b5c*/ 	.word	0x00022300
        /*6b60*/ 	.word	0x00000003
        /*6b64*/ 	.word	0x000344a0
        /*6b68*/ 	.short	0x010a
        /*6b6a*/ 	.byte	0x3f
	.zero		1


	//   ....[159]....
        /*6b6c*/ 	.word	0x00022360
        /*6b70*/ 	.word	0x0000000c
        /*6b74*/ 	.word	0x000344a8
        /*6b78*/ 	.short	0x010a
        /*6b7a*/ 	.byte	0x3f
	.zero		1


	//   ....[160]....
        /*6b7c*/ 	.word	0x000223c0
        /*6b80*/ 	.word	0x0000000c
        /*6b84*/ 	.word	0x000344b0
        /*6b88*/ 	.short	0x010a
        /*6b8a*/ 	.byte	0x3f
	.zero		1


	//   ....[161]....
        /*6b8c*/ 	.word	0x00022420
        /*6b90*/ 	.word	0x0000000d
        /*6b94*/ 	.word	0x000344b8
        /*6b98*/ 	.short	0x010a
        /*6b9a*/ 	.byte	0x3f
	.zero		1


	//   ....[162]....
        /*6b9c*/ 	.word	0x00022480
        /*6ba0*/ 	.word	0x0000000d
        /*6ba4*/ 	.word	0x000344a0
        /*6ba8*/ 	.short	0x010a
        /*6baa*/ 	.byte	0x3f
	.zero		1


	//   ....[163]....
        /*6bac*/ 	.word	0x000224e0
        /*6bb0*/ 	.word	0x0000000d
        /*6bb4*/ 	.word	0x000344a8
        /*6bb8*/ 	.short	0x010a
        /*6bba*/ 	.byte	0x3f
	.zero		1


	//   ....[164]....
        /*6bbc*/ 	.word	0x00022540
        /*6bc0*/ 	.word	0x0000000d
        /*6bc4*/ 	.word	0x000344b0
        /*6bc8*/ 	.short	0x010a
        /*6bca*/ 	.byte	0x3f
	.zero		1


	//   ....[165]....
        /*6bcc*/ 	.word	0x000225a0
        /*6bd0*/ 	.word	0x0000000d
        /*6bd4*/ 	.word	0x000344b8
        /*6bd8*/ 	.short	0x010a
        /*6bda*/ 	.byte	0x3f
	.zero		1


	//   ....[166]....
        /*6bdc*/ 	.word	0x00022600
        /*6be0*/ 	.word	0x0000000d
        /*6be4*/ 	.word	0x000344a0
        /*6be8*/ 	.short	0x010a
        /*6bea*/ 	.byte	0x3f
	.zero		1


	//   ....[167]....
        /*6bec*/ 	.word	0x00022660
        /*6bf0*/ 	.word	0x0000000d
        /*6bf4*/ 	.word	0x000344a8
        /*6bf8*/ 	.short	0x010a
        /*6bfa*/ 	.byte	0x3f
	.zero		1


	//   ....[168]....
        /*6bfc*/ 	.word	0x000226c0
        /*6c00*/ 	.word	0x0000000d
        /*6c04*/ 	.word	0x000344b0
        /*6c08*/ 	.short	0x010a
        /*6c0a*/ 	.byte	0x3f
	.zero		1


	//   ....[169]....
        /*6c0c*/ 	.word	0x00022720
        /*6c10*/ 	.word	0x0000000d
        /*6c14*/ 	.word	0x000344b8
        /*6c18*/ 	.short	0x010a
        /*6c1a*/ 	.byte	0x3f
	.zero		1


	//   ....[170]....
        /*6c1c*/ 	.word	0x00022780
        /*6c20*/ 	.word	0x0000000d
        /*6c24*/ 	.word	0x000344a0
        /*6c28*/ 	.short	0x010a
        /*6c2a*/ 	.byte	0x3f
	.zero		1


	//   ....[171]....
        /*6c2c*/ 	.word	0x000227e0
        /*6c30*/ 	.word	0x0000000d
        /*6c34*/ 	.word	0x000344a8
        /*6c38*/ 	.short	0x010a
        /*6c3a*/ 	.byte	0x3f
	.zero		1


	//   ....[172]....
        /*6c3c*/ 	.word	0x00022840
        /*6c40*/ 	.word	0x0000000d
        /*6c44*/ 	.word	0x000344b0
        /*6c48*/ 	.short	0x010a
        /*6c4a*/ 	.byte	0x3f
	.zero		1


	//   ....[173]....
        /*6c4c*/ 	.word	0x000228a0
        /*6c50*/ 	.word	0x0000000d
        /*6c54*/ 	.word	0x000344b8
        /*6c58*/ 	.short	0x010a
        /*6c5a*/ 	.byte	0x3f
	.zero		1


	//   ....[174]....
        /*6c5c*/ 	.word	0x00022900
        /*6c60*/ 	.word	0x00000003
        /*6c64*/ 	.word	0x00034400
        /*6c68*/ 	.short	0x010a
        /*6c6a*/ 	.byte	0x3f
	.zero		1


	//   ....[175]....
        /*6c6c*/ 	.word	0x00022960
        /*6c70*/ 	.word	0x00000003
        /*6c74*/ 	.word	0x00034400
        /*6c78*/ 	.short	0x010a
        /*6c7a*/ 	.byte	0x3f
	.zero		1


	//   ....[176]....
        /*6c7c*/ 	.word	0x000229c0
        /*6c80*/ 	.word	0x00000003
        /*6c84*/ 	.word	0x000344e8
        /*6c88*/ 	.short	0x010a
        /*6c8a*/ 	.byte	0x3f
	.zero		1


	//   ....[177]....
        /*6c8c*/ 	.word	0x00022a20
        /*6c90*/ 	.word	0x00000006
        /*6c94*/ 	.word	0x00034400
        /*6c98*/ 	.short	0x010a
        /*6c9a*/ 	.byte	0x3f
	.zero		1


	//   ....[178]....
        /*6c9c*/ 	.word	0x00022a80
        /*6ca0*/ 	.word	0x00000003
        /*6ca4*/ 	.word	0x000344c0
        /*6ca8*/ 	.short	0x010a
        /*6caa*/ 	.byte	0x3f
	.zero		1


	//   ....[179]....
        /*6cac*/ 	.word	0x00022ae0
        /*6cb0*/ 	.word	0x00000003
        /*6cb4*/ 	.word	0x000344c8
        /*6cb8*/ 	.short	0x010a
        /*6cba*/ 	.byte	0x3f
	.zero		1


	//   ....[180]....
        /*6cbc*/ 	.word	0x00022b40
        /*6cc0*/ 	.word	0x00000003
        /*6cc4*/ 	.word	0x000344d0
        /*6cc8*/ 	.short	0x010a
        /*6cca*/ 	.byte	0x3f
	.zero		1


	//   ....[181]....
        /*6ccc*/ 	.word	0x00022ba0
        /*6cd0*/ 	.word	0x00000003
        /*6cd4*/ 	.word	0x000344d8
        /*6cd8*/ 	.short	0x010a
        /*6cda*/ 	.byte	0x3f
	.zero		1


	//   ....[182]....
        /*6cdc*/ 	.word	0x00022c00
        /*6ce0*/ 	.word	0x00000003
        /*6ce4*/ 	.word	0x000344c0
        /*6ce8*/ 	.short	0x010a
        /*6cea*/ 	.byte	0x3f
	.zero		1


	//   ....[183]....
        /*6cec*/ 	.word	0x00022c60
        /*6cf0*/ 	.word	0x00000003
        /*6cf4*/ 	.word	0x000344c8
        /*6cf8*/ 	.short	0x010a
        /*6cfa*/ 	.byte	0x3f
	.zero		1


	//   ....[184]....
        /*6cfc*/ 	.word	0x00022cc0
        /*6d00*/ 	.word	0x00000003
        /*6d04*/ 	.word	0x000344d0
        /*6d08*/ 	.short	0x010a
        /*6d0a*/ 	.byte	0x3f
	.zero		1


	//   ....[185]....
        /*6d0c*/ 	.word	0x00022d20
        /*6d10*/ 	.word	0x00000003
        /*6d14*/ 	.word	0x000344d8
        /*6d18*/ 	.short	0x010a
        /*6d1a*/ 	.byte	0x3f
	.zero		1


	//   ....[186]....
        /*6d1c*/ 	.word	0x00022d80
        /*6d20*/ 	.word	0x00000003
        /*6d24*/ 	.word	0x000344c0
        /*6d28*/ 	.short	0x010a
        /*6d2a*/ 	.byte	0x3f
	.zero		1


	//   ....[187]....
        /*6d2c*/ 	.word	0x00022de0
        /*6d30*/ 	.word	0x00000003
        /*6d34*/ 	.word	0x000344c8
        /*6d38*/ 	.short	0x010a
        /*6d3a*/ 	.byte	0x3f
	.zero		1


	//   ....[188]....
        /*6d3c*/ 	.word	0x00022e40
        /*6d40*/ 	.word	0x00000003
        /*6d44*/ 	.word	0x000344d0
        /*6d48*/ 	.short	0x010a
        /*6d4a*/ 	.byte	0x3f
	.zero		1


	//   ....[189]....
        /*6d4c*/ 	.word	0x00022ea0
        /*6d50*/ 	.word	0x00000003
        /*6d54*/ 	.word	0x000344d8
        /*6d58*/ 	.short	0x010a
        /*6d5a*/ 	.byte	0x3f
	.zero		1


	//   ....[190]....
        /*6d5c*/ 	.word	0x00022f00
        /*6d60*/ 	.word	0x00000003
        /*6d64*/ 	.word	0x000344c0
        /*6d68*/ 	.short	0x010a
        /*6d6a*/ 	.byte	0x3f
	.zero		1


	//   ....[191]....
        /*6d6c*/ 	.word	0x00022f60
        /*6d70*/ 	.word	0x00000003
        /*6d74*/ 	.word	0x000344c8
        /*6d78*/ 	.short	0x010a
        /*6d7a*/ 	.byte	0x3f
	.zero		1


	//   ....[192]....
        /*6d7c*/ 	.word	0x00022fc0
        /*6d80*/ 	.word	0x00000003
        /*6d84*/ 	.word	0x000344d0
        /*6d88*/ 	.short	0x010a
        /*6d8a*/ 	.byte	0x3f
	.zero		1


	//   ....[193]....
        /*6d8c*/ 	.word	0x00023020
        /*6d90*/ 	.word	0x00000003
        /*6d94*/ 	.word	0x000344d8
        /*6d98*/ 	.short	0x010a
        /*6d9a*/ 	.byte	0x3f
	.zero		1


	//   ....[194]....
        /*6d9c*/ 	.word	0x00023080
        /*6da0*/ 	.word	0x00000003
        /*6da4*/ 	.word	0x000344c0
        /*6da8*/ 	.short	0x010a
        /*6daa*/ 	.byte	0x3f
	.zero		1


	//   ....[195]....
        /*6dac*/ 	.word	0x000230e0
        /*6db0*/ 	.word	0x00000003
        /*6db4*/ 	.word	0x000344c8
        /*6db8*/ 	.short	0x010a
        /*6dba*/ 	.byte	0x3f
	.zero		1


	//   ....[196]....
        /*6dbc*/ 	.word	0x00023140
        /*6dc0*/ 	.word	0x00000003
        /*6dc4*/ 	.word	0x000344d0
        /*6dc8*/ 	.short	0x010a
        /*6dca*/ 	.byte	0x3f
	.zero		1


	//   ....[197]....
        /*6dcc*/ 	.word	0x00023210
        /*6dd0*/ 	.word	0x00000008
        /*6dd4*/ 	.word	0x00034490
        /*6dd8*/ 	.short	0x010a
        /*6dda*/ 	.byte	0x3f
	.zero		1


	//   ....[198]....
        /*6ddc*/ 	.word	0x00023260
        /*6de0*/ 	.word	0x00000003
        /*6de4*/ 	.word	0x00034400
        /*6de8*/ 	.short	0x010a
        /*6dea*/ 	.byte	0x3f
	.zero		1


	//   ....[199]....
        /*6dec*/ 	.word	0x00023470
        /*6df0*/ 	.word	0x00000007
        /*6df4*/ 	.word	0x00000000
        /*6df8*/ 	.short	0x010a
        /*6dfa*/ 	.byte	0x3f
	.zero		1


	//   ....[200]....
        /*6dfc*/ 	.word	0x000234c0
        /*6e00*/ 	.word	0x0000000c
        /*6e04*/ 	.word	0x00034440
        /*6e08*/ 	.short	0x010a
        /*6e0a*/ 	.byte	0x3f
	.zero		1


	//   ....[201]....
        /*6e0c*/ 	.word	0x00023510
        /*6e10*/ 	.word	0x00000003
        /*6e14*/ 	.word	0x00034440
        /*6e18*/ 	.short	0x010a
        /*6e1a*/ 	.byte	0x3f
	.zero		1


	//   ....[202]....
        /*6e1c*/ 	.word	0x00023560
        /*6e20*/ 	.word	0x00000003
        /*6e24*/ 	.word	0x00034440
        /*6e28*/ 	.short	0x010a
        /*6e2a*/ 	.byte	0x3f
	.zero		1


	//   ....[203]....
        /*6e2c*/ 	.word	0x000235b0
        /*6e30*/ 	.word	0x00000003
        /*6e34*/ 	.word	0x00034440
        /*6e38*/ 	.short	0x010a
        /*6e3a*/ 	.byte	0x3f
	.zero		1


	//   ....[204]....
        /*6e3c*/ 	.word	0x00023600
        /*6e40*/ 	.word	0x00000003
        /*6e44*/ 	.word	0x00034440
        /*6e48*/ 	.short	0x010a
        /*6e4a*/ 	.byte	0x3f
	.zero		1


	//   ....[205]....
        /*6e4c*/ 	.word	0x00023650
        /*6e50*/ 	.word	0x00000003
        /*6e54*/ 	.word	0x00034440
        /*6e58*/ 	.short	0x010a
        /*6e5a*/ 	.byte	0x3f
	.zero		1


	//   ....[206]....
        /*6e5c*/ 	.word	0x000236a0
        /*6e60*/ 	.word	0x00000003
        /*6e64*/ 	.word	0x00034440
        /*6e68*/ 	.short	0x010a
        /*6e6a*/ 	.byte	0x3f
	.zero		1


	//   ....[207]....
        /*6e6c*/ 	.word	0x000236f0
        /*6e70*/ 	.word	0x00000003
        /*6e74*/ 	.word	0x00034440
        /*6e78*/ 	.short	0x010a
        /*6e7a*/ 	.byte	0x3f
	.zero		1


	//----- nvinfo : EIATTR_NUM_MBARRIERS
	.align		4
.L_39:
        /*6e7c*/ 	.byte	0x03, 0x38
        /*6e7e*/ 	.short	0x0022


	//----- nvinfo : EIATTR_EXIT_INSTR_OFFSETS
	.align		4
        /*6e80*/ 	.byte	0x04, 0x1c
        /*6e82*/ 	.short	(.L_41 - .L_40)


	//   ....[0]....
.L_40:
        /*6e84*/ 	.word	0x00002bd0


	//   ....[1]....
        /*6e88*/ 	.word	0x00002e00


	//   ....[2]....
        /*6e8c*/ 	.word	0x00002f60


	//   ....[3]....
        /*6e90*/ 	.word	0x0001baf0


	//   ....[4]....
        /*6e94*/ 	.word	0x0001bb90


	//   ....[5]....
        /*6e98*/ 	.word	0x0001e210


	//   ....[6]....
        /*6e9c*/ 	.word	0x0001fd50


	//   ....[7]....
        /*6ea0*/ 	.word	0x00022070


	//----- nvinfo : EIATTR_MAX_THREADS
	.align		4
.L_41:
        /*6ea4*/ 	.byte	0x04, 0x05
        /*6ea6*/ 	.short	(.L_43 - .L_42)
.L_42:
        /*6ea8*/ 	.word	0x00000180
        /*6eac*/ 	.word	0x00000001
        /*6eb0*/ 	.word	0x00000001


	//----- nvinfo : EIATTR_CRS_STACK_SIZE
	.align		4
.L_43:
        /*6eb4*/ 	.byte	0x04, 0x1e
        /*6eb6*/ 	.short	(.L_45 - .L_44)
.L_44:
        /*6eb8*/ 	.word	0x00000000


	//----- nvinfo : EIATTR_CBANK_PARAM_SIZE
	.align		4
.L_45:
        /*6ebc*/ 	.byte	0x03, 0x19
        /*6ebe*/ 	.short	0x0770


	//----- nvinfo : EIATTR_PARAM_CBANK
	.align		4
        /*6ec0*/ 	.byte	0x04, 0x0a
        /*6ec2*/ 	.short	(.L_47 - .L_46)
	.align		4
.L_46:
        /*6ec4*/ 	.word	index@(.nv.constant0._ZN7cutlass13device_kernelINS_4gemm6kernel13GemmUniversalINS1_17GroupProblemShapeIN4cute5tupleIJiiiEEEEENS1_10collective13CollectiveMmaINS1_39MainloopSm90ArrayTmaGmmaWarpSpecializedILi2ENS6_IJNS5_1CILi1EEESD_SD_EEENS1_40KernelPtrArrayTmaWarpSpecializedPingpongEEENS6_IJNSC_ILi128EEENSC_ILi256EEESH_EEENS_6half_tEPNS6_IJlSD_NSC_ILi0EEEEEESK_SN_NS5_8TiledMMAINS5_8MMA_AtomIJNS5_4SM904GMMA26MMA_64x256x16_F32F16F16_SSILNSR_5MajorE0ELST_0ELNSR_7ScaleInE1ELSU_1EEEEEENS5_6LayoutISE_NS6_IJSL_SL_SL_EEEEENS6_IJNS5_10UnderscoreES10_S10_EEEEENS5_13SM90_TMA_LOADENS5_14ComposedLayoutINS5_7SwizzleILi3ELi4ELi3EEENS5_18smem_ptr_flag_bitsILi16EEENSX_INS6_IJNSC_ILi8EEENSC_ILi64EEEEEENS6_IJS1A_SD_EEEEEEEvNS5_8identityES13_S1E_vS1F_EENS_8epilogue10collective18CollectiveEpilogueINS1H_30Sm90PtrArrayTmaWarpSpecializedILi4ELi2ELi16ELb1ELb0ELi2EEEJSJ_NS6_IJS1A_NSC_ILi32EEEEEESK_PNS6_IJSD_lSL_EEESK_S1P_NS1H_6fusion15FusionCallbacksIS1L_NS1Q_17LinearCombinationISK_fSK_fLNS_15FloatRoundStyleE2EEESJ_S1N_JEEES13_NS14_IS16_S18_NSX_INS6_IJS1A_S19_EEENS6_IJSD_S1A_EEEEEEENS5_17SM75_U16x8_LDSM_TENS5_14SM90_TMA_STOREES1Z_NS5_17SM90_U16x8_STSM_TENS5_9Copy_AtomIJNS5_17SM90_U32x4_STSM_NESK_EEEvEEEvvEEEEvNT_6ParamsE)
        /*6ec8*/ 	.short	0x0210
        /*6eca*/ 	.short	0x0770


	//----- nvinfo : EIATTR_SW_WAR
	.align		4
.L_47:
        /*6ecc*/ 	.byte	0x04, 0x36
        /*6ece*/ 	.short	(.L_49 - .L_48)
.L_48:
        /*6ed0*/ 	.word	0x00000008
.L_49:


//--------------------- .nv.callgraph             --------------------------
	.section	.nv.callgraph,"",@"SHT_CUDA_CALLGRAPH"
	.align	4
	.sectionentsize	8
	.align		4
        /*0000*/ 	.word	0x00000000
	.align		4
        /*0004*/ 	.word	0xffffffff
	.align		4
        /*0008*/ 	.word	index@(_ZN7cutlass13device_kernelINS_4gemm6kernel13GemmUniversalINS1_17GroupProblemShapeIN4cute5tupleIJiiiEEEEENS1_10collective13CollectiveMmaINS1_39MainloopSm90ArrayTmaGmmaWarpSpecializedILi2ENS6_IJNS5_1CILi1EEESD_SD_EEENS1_40KernelPtrArrayTmaWarpSpecializedPingpongEEENS6_IJNSC_ILi128EEENSC_ILi256EEESH_EEENS_6half_tEPNS6_IJlSD_NSC_ILi0EEEEEESK_SN_NS5_8TiledMMAINS5_8MMA_AtomIJNS5_4SM904GMMA26MMA_64x256x16_F32F16F16_SSILNSR_5MajorE0ELST_0ELNSR_7ScaleInE1ELSU_1EEEEEENS5_6LayoutISE_NS6_IJSL_SL_SL_EEEEENS6_IJNS5_10UnderscoreES10_S10_EEEEENS5_13SM90_TMA_LOADENS5_14ComposedLayoutINS5_7SwizzleILi3ELi4ELi3EEENS5_18smem_ptr_flag_bitsILi16EEENSX_INS6_IJNSC_ILi8EEENSC_ILi64EEEEEENS6_IJS1A_SD_EEEEEEEvNS5_8identityES13_S1E_vS1F_EENS_8epilogue10collective18CollectiveEpilogueINS1H_30Sm90PtrArrayTmaWarpSpecializedILi4ELi2ELi16ELb1ELb0ELi2EEEJSJ_NS6_IJS1A_NSC_ILi32EEEEEESK_PNS6_IJSD_lSL_EEESK_S1P_NS1H_6fusion15FusionCallbacksIS1L_NS1Q_17LinearCombinationISK_fSK_fLNS_15FloatRoundStyleE2EEESJ_S1N_JEEES13_NS14_IS16_S18_NSX_INS6_IJS1A_S19_EEENS6_IJSD_S1A_EEEEEEENS5_17SM75_U16x8_LDSM_TENS5_14SM90_TMA_STOREES1Z_NS5_17SM90_U16x8_STSM_TENS5_9Copy_AtomIJNS5_17SM90_U32x4_STSM_NESK_EEEvEEEvvEEEEvNT_6ParamsE)
	.align		4
        /*000c*/ 	.word	index@(__assertfail)
	.align		4
        /*0010*/ 	.word	0x00000000
	.align		4
        /*0014*/ 	.word	0xfffffffe
	.align		4
        /*0018*/ 	.word	0x00000000
	.align		4
        /*001c*/ 	.word	0xfffffffd
	.align		4
        /*0020*/ 	.word	0x00000000
	.align		4
        /*0024*/ 	.word	0xfffffffc


//--------------------- .nv.constant4             --------------------------
	.section	.nv.constant4,"a",@progbits
	.align	8
	.align		8
.nv.constant4:
        /*0000*/ 	.dword	__assertfail
	.align		8
        /*0008*/ 	.dword	__unnamed_1
	.align		8
        /*0010*/ 	.dword	_ZN39_INTERNAL_3eaa7fc3_4_k_cu_f3114891_38134cuda3std3__45__cpo5beginE
	.align		8
        /*0018*/ 	.dword	_ZN39_INTERNAL_3eaa7fc3_4_k_cu_f3114891_38134cuda3std3__45__cpo3endE
	.align		8
        /*0020*/ 	.dword	_ZN39_INTERNAL_3eaa7fc3_4_k_cu_f3114891_38134cuda3std3__45__cpo6cbeginE
	.align		8
        /*0028*/ 	.dword	_ZN39_INTERNAL_3eaa7fc3_4_k_cu_f3114891_38134cuda3std3__45__cpo4cendE
	.align		8
        /*0030*/ 	.dword	_ZN39_INTERNAL_3eaa7fc3_4_k_cu_f3114891_38134cuda3std3__441_GLOBAL__N__3eaa7fc3_4_k_cu_f3114891_38136ignoreE
	.align		8
        /*0038*/ 	.dword	_ZN39_INTERNAL_3eaa7fc3_4_k_cu_f3114891_38134cuda3std3__419piecewise_constructE
	.align		8
        /*0040*/ 	.dword	_ZN39_INTERNAL_3eaa7fc3_4_k_cu_f3114891_38134cuda3std3__48in_placeE
	.align		8
        /*0048*/ 	.dword	_ZN39_INTERNAL_3eaa7fc3_4_k_cu_f3114891_38134cuda3std6ranges3__45__cpo4swapE
	.align		8
        /*0050*/ 	.dword	_ZN39_INTERNAL_3eaa7fc3_4_k_cu_f3114891_38134cuda3std6ranges3__45__cpo9iter_moveE
	.align		8
        /*0058*/ 	.dword	_ZN39_INTERNAL_3eaa7fc3_4_k_cu_f3114891_38134cute7productE
	.align		8
        /*0060*/ 	.dword	_ZN39_INTERNAL_3eaa7fc3_4_k_cu_f3114891_38134cute1_E
	.align		8
        /*0068*/ 	.dword	$str$24
	.align		8
        /*0070*/ 	.dword	$str$25


//--------------------- .text._ZN7cutlass13device_kernelINS_4gemm6kernel13GemmUniversalINS1_17GroupProblemShapeIN4cute5tupleIJiiiEEEEENS1_10collective13CollectiveMmaINS1_39MainloopSm90ArrayTmaGmmaWarpSpecializedILi2ENS6_IJNS5_1CILi1EEESD_SD_EEENS1_40KernelPtrArrayTmaWarpSpecializedPingpongEEENS6_IJNSC_ILi128EEENSC_ILi256EEESH_EEENS_6half_tEPNS6_IJlSD_NSC_ILi0EEEEEESK_SN_NS5_8TiledMMAINS5_8MMA_AtomIJNS5_4SM904GMMA26MMA_64x256x16_F32F16F16_SSILNSR_5MajorE0ELST_0ELNSR_7ScaleInE1ELSU_1EEEEEENS5_6LayoutISE_NS6_IJSL_SL_SL_EEEEENS6_IJNS5_10UnderscoreES10_S10_EEEEENS5_13SM90_TMA_LOADENS5_14ComposedLayoutINS5_7SwizzleILi3ELi4ELi3EEENS5_18smem_ptr_flag_bitsILi16EEENSX_INS6_IJNSC_ILi8EEENSC_ILi64EEEEEENS6_IJS1A_SD_EEEEEEEvNS5_8identityES13_S1E_vS1F_EENS_8epilogue10collective18CollectiveEpilogueINS1H_30Sm90PtrArrayTmaWarpSpecializedILi4ELi2ELi16ELb1ELb0ELi2EEEJSJ_NS6_IJS1A_NSC_ILi32EEEEEESK_PNS6_IJSD_lSL_EEESK_S1P_NS1H_6fusion15FusionCallbacksIS1L_NS1Q_17LinearCombinationISK_fSK_fLNS_15FloatRoundStyleE2EEESJ_S1N_JEEES13_NS14_IS16_S18_NSX_INS6_IJS1A_S19_EEENS6_IJSD_S1A_EEEEEEENS5_17SM75_U16x8_LDSM_TENS5_14SM90_TMA_STOREES1Z_NS5_17SM90_U16x8_STSM_TENS5_9Copy_AtomIJNS5_17SM90_U32x4_STSM_NESK_EEEvEEEvvEEEEvNT_6ParamsE --------------------------
	.section	.text._ZN7cutlass13device_kernelINS_4gemm6kernel13GemmUniversalINS1_17GroupProblemShapeIN4cute5tupleIJiiiEEEEENS1_10collective13CollectiveMmaINS1_39MainloopSm90ArrayTmaGmmaWarpSpecializedILi2ENS6_IJNS5_1CILi1EEESD_SD_EEENS1_40KernelPtrArrayTmaWarpSpecializedPingpongEEENS6_IJNSC_ILi128EEENSC_ILi256EEESH_EEENS_6half_tEPNS6_IJlSD_NSC_ILi0EEEEEESK_SN_NS5_8TiledMMAINS5_8MMA_AtomIJNS5_4SM904GMMA26MMA_64x256x16_F32F16F16_SSILNSR_5MajorE0ELST_0ELNSR_7ScaleInE1ELSU_1EEEEEENS5_6LayoutISE_NS6_IJSL_SL_SL_EEEEENS6_IJNS5_10UnderscoreES10_S10_EEEEENS5_13SM90_TMA_LOADENS5_14ComposedLayoutINS5_7SwizzleILi3ELi4ELi3EEENS5_18smem_ptr_flag_bitsILi16EEENSX_INS6_IJNSC_ILi8EEENSC_ILi64EEEEEENS6_IJS1A_SD_EEEEEEEvNS5_8identityES13_S1E_vS1F_EENS_8epilogue10collective18CollectiveEpilogueINS1H_30Sm90PtrArrayTmaWarpSpecializedILi4ELi2ELi16ELb1ELb0ELi2EEEJSJ_NS6_IJS1A_NSC_ILi32EEEEEESK_PNS6_IJSD_lSL_EEESK_S1P_NS1H_6fusion15FusionCallbacksIS1L_NS1Q_17LinearCombinationISK_fSK_fLNS_15FloatRoundStyleE2EEESJ_S1N_JEEES13_NS14_IS16_S18_NSX_INS6_IJS1A_S19_EEENS6_IJSD_S1A_EEEEEEENS5_17SM75_U16x8_LDSM_TENS5_14SM90_TMA_STOREES1Z_NS5_17SM90_U16x8_STSM_TENS5_9Copy_AtomIJNS5_17SM90_U32x4_STSM_NESK_EEEvEEEvvEEEEvNT_6ParamsE,"ax",@progbits
	.align	128
.text._ZN7cutlass13device_kernelINS_4gemm6kernel13GemmUniversalINS1_17GroupProblemShapeIN4cute5tupleIJiiiEEEEENS1_10collective13CollectiveMmaINS1_39MainloopSm90ArrayTmaGmmaWarpSpecializedILi2ENS6_IJNS5_1CILi1EEESD_SD_EEENS1_40KernelPtrArrayTmaWarpSpecializedPingpongEEENS6_IJNSC_ILi128EEENSC_ILi256EEESH_EEENS_6half_tEPNS6_IJlSD_NSC_ILi0EEEEEESK_SN_NS5_8TiledMMAINS5_8MMA_AtomIJNS5_4SM904GMMA26MMA_64x256x16_F32F16F16_SSILNSR_5MajorE0ELST_0ELNSR_7ScaleInE1ELSU_1EEEEEENS5_6LayoutISE_NS6_IJSL_SL_SL_EEEEENS6_IJNS5_10UnderscoreES10_S10_EEEEENS5_13SM90_TMA_LOADENS5_14ComposedLayoutINS5_7SwizzleILi3ELi4ELi3EEENS5_18smem_ptr_flag_bitsILi16EEENSX_INS6_IJNSC_ILi8EEENSC_ILi64EEEEEENS6_IJS1A_SD_EEEEEEEvNS5_8identityES13_S1E_vS1F_EENS_8epilogue10collective18CollectiveEpilogueINS1H_30Sm90PtrArrayTmaWarpSpecializedILi4ELi2ELi16ELb1ELb0ELi2EEEJSJ_NS6_IJS1A_NSC_ILi32EEEEEESK_PNS6_IJSD_lSL_EEESK_S1P_NS1H_6fusion15FusionCallbacksIS1L_NS1Q_17LinearCombinationISK_fSK_fLNS_15FloatRoundStyleE2EEESJ_S1N_JEEES13_NS14_IS16_S18_NSX_INS6_IJS1A_S19_EEENS6_IJSD_S1A_EEEEEEENS5_17SM75_U16x8_LDSM_TENS5_14SM90_TMA_STOREES1Z_NS5_17SM90_U16x8_STSM_TENS5_9Copy_AtomIJNS5_17SM90_U32x4_STSM_NESK_EEEvEEEvvEEEEvNT_6ParamsE:
        .type           _ZN7cutlass13device_kernelINS_4gemm6kernel13GemmUniversalINS1_17GroupProblemShapeIN4cute5tupleIJiiiEEEEENS1_10collective13CollectiveMmaINS1_39MainloopSm90ArrayTmaGmmaWarpSpecializedILi2ENS6_IJNS5_1CILi1EEESD_SD_EEENS1_40KernelPtrArrayTmaWarpSpecializedPingpongEEENS6_IJNSC_ILi128EEENSC_ILi256EEESH_EEENS_6half_tEPNS6_IJlSD_NSC_ILi0EEEEEESK_SN_NS5_8TiledMMAINS5_8MMA_AtomIJNS5_4SM904GMMA26MMA_64x256x16_F32F16F16_SSILNSR_5MajorE0ELST_0ELNSR_7ScaleInE1ELSU_1EEEEEENS5_6LayoutISE_NS6_IJSL_SL_SL_EEEEENS6_IJNS5_10UnderscoreES10_S10_EEEEENS5_13SM90_TMA_LOADENS5_14ComposedLayoutINS5_7SwizzleILi3ELi4ELi3EEENS5_18smem_ptr_flag_bitsILi16EEENSX_INS6_IJNSC_ILi8EEENSC_ILi64EEEEEENS6_IJS1A_SD_EEEEEEEvNS5_8identityES13_S1E_vS1F_EENS_8epilogue10collective18CollectiveEpilogueINS1H_30Sm90PtrArrayTmaWarpSpecializedILi4ELi2ELi16ELb1ELb0ELi2EEEJSJ_NS6_IJS1A_NSC_ILi32EEEEEESK_PNS6_IJSD_lSL_EEESK_S1P_NS1H_6fusion15FusionCallbacksIS1L_NS1Q_17LinearCombinationISK_fSK_fLNS_15FloatRoundStyleE2EEESJ_S1N_JEEES13_NS14_IS16_S18_NSX_INS6_IJS1A_S19_EEENS6_IJSD_S1A_EEEEEEENS5_17SM75_U16x8_LDSM_TENS5_14SM90_TMA_STOREES1Z_NS5_17SM90_U16x8_STSM_TENS5_9Copy_AtomIJNS5_17SM90_U32x4_STSM_NESK_EEEvEEEvvEEEEvNT_6ParamsE,@function
        .size           _ZN7cutlass13device_kernelINS_4gemm6kernel13GemmUniversalINS1_17GroupProblemShapeIN4cute5tupleIJiiiEEEEENS1_10collective13CollectiveMmaINS1_39MainloopSm90ArrayTmaGmmaWarpSpecializedILi2ENS6_IJNS5_1CILi1EEESD_SD_EEENS1_40KernelPtrArrayTmaWarpSpecializedPingpongEEENS6_IJNSC_ILi128EEENSC_ILi256EEESH_EEENS_6half_tEPNS6_IJlSD_NSC_ILi0EEEEEESK_SN_NS5_8TiledMMAINS5_8MMA_AtomIJNS5_4SM904GMMA26MMA_64x256x16_F32F16F16_SSILNSR_5MajorE0ELST_0ELNSR_7ScaleInE1ELSU_1EEEEEENS5_6LayoutISE_NS6_IJSL_SL_SL_EEEEENS6_IJNS5_10UnderscoreES10_S10_EEEEENS5_13SM90_TMA_LOADENS5_14ComposedLayoutINS5_7SwizzleILi3ELi4ELi3EEENS5_18smem_ptr_flag_bitsILi16EEENSX_INS6_IJNSC_ILi8EEENSC_ILi64EEEEEENS6_IJS1A_SD_EEEEEEEvNS5_8identityES13_S1E_vS1F_EENS_8epilogue10collective18CollectiveEpilogueINS1H_30Sm90PtrArrayTmaWarpSpecializedILi4ELi2ELi16ELb1ELb0ELi2EEEJSJ_NS6_IJS1A_NSC_ILi32EEEEEESK_PNS6_IJSD_lSL_EEESK_S1P_NS1H_6fusion15FusionCallbacksIS1L_NS1Q_17LinearCombinationISK_fSK_fLNS_15FloatRoundStyleE2EEESJ_S1N_JEEES13_NS14_IS16_S18_NSX_INS6_IJS1A_S19_EEENS6_IJSD_S1A_EEEEEEENS5_17SM75_U16x8_LDSM_TENS5_14SM90_TMA_STOREES1Z_NS5_17SM90_U16x8_STSM_TENS5_9Copy_AtomIJNS5_17SM90_U32x4_STSM_NESK_EEEvEEEvvEEEEvNT_6ParamsE,(.L_x_425 - _ZN7cutlass13device_kernelINS_4gemm6kernel13GemmUniversalINS1_17GroupProblemShapeIN4cute5tupleIJiiiEEEEENS1_10collective13CollectiveMmaINS1_39MainloopSm90ArrayTmaGmmaWarpSpecializedILi2ENS6_IJNS5_1CILi1EEESD_SD_EEENS1_40KernelPtrArrayTmaWarpSpecializedPingpongEEENS6_IJNSC_ILi128EEENSC_ILi256EEESH_EEENS_6half_tEPNS6_IJlSD_NSC_ILi0EEEEEESK_SN_NS5_8TiledMMAINS5_8MMA_AtomIJNS5_4SM904GMMA26MMA_64x256x16_F32F16F16_SSILNSR_5MajorE0ELST_0ELNSR_7ScaleInE1ELSU_1EEEEEENS5_6LayoutISE_NS6_IJSL_SL_SL_EEEEENS6_IJNS5_10UnderscoreES10_S10_EEEEENS5_13SM90_TMA_LOADENS5_14ComposedLayoutINS5_7SwizzleILi3ELi4ELi3EEENS5_18smem_ptr_flag_bitsILi16EEENSX_INS6_IJNSC_ILi8EEENSC_ILi64EEEEEENS6_IJS1A_SD_EEEEEEEvNS5_8identityES13_S1E_vS1F_EENS_8epilogue10collective18CollectiveEpilogueINS1H_30Sm90PtrArrayTmaWarpSpecializedILi4ELi2ELi16ELb1ELb0ELi2EEEJSJ_NS6_IJS1A_NSC_ILi32EEEEEESK_PNS6_IJSD_lSL_EEESK_S1P_NS1H_6fusion15FusionCallbacksIS1L_NS1Q_17LinearCombinationISK_fSK_fLNS_15FloatRoundStyleE2EEESJ_S1N_JEEES13_NS14_IS16_S18_NSX_INS6_IJS1A_S19_EEENS6_IJSD_S1A_EEEEEEENS5_17SM75_U16x8_LDSM_TENS5_14SM90_TMA_STOREES1Z_NS5_17SM90_U16x8_STSM_TENS5_9Copy_AtomIJNS5_17SM90_U32x4_STSM_NESK_EEEvEEEvvEEEEvNT_6ParamsE)
        .other          _ZN7cutlass13device_kernelINS_4gemm6kernel13GemmUniversalINS1_17GroupProblemShapeIN4cute5tupleIJiiiEEEEENS1_10collective13CollectiveMmaINS1_39MainloopSm90ArrayTmaGmmaWarpSpecializedILi2ENS6_IJNS5_1CILi1EEESD_SD_EEENS1_40KernelPtrArrayTmaWarpSpecializedPingpongEEENS6_IJNSC_ILi128EEENSC_ILi256EEESH_EEENS_6half_tEPNS6_IJlSD_NSC_ILi0EEEEEESK_SN_NS5_8TiledMMAINS5_8MMA_AtomIJNS5_4SM904GMMA26MMA_64x256x16_F32F16F16_SSILNSR_5MajorE0ELST_0ELNSR_7ScaleInE1ELSU_1EEEEEENS5_6LayoutISE_NS6_IJSL_SL_SL_EEEEENS6_IJNS5_10UnderscoreES10_S10_EEEEENS5_13SM90_TMA_LOADENS5_14ComposedLayoutINS5_7SwizzleILi3ELi4ELi3EEENS5_18smem_ptr_flag_bitsILi16EEENSX_INS6_IJNSC_ILi8EEENSC_ILi64EEEEEENS6_IJS1A_SD_EEEEEEEvNS5_8identityES13_S1E_vS1F_EENS_8epilogue10collective18CollectiveEpilogueINS1H_30Sm90PtrArrayTmaWarpSpecializedILi4ELi2ELi16ELb1ELb0ELi2EEEJSJ_NS6_IJS1A_NSC_ILi32EEEEEESK_PNS6_IJSD_lSL_EEESK_S1P_NS1H_6fusion15FusionCallbacksIS1L_NS1Q_17LinearCombinationISK_fSK_fLNS_15FloatRoundStyleE2EEESJ_S1N_JEEES13_NS14_IS16_S18_NSX_INS6_IJS1A_S19_EEENS6_IJSD_S1A_EEEEEEENS5_17SM75_U16x8_LDSM_TENS5_14SM90_TMA_STOREES1Z_NS5_17SM90_U16x8_STSM_TENS5_9Copy_AtomIJNS5_17SM90_U32x4_STSM_NESK_EEEvEEEvvEEEEvNT_6ParamsE,@"STO_CUDA_ENTRY STV_DEFAULT"
_ZN7cutlass13device_kernelINS_4gemm6kernel13GemmUniversalINS1_17GroupProblemShapeIN4cute5tupleIJiiiEEEEENS1_10collective13CollectiveMmaINS1_39MainloopSm90ArrayTmaGmmaWarpSpecializedILi2ENS6_IJNS5_1CILi1EEESD_SD_EEENS1_40KernelPtrArrayTmaWarpSpecializedPingpongEEENS6_IJNSC_ILi128EEENSC_ILi256EEESH_EEENS_6half_tEPNS6_IJlSD_NSC_ILi0EEEEEESK_SN_NS5_8TiledMMAINS5_8MMA_AtomIJNS5_4SM904GMMA26MMA_64x256x16_F32F16F16_SSILNSR_5MajorE0ELST_0ELNSR_7ScaleInE1ELSU_1EEEEEENS5_6LayoutISE_NS6_IJSL_SL_SL_EEEEENS6_IJNS5_10UnderscoreES10_S10_EEEEENS5_13SM90_TMA_LOADENS5_14ComposedLayoutINS5_7SwizzleILi3ELi4ELi3EEENS5_18smem_ptr_flag_bitsILi16EEENSX_INS6_IJNSC_ILi8EEENSC_ILi64EEEEEENS6_IJS1A_SD_EEEEEEEvNS5_8identityES13_S1E_vS1F_EENS_8epilogue10collective18CollectiveEpilogueINS1H_30Sm90PtrArrayTmaWarpSpecializedILi4ELi2ELi16ELb1ELb0ELi2EEEJSJ_NS6_IJS1A_NSC_ILi32EEEEEESK_PNS6_IJSD_lSL_EEESK_S1P_NS1H_6fusion15FusionCallbacksIS1L_NS1Q_17LinearCombinationISK_fSK_fLNS_15FloatRoundStyleE2EEESJ_S1N_JEEES13_NS14_IS16_S18_NSX_INS6_IJS1A_S19_EEENS6_IJSD_S1A_EEEEEEENS5_17SM75_U16x8_LDSM_TENS5_14SM90_TMA_STOREES1Z_NS5_17SM90_U16x8_STSM_TENS5_9Copy_AtomIJNS5_17SM90_U32x4_STSM_NESK_EEEvEEEvvEEEEvNT_6ParamsE:
[----:B------:R-:W1:Y:S02]  /*0000*/  LDC R1, c[0x0][0x28] ;  /* 0x00000a00ff017b82 */ /* 0x000e640000000800 */
[----:B-1----:R-:W-:-:S06]  /*0010*/  VIADD R1, R1, 0xfffff250 ;  /* 0xfffff25001017836 */ /* 0x002fcc0000000000 */
[----:B------:R-:W1:Y:S01]  /*0020*/  LDC.64 R6, c[0x0][0x918] ;  /* 0x00024600ff067b82 */ /* 0x000e620000000a00 */
[----:B------:R-:W-:Y:S01]  /*0030*/  ULDC.64 UR38, c[0x0][0x208] ;  /* 0x0000820000267ab9 */ /* 0x000fe20000000a00 */
[----:B------:R-:W2:Y:S01]  /*0040*/  S2R R21, SR_TID.X ;  /* 0x0000000000157919 */ /* 0x000ea20000002100 */
[----:B------:R-:W-:Y:S01]  /*0050*/  ULDC UR4, c[0x0][0x910] ;  /* 0x0002440000047ab9 */ /* 0x000fe20000000800 */
[----:B------:R-:W-:Y:S01]  /*0060*/  ULDC.64 UR20, c[0x0][0x8d0] ;  /* 0x0002340000147ab9 */ /* 0x000fe20000000a00 */
[----:B------:R-:W-:Y:S01]  /*0070*/  ULDC.64 UR14, c[0x0][0x8c8] ;  /* 0x00023200000e7ab9 */ /* 0x000fe20000000a00 */
[----:B------:R-:W-:Y:S01]  /*0080*/  ULDC UR5, c[0x0][0x908] ;  /* 0x0002420000057ab9 */ /* 0x000fe20000000800 */
[----:B------:R-:W-:Y:S01]  /*0090*/  MOV R8, RZ ;  /* 0x000000ff00087202 */ /* 0x000fe20000000f00 */
[----:B------:R-:W-:Y:S01]  /*00a0*/  S2UR UR56, SR_CTAID.X ;  /* 0x00000000003879c3 */ /* 0x000fe20000002500 */
[----:B------:R-:W-:Y:S01]  /*00b0*/  IMAD.MOV.U32 R0, RZ, RZ, RZ ;  /* 0x000000ffff007224 */ /* 0x000fe200078e00ff */
[----:B------:R-:W-:Y:S01]  /*00c0*/  ULDC.64 UR22, c[0x0][0x8e8] ;  /* 0x00023a0000167ab9 */ /* 0x000fe20000000a00 */
[----:B------:R-:W-:Y:S01]  /*00d0*/  ULDC.64 UR16, c[0x0][0x8e0] ;  /* 0x0002380000107ab9 */ /* 0x000fe20000000a00 */
[----:B-1----:R-:W3:Y:S01]  /*00e0*/  LDG.E R9, desc[UR38][R6.64] ;  /* 0x0000002606097981 */ /* 0x002ee2000c1e1900 */
[----:B------:R-:W-:-:S03]  /*00f0*/  IMAD.U32 R3, RZ, RZ, UR4 ;  /* 0x00000004ff037e24 */ /* 0x000fc6000f8e00ff */
[----:B------:R-:W4:Y:S01]  /*0100*/  LDG.E R2, desc[UR38][R6.64+0x4] ;  /* 0x0000042606027981 */ /* 0x000f22000c1e1900 */
[----:B--2---:R-:W-:-:S04]  /*0110*/  LOP3.LUT R20, R21, 0x1f, RZ, 0xc0, !PT ;  /* 0x0000001f15147812 */ /* 0x004fc800078ec0ff */
[----:B------:R-:W-:Y:S01]  /*0120*/  ISETP.GE.AND P0, PT, R20, R3, PT ;  /* 0x000000031400720c */ /* 0x000fe20003f06270 */
[----:B------:R-:W-:-:S04]  /*0130*/  UISETP.NE.U32.AND UP0, UPT, UR20, URZ, UPT ;  /* 0x0000003f1400728c */ /* 0x000fc8000bf05070 */
[----:B------:R-:W-:-:S08]  /*0140*/  UISETP.NE.AND.EX UP0, UPT, UR21, URZ, UPT, UP0 ;  /* 0x0000003f1500728c */ /* 0x000fd0000bf05300 */
[----:B------:R-:W1:Y:S03]  /*0150*/  @!P0 LDC.64 R4, c[0x0][0x918] ;  /* 0x00024600ff048b82 */ /* 0x000e660000000a00 */
[----:B------:R-:W-:-:S05]  /*0160*/  @UP0 ULDC UR24, c[0x0][0x8dc] ;  /* 0x0002370000180ab9 */ /* 0x000fca0000000800 */
[----:B------:R-:W2:Y:S01]  /*0170*/  S2UR UR4, SR_CTAID.Y ;  /* 0x00000000000479c3 */ /* 0x000ea20000002600 */
[----:B------:R-:W-:Y:S01]  /*0180*/  UISETP.NE.AND UP3, UPT, UR5, 0x1, UPT ;  /* 0x000000010500788c */ /* 0x000fe2000bf65270 */
[----:B------:R-:W-:Y:S01]  /*0190*/  UMOV UR57, URZ ;  /* 0x0000003f00397c82 */ /* 0x000fe20008000000 */
[----:B-1----:R-:W-:-:S09]  /*01a0*/  @!P0 IMAD.WIDE.U32 R4, R20, 0xc, R4 ;  /* 0x0000000c14048825 */ /* 0x002fd200078e0004 */
[----:B------:R-:W-:Y:S01]  /*01b0*/  @UP3 ULDC UR8, c[0x0][0x10] ;  /* 0x0000040000083ab9 */ /* 0x000fe20000000800 */
[----:B------:R-:W-:Y:S01]  /*01c0*/  @UP3 UMOV UR5, URZ ;  /* 0x0000003f00053c82 */ /* 0x000fe20008000000 */
[----:B------:R1:W5:Y:S04]  /*01d0*/  @!P0 LDG.E R8, desc[UR38][R4.64] ;  /* 0x0000002604088981 */ /* 0x000368000c1e1900 */
[----:B------:R1:W5:Y:S01]  /*01e0*/  @!P0 LDG.E R0, desc[UR38][R4.64+0x4] ;  /* 0x0000042604008981 */ /* 0x000362000c1e1900 */
[----:B------:R-:W-:Y:S01]  /*01f0*/  ISETP.NE.U32.AND P0, PT, RZ, UR22, PT ;  /* 0x00000016ff007c0c */ /* 0x000fe2000bf05070 */
[----:B--2---:R-:W-:-:S03]  /*0200*/  @UP3 UIMAD.WIDE.U32 UR8, UR56, UR8, UR4 ;  /* 0x00000008380832a5 */ /* 0x004fc6000f8e0004 */
[----:B------:R-:W-:Y:S01]  /*0210*/  ISETP.NE.AND.EX P0, PT, RZ, UR23, PT, P0 ;  /* 0x00000017ff007c0c */ /* 0x000fe2000bf05300 */
[----:B------:R-:W-:Y:S01]  /*0220*/  @UP3 UMOV UR7, URZ ;  /* 0x0000003f00073c82 */ /* 0x000fe20008000000 */
[----:B------:R-:W-:Y:S01]  /*0230*/  @!UP3 ULDC UR5, c[0x0][0xc] ;  /* 0x000003000005bab9 */ /* 0x000fe20000000800 */
[----:B------:R-:W-:Y:S02]  /*0240*/  @UP3 UIADD3 UR7, UR9, UR7, URZ ;  /* 0x0000000709073290 */ /* 0x000fe4000fffe03f */
[----:B------:R-:W-:-:S07]  /*0250*/  @!UP3 UIMAD.WIDE.U32 UR4, UR5, UR4, UR56 ;  /* 0x000000040504b2a5 */ /* 0x000fce000f8e0038 */
[----:B------:R-:W-:Y:S01]  /*0260*/  @!UP3 UMOV UR7, UR5 ;  /* 0x000000050007bc82 */ /* 0x000fe20008000000 */
[----:B------:R-:W-:Y:S01]  /*0270*/  @!UP3 UMOV UR8, UR4 ;  /* 0x000000040008bc82 */ /* 0x000fe20008000000 */
[----:B---3--:R-:W-:-:S13]  /*0280*/  R2UR UR11, R9 ;  /* 0x00000000090b72ca */ /* 0x008fda00000e0000 */
[----:B------:R-:W-:-:S04]  /*0290*/  UIADD3 UR6, UP1, UR11, UR14, URZ ;  /* 0x0000000e0b067290 */ /* 0x000fc8000ff3e03f */
[----:B------:R-:W-:Y:S02]  /*02a0*/  ULEA.HI.X.SX32 UR11, UR11, UR15, 0x1, UP1 ;  /* 0x0000000f0b0b7291 */ /* 0x000fe400088f0e3f */
[----:B------:R-:W-:-:S04]  /*02b0*/  UIADD3 UR6, UP1, UR6, -0x1, URZ ;  /* 0xffffffff06067890 */ /* 0x000fc8000ff3e03f */
[----:B------:R-:W-:Y:S02]  /*02c0*/  UIADD3.X UR11, UR11, -0x1, URZ, UP1, !UPT ;  /* 0xffffffff0b0b7890 */ /* 0x000fe40008ffe43f */
[----:B------:R-:W-:Y:S01]  /*02d0*/  @UP0 UIADD3 UR24, UP1, UR6, UR24, URZ ;  /* 0x0000001806180290 */ /* 0x000fe2000ff3e03f */
[----:B----4-:R-:W-:-:S03]  /*02e0*/  R2UR UR27, R2 ;  /* 0x00000000021b72ca */ /* 0x010fc600000e0000 */
[----:B------:R-:W-:-:S04]  /*02f0*/  @UP0 UIADD3.X UR26, URZ, UR11, URZ, UP1, !UPT ;  /* 0x0000000b3f1a0290 */ /* 0x000fc80008ffe43f */
[----:B------:R-:W-:-:S04]  /*0300*/  @UP0 UIMAD.WIDE.U32 UR12, UR26, UR20, URZ ;  /* 0x000000141a0c02a5 */ /* 0x000fc8000f8e003f */
[----:B------:R-:W-:Y:S02]  /*0310*/  @UP0 UIMAD.WIDE.U32 UR18, UP1, UR24, UR21, UR12 ;  /* 0x00000015181202a5 */ /* 0x000fe4000f82000c */
[----:B------:R-:W-:Y:S02]  /*0320*/  @UP0 UIMAD.WIDE.U32 UR12, UR24, UR20, URZ ;  /* 0x00000014180c02a5 */ /* 0x000fe4000f8e003f */
[----:B------:R-:W-:Y:S02]  /*0330*/  @UP0 UIADD3.X UR25, URZ, URZ, URZ, UP1, !UPT ;  /* 0x0000003f3f190290 */ /* 0x000fe40008ffe43f */
[----:B------:R-:W-:Y:S01]  /*0340*/  @UP0 UIADD3 URZ, UP1, UR13, UR18, URZ ;  /* 0x000000120d3f0290 */ /* 0x000fe2000ff3e03f */
[----:B------:R-:W-:Y:S01]  /*0350*/  @UP0 UMOV UR24, UR19 ;  /* 0x0000001300180c82 */ /* 0x000fe20008000000 */
[----:B------:R-:W-:Y:S02]  /*0360*/  UIADD3 UR10, UP2, UR27, UR16, URZ ;  /* 0x000000101b0a7290 */ /* 0x000fe4000ff5e03f */
[----:B------:R-:W-:-:S02]  /*0370*/  @UP0 UIMAD.WIDE.U32.X UR12, UR26, UR21, UR24, UP1 ;  /* 0x000000151a0c02a5 */ /* 0x000fc400088e0418 */
[----:B------:R-:W-:Y:S02]  /*0380*/  ULEA.HI.X.SX32 UR9, UR27, UR17, 0x1, UP2 ;  /* 0x000000111b097291 */ /* 0x000fe400090f0e3f */
[----:B------:R-:W-:-:S03]  /*0390*/  UIADD3 UR19, UP1, UR10, -0x1, URZ ;  /* 0xffffffff0a137890 */ /* 0x000fc6000ff3e03f */
[----:B------:R-:W-:Y:S01]  /*03a0*/  @UP0 UMOV UR6, UR12 ;  /* 0x0000000c00060c82 */ /* 0x000fe20008000000 */
[----:B------:R-:W-:Y:S01]  /*03b0*/  UIADD3.X UR5, UR9, -0x1, URZ, UP1, !UPT ;  /* 0xffffffff09057890 */ /* 0x000fe20008ffe43f */
[----:B------:R-:W-:Y:S01]  /*03c0*/  @UP0 UMOV UR11, UR13 ;  /* 0x0000000d000b0c82 */ /* 0x000fe20008000000 */
[----:B-1----:R-:W-:Y:S10]  /*03d0*/  @!P0 BRA `(.L_x_0) ;  /* 0x00000000002c8947 */ /* 0x002ff40003800000 */
[----:B------:R-:W-:Y:S02]  /*03e0*/  ULDC UR9, c[0x0][0x8f4] ;  /* 0x00023d0000097ab9 */ /* 0x000fe40000000800 */
[----:B------:R-:W-:-:S04]  /*03f0*/  UIADD3 UR9, UP1, UR19, UR9, URZ ;  /* 0x0000000913097290 */ /* 0x000fc8000ff3e03f */
[----:B------:R-:W-:-:S04]  /*0400*/  UIADD3.X UR10, URZ, UR5, URZ, UP1, !UPT ;  /* 0x000000053f0a7290 */ /* 0x000fc80008ffe43f */
[----:B------:R-:W-:-:S04]  /*0410*/  UIMAD.WIDE.U32 UR4, UR10, UR22, URZ ;  /* 0x000000160a0472a5 */ /* 0x000fc8000f8e003f */
[----:B------:R-:W-:Y:S02]  /*0420*/  UIMAD.WIDE.U32 UR12, UP1, UR9, UR23, UR4 ;  /* 0x00000017090c72a5 */ /* 0x000fe4000f820004 */
[----:B------:R-:W-:Y:S02]  /*0430*/  UIMAD.WIDE.U32 UR4, UR9, UR22, URZ ;  /* 0x00000016090472a5 */ /* 0x000fe4000f8e003f */
[----:B------:R-:W-:Y:S02]  /*0440*/  UIADD3.X UR19, URZ, URZ, URZ, UP1, !UPT ;  /* 0x0000003f3f137290 */ /* 0x000fe40008ffe43f */
[----:B------:R-:W-:Y:S01]  /*0450*/  UIADD3 URZ, UP1, UR5, UR12, URZ ;  /* 0x0000000c053f7290 */ /* 0x000fe2000ff3e03f */
[----:B------:R-:W-:-:S03]  /*0460*/  UMOV UR18, UR13 ;  /* 0x0000000d00127c82 */ /* 0x000fc60008000000 */
[----:B------:R-:W-:-:S07]  /*0470*/  UIMAD.WIDE.U32.X UR4, UR10, UR23, UR18, UP1 ;  /* 0x000000170a0472a5 */ /* 0x000fce00088e0412 */
[----:B------:R-:W-:-:S05]  /*0480*/  UMOV UR19, UR4 ;  /* 0x0000000400137c82 */ /* 0x000fca0008000000 */
.L_x_0:
[----:B------:R-:W-:Y:S01]  /*0490*/  ULDC UR9, c[0x0][0x934] ;  /* 0x00024d0000097ab9 */ /* 0x000fe20000000800 */
[----:B------:R-:W-:Y:S01]  /*04a0*/  ULDC UR10, c[0x0][0x904] ;  /* 0x00024100000a7ab9 */ /* 0x000fe20000000800 */
[----:B------:R-:W-:Y:S01]  /*04b0*/  ULDC UR4, c[0x0][0x938] ;  /* 0x00024e0000047ab9 */ /* 0x000fe20000000800 */
[----:B------:R-:W-:Y:S02]  /*04c0*/  USHF.L.U32 UR9, UR9, UR10, URZ ;  /* 0x0000000a09097299 */ /* 0x000fe4000800063f */
[----:B------:R-:W-:Y:S01]  /*04d0*/  USHF.L.U32 UR10, UR4, UR10, URZ ;  /* 0x0000000a040a7299 */ /* 0x000fe2000800063f */
[----:B------:R-:W-:Y:S01]  /*04e0*/  ULDC UR18, c[0x0][0x8d8] ;  /* 0x0002360000127ab9 */ /* 0x000fe20000000800 */
[----:B------:R-:W-:Y:S02]  /*04f0*/  ULDC UR29, c[0x0][0x8f0] ;  /* 0x00023c00001d7ab9 */ /* 0x000fe40000000800 */
[----:B------:R-:W-:Y:S01]  /*0500*/  IMAD.U32 R10, RZ, RZ, UR9 ;  /* 0x00000009ff0a7e24 */ /* 0x000fe2000f8e00ff */
[----:B------:R-:W-:Y:S01]  /*0510*/  USHF.R.U64 UR11, UR6, UR18, UR11 ;  /* 0x00000012060b7299 */ /* 0x000fe2000800120b */
[----:B------:R-:W-:Y:S01]  /*0520*/  MOV R9, UR10 ;  /* 0x0000000a00097c02 */ /* 0x000fe20008000f00 */
[----:B------:R-:W-:-:S02]  /*0530*/  USHF.R.U64 UR6, UR19, UR29, UR5 ;  /* 0x0000001d13067299 */ /* 0x000fc40008001205 */
[----:B------:R-:W-:Y:S01]  /*0540*/  IABS R2, R10 ;  /* 0x0000000a00027213 */ /* 0x000fe20000000000 */
[----:B------:R-:W-:Y:S01]  /*0550*/  UIADD3 UR11, UR11, -0x1, UR9 ;  /* 0xffffffff0b0b7890 */ /* 0x000fe2000fffe009 */
[----:B------:R-:W-:Y:S01]  /*0560*/  IABS R4, R9 ;  /* 0x0000000900047213 */ /* 0x000fe20000000000 */
[----:B------:R-:W-:Y:S01]  /*0570*/  UIADD3 UR6, UR6, -0x1, UR10 ;  /* 0xffffffff06067890 */ /* 0x000fe2000fffe00a */
[----:B------:R-:W-:Y:S01]  /*0580*/  R2UR UR27, R2 ;  /* 0x00000000021b72ca */ /* 0x000fe200000e0000 */
[----:B------:R-:W-:Y:S01]  /*0590*/  UMOV UR4, URZ ;  /* 0x0000003f00047c82 */ /* 0x000fe20008000000 */
[----:B------:R-:W-:Y:S01]  /*05a0*/  UISETP.GE.AND UP5, UPT, UR11, URZ, UPT ;  /* 0x0000003f0b00728c */ /* 0x000fe2000bfa6270 */
[----:B------:R-:W-:Y:S01]  /*05b0*/  IMAD.MOV.U32 R2, RZ, RZ, R4 ;  /* 0x000000ffff027224 */ /* 0x000fe200078e0004 */
[----:B------:R-:W-:Y:S02]  /*05c0*/  UISETP.NE.AND UP4, UPT, UR9, URZ, UPT ;  /* 0x0000003f0900728c */ /* 0x000fe4000bf85270 */
[----:B------:R-:W-:-:S02]  /*05d0*/  ULOP3.LUT UR33, URZ, UR10, URZ, 0x33, !UPT ;  /* 0x0000000a3f217292 */ /* 0x000fc4000f8e333f */
[----:B------:R-:W-:Y:S01]  /*05e0*/  R2UR UR26, R2 ;  /* 0x00000000021a72ca */ /* 0x000fe200000e0000 */
[----:B------:R-:W-:-:S04]  /*05f0*/  UMOV UR59, 0x1 ;  /* 0x00000001003b7882 */ /* 0x000fc80000000000 */
[----:B------:R-:W1:Y:S08]  /*0600*/  I2F.RP R2, UR27 ;  /* 0x0000001b00027d06 */ /* 0x000e700008209400 */
[----:B------:R-:W2:Y:S08]  /*0610*/  I2F.RP R5, UR26 ;  /* 0x0000001a00057d06 */ /* 0x000eb00008209400 */
[----:B-1----:R-:W1:Y:S08]  /*0620*/  MUFU.RCP R2, R2 ;  /* 0x0000000200027308 */ /* 0x002e700000001000 */
[----:B--2---:R-:W2:Y:S01]  /*0630*/  MUFU.RCP R5, R5 ;  /* 0x0000000500057308 */ /* 0x004ea20000001000 */
[----:B-1----:R-:W-:-:S02]  /*0640*/  VIADD R4, R2, 0xffffffe ;  /* 0x0ffffffe02047836 */ /* 0x002fc40000000000 */
[----:B------:R-:W-:-:S05]  /*0650*/  IMAD.U32 R2, RZ, RZ, UR11 ;  /* 0x0000000bff027e24 */ /* 0x000fca000f8e00ff */
[----:B------:R-:W1:Y:S01]  /*0660*/  F2I.FTZ.U32.TRUNC.NTZ R4, R4 ;  /* 0x0000000400047305 */ /* 0x000e62000021f000 */
[----:B------:R-:W-:Y:S02]  /*0670*/  IABS R2, R2 ;  /* 0x0000000200027213 */ /* 0x000fe40000000000 */
[----:B--2---:R-:W-:Y:S02]  /*0680*/  IADD3 R6, R5, 0xffffffe, RZ ;  /* 0x0ffffffe05067810 */ /* 0x004fe40007ffe0ff */
[----:B------:R-:W-:Y:S02]  /*0690*/  IABS R5, R10 ;  /* 0x0000000a00057213 */ /* 0x000fe40000000000 */
[----:B------:R-:W-:Y:S02]  /*06a0*/  R2UR UR31, R2 ;  /* 0x00000000021f72ca */ /* 0x000fe400000e0000 */
[----:B------:R-:W2:Y:S01]  /*06b0*/  F2I.FTZ.U32.TRUNC.NTZ R6, R6 ;  /* 0x0000000600067305 */ /* 0x000ea2000021f000 */
[----:B------:R-:W-:-:S02]  /*06c0*/  IADD3 R5, RZ, -R5, RZ ;  /* 0x80000005ff057210 */ /* 0x000fc40007ffe0ff */
[----:B-1----:R-:W-:Y:S01]  /*06d0*/  R2UR UR5, R4 ;  /* 0x00000000040572ca */ /* 0x002fe200000e0000 */
[----:B------:R-:W-:Y:S01]  /*06e0*/  IMAD.U32 R4, RZ, RZ, UR6 ;  /* 0x00000006ff047e24 */ /* 0x000fe2000f8e00ff */
[----:B--2---:R-:W-:-:S04]  /*06f0*/  R2UR UR13, R6 ;  /* 0x00000000060d72ca */ /* 0x004fc800000e0000 */
[----:B------:R-:W-:Y:S01]  /*0700*/  IABS R6, R4 ;  /* 0x0000000400067213 */ /* 0x000fe20000000000 */
[----:B------:R-:W-:-:S06]  /*0710*/  IMAD.MOV.U32 R4, RZ, RZ, R5 ;  /* 0x000000ffff047224 */ /* 0x000fcc00078e0005 */
[----:B------:R-:W-:Y:S01]  /*0720*/  UIADD3 UR12, URZ, -UR5, URZ ;  /* 0x800000053f0c7290 */ /* 0x000fe2000fffe03f */
[----:B------:R-:W-:Y:S01]  /*0730*/  IABS R5, R9 ;  /* 0x0000000900057213 */ /* 0x000fe20000000000 */
[----:B------:R-:W-:Y:S02]  /*0740*/  IMAD.MOV.U32 R2, RZ, RZ, R6 ;  /* 0x000000ffff027224 */ /* 0x000fe400078e0006 */
[----:B------:R-:W-:Y:S01]  /*0750*/  UIMAD UR12, UR12, UR27, URZ ;  /* 0x0000001b0c0c72a4 */ /* 0x000fe2000f8e023f */
[----:B------:R-:W-:Y:S02]  /*0760*/  IADD3 R5, RZ, -R5, RZ ;  /* 0x80000005ff057210 */ /* 0x000fe40007ffe0ff */
[----:B------:R-:W-:Y:S01]  /*0770*/  R2UR UR28, R4 ;  /* 0x00000000041c72ca */ /* 0x000fe200000e0000 */
[----:B------:R-:W-:Y:S01]  /*0780*/  UIMAD.WIDE.U32 UR4, UR5, UR12, UR4 ;  /* 0x0000000c050472a5 */ /* 0x000fe2000f8e0004 */
[----:B------:R-:W-:Y:S01]  /*0790*/  R2UR UR32, R2 ;  /* 0x00000000022072ca */ /* 0x000fe200000e0000 */
[----:B------:R-:W-:Y:S01]  /*07a0*/  UIADD3 UR24, URZ, -UR13, URZ ;  /* 0x8000000d3f187290 */ /* 0x000fe2000fffe03f */
[----:B------:R-:W-:Y:S01]  /*07b0*/  IMAD.MOV.U32 R2, RZ, RZ, R5 ;  /* 0x000000ffff027224 */ /* 0x000fe200078e0005 */
[----:B------:R-:W-:Y:S01]  /*07c0*/  UMOV UR12, URZ ;  /* 0x0000003f000c7c82 */ /* 0x000fe20008000000 */
[----:B------:R-:W-:Y:S01]  /*07d0*/  SHF.R.U32.HI R4, RZ, 0x7, R21 ;  /* 0x00000007ff047819 */ /* 0x000fe20000011615 */
[----:B------:R-:W-:-:S02]  /*07e0*/  UIMAD UR24, UR24, UR26, URZ ;  /* 0x0000001a181872a4 */ /* 0x000fc4000f8e023f */
[----:B------:R-:W-:Y:S02]  /*07f0*/  R2UR UR30, R2 ;  /* 0x00000000021e72ca */ /* 0x000fe400000e0000 */
[----:B------:R-:W-:Y:S01]  /*0800*/  UIMAD.WIDE.U32 UR24, UR13, UR24, UR12 ;  /* 0x000000180d1872a5 */ /* 0x000fe2000f8e000c */
[----:B------:R-:W-:Y:S01]  /*0810*/  SHF.R.U32.HI R2, RZ, 0x5, R21 ;  /* 0x00000005ff027819 */ /* 0x000fe20000011615 */
[----:B------:R-:W1:Y:S01]  /*0820*/  SHFL.IDX PT, R4, R4, RZ, 0x1f ;  /* 0x00001fff04047589 */ /* 0x000e6200000e0000 */
[----:B------:R-:W-:Y:S02]  /*0830*/  UMOV UR13, UR5 ;  /* 0x00000005000d7c82 */ /* 0x000fe40008000000 */
[----:B------:R-:W-:Y:S01]  /*0840*/  UIMAD.WIDE.U32 UR4, UR13, UR31, URZ ;  /* 0x0000001f0d0472a5 */ /* 0x000fe2000f8e003f */
[----:B------:R-:W2:Y:S01]  /*0850*/  SHFL.IDX PT, R5, R2, RZ, 0x1f ;  /* 0x00001fff02057589 */ /* 0x000ea200000e0000 */
[----:B------:R-:W-:Y:S02]  /*0860*/  UMOV UR19, UR25 ;  /* 0x0000001900137c82 */ /* 0x000fe40008000000 */
[----:B------:R-:W-:-:S02]  /*0870*/  UIMAD UR5, UR5, UR28, UR31 ;  /* 0x0000001c050572a4 */ /* 0x000fc4000f8e021f */
[----:B------:R-:W-:Y:S02]  /*0880*/  UIMAD.WIDE.U32 UR24, UR19, UR32, URZ ;  /* 0x00000020131872a5 */ /* 0x000fe4000f8e003f */
[----:B------:R-:W-:Y:S02]  /*0890*/  UISETP.GT.U32.AND UP1, UPT, UR27, UR5, UPT ;  /* 0x000000051b00728c */ /* 0x000fe4000bf24070 */
[----:B------:R-:W-:Y:S02]  /*08a0*/  UIMAD UR25, UR25, UR30, UR32 ;  /* 0x0000001e191972a4 */ /* 0x000fe4000f8e0220 */
[----:B------:R-:W-:Y:S02]  /*08b0*/  ULOP3.LUT UR32, URZ, UR9, URZ, 0x33, !UPT ;  /* 0x000000093f207292 */ /* 0x000fe4000f8e333f */
[----:B------:R-:W-:-:S05]  /*08c0*/  UISETP.GT.U32.AND UP2, UPT, UR26, UR25, UPT ;  /* 0x000000191a00728c */ /* 0x000fca000bf44070 */
[----:B------:R-:W-:Y:S01]  /*08d0*/  @!UP1 UIADD3 UR5, UR5, -UR27, URZ ;  /* 0x8000001b05059290 */ /* 0x000fe2000fffe03f */
[----:B-1----:R-:W-:-:S03]  /*08e0*/  R2UR UR12, R4 ;  /* 0x00000000040c72ca */ /* 0x002fc600000e0000 */
[----:B------:R-:W-:Y:S02]  /*08f0*/  UISETP.GT.U32.AND UP6, UPT, UR27, UR5, UPT ;  /* 0x000000051b00728c */ /* 0x000fe4000bfc4070 */
[----:B------:R-:W-:Y:S01]  /*0900*/  @!UP2 UIADD3 UR25, UR25, -UR26, URZ ;  /* 0x8000001a1919a290 */ /* 0x000fe2000fffe03f */
[----:B--2---:R-:W-:Y:S01]  /*0910*/  R2UR UR31, R5 ;  /* 0x00000000051f72ca */ /* 0x004fe200000e0000 */
[----:B------:R-:W-:Y:S02]  /*0920*/  UISETP.NE.AND UP2, UPT, UR10, URZ, UPT ;  /* 0x0000003f0a00728c */ /* 0x000fe4000bf45270 */
[----:B------:R-:W-:-:S05]  /*0930*/  UISETP.GT.U32.AND UP1, UPT, UR26, UR25, UPT ;  /* 0x000000191a00728c */ /* 0x000fca000bf24070 */
[----:B------:R-:W-:Y:S02]  /*0940*/  @!UP6 UIADD3 UR5, UR5, -UR27, URZ ;  /* 0x8000001b0505e290 */ /* 0x000fe4000fffe03f */
[----:B------:R-:W-:Y:S02]  /*0950*/  UISETP.GE.AND UP6, UPT, UR6, URZ, UPT ;  /* 0x0000003f0600728c */ /* 0x000fe4000bfc6270 */
[----:B------:R-:W-:Y:S01]  /*0960*/  @!UP5 UIADD3 UR5, -UR5, URZ, URZ ;  /* 0x0000003f0505d290 */ /* 0x000fe2000fffe13f */
[----:B------:R-:W-:Y:S01]  /*0970*/  ISETP.NE.AND P1, PT, RZ, UR31, PT ;  /* 0x0000001fff007c0c */ /* 0x000fe2000bf25270 */
[----:B------:R-:W-:Y:S02]  /*0980*/  @!UP1 UIADD3 UR25, UR25, -UR26, URZ ;  /* 0x8000001a19199290 */ /* 0x000fe4000fffe03f */
[----:B------:R-:W-:Y:S02]  /*0990*/  USHF.R.S32.HI UR4, URZ, 0x1f, UR31 ;  /* 0x0000001f3f047899 */ /* 0x000fe4000801141f */
[----:B------:R-:W-:-:S02]  /*09a0*/  USEL UR5, UR32, UR5, !UP4 ;  /* 0x0000000520057287 */ /* 0x000fc4000e000000 */
[----:B------:R-:W-:Y:S02]  /*09b0*/  ULEA.HI UR4, UR4, UR31, URZ, 0x2 ;  /* 0x0000001f04047291 */ /* 0x000fe4000f8f103f */
[----:B------:R-:W-:Y:S02]  /*09c0*/  @!UP6 UIADD3 UR25, -UR25, URZ, URZ ;  /* 0x0000003f1919e290 */ /* 0x000fe4000fffe13f */
[----:B------:R-:W-:Y:S02]  /*09d0*/  ULOP3.LUT UR4, UR4, 0xfffffffc, URZ, 0xc0, !UPT ;  /* 0xfffffffc04047892 */ /* 0x000fe4000f8ec03f */
[----:B------:R-:W-:Y:S02]  /*09e0*/  USEL UR25, UR33, UR25, !UP2 ;  /* 0x0000001921197287 */ /* 0x000fe4000d000000 */
[----:B------:R-:W-:Y:S02]  /*09f0*/  UIADD3 UR5, UR11, -UR5, URZ ;  /* 0x800000050b057290 */ /* 0x000fe4000fffe03f */
[----:B------:R-:W-:-:S02]  /*0a00*/  UIADD3 UR25, UR6, -UR25, URZ ;  /* 0x8000001906197290 */ /* 0x000fc4000fffe03f */
[----:B------:R-:W-:Y:S02]  /*0a10*/  UIADD3 UR51, UR31, -UR4, URZ ;  /* 0x800000041f337290 */ /* 0x000fe4000fffe03f */
[----:B------:R-:W-:Y:S02]  /*0a20*/  UIMAD UR24, UR5, UR25, URZ ;  /* 0x00000019051872a4 */ /* 0x000fe4000f8e023f */
[----:B------:R-:W-:Y:S02]  /*0a30*/  USEL UR4, UR25, UR5, !UP3 ;  /* 0x0000000519047287 */ /* 0x000fe4000d800000 */
[----:B------:R-:W-:Y:S02]  /*0a40*/  UISETP.NE.AND UP1, UPT, UR12, URZ, UPT ;  /* 0x0000003f0c00728c */ /* 0x000fe4000bf25270 */
[----:B------:R-:W-:Y:S02]  /*0a50*/  USHF.R.S32.HI UR25, URZ, 0x1f, UR24 ;  /* 0x0000001f3f197899 */ /* 0x000fe40008011418 */
[----:B------:R-:W-:Y:S01]  /*0a60*/  IMAD.U32 R6, RZ, RZ, UR24 ;  /* 0x00000018ff067e24 */ /* 0x000fe2000f8e00ff */
[----:B------:R-:W-:-:S02]  /*0a70*/  USHF.R.S32.HI UR5, URZ, 0x1f, UR4 ;  /* 0x0000001f3f057899 */ /* 0x000fc40008011404 */
[----:B------:R-:W-:Y:S01]  /*0a80*/  IMAD.U32 R4, RZ, RZ, UR4 ;  /* 0x00000004ff047e24 */ /* 0x000fe2000f8e00ff */
[----:B------:R-:W-:Y:S01]  /*0a90*/  UISETP.EQ.AND UP5, UPT, UR51, 0x3, !UP1 ;  /* 0x000000033300788c */ /* 0x000fe2000cfa2270 */
[----:B------:R-:W-:-:S03]  /*0aa0*/  MOV R7, UR25 ;  /* 0x0000001900077c02 */ /* 0x000fc60008000f00 */
[----:B------:R-:W-:Y:S01]  /*0ab0*/  USEL UR59, UR59, 0x2, UP5 ;  /* 0x000000023b3b7887 */ /* 0x000fe2000a800000 */
[----:B------:R-:W-:Y:S01]  /*0ac0*/  IMAD.U32 R5, RZ, RZ, UR5 ;  /* 0x00000005ff057e24 */ /* 0x000fe2000f8e00ff */
[----:B------:R-:W-:Y:S10]  /*0ad0*/  @P1 BRA `(.L_x_1) ;  /* 0x0000000000841947 */ /* 0x000ff40003800000 */
[----:B------:R-:W-:Y:S01]  /*0ae0*/  ELECT P1, URZ, PT ;  /* 0x00000000003f782f */ /* 0x000fe20003820000 */
[----:B------:R-:W-:-:S12]  /*0af0*/  BSSY B0, `(.L_x_1) ;  /* 0x000001f000007945 */ /* 0x000fd80003800000 */
[----:B------:R-:W-:Y:S05]  /*0b00*/  @!P1 BRA `(.L_x_2) ;  /* 0x0000000000749947 */ /* 0x000fea0003800000 */
[----:B------:R-:W1:Y:S01]  /*0b10*/  S2UR UR6, SR_CgaCtaId ;  /* 0x00000000000679c3 */ /* 0x000e620000008800 */
[----:B------:R-:W-:Y:S01]  /*0b20*/  UMOV UR4, 0x400 ;  /* 0x0000040000047882 */ /* 0x000fe20000000000 */
[----:B------:R-:W-:Y:S01]  /*0b30*/  UMOV UR5, 0x1 ;  /* 0x0000000100057882 */ /* 0x000fe20000000000 */
[----:B------:R-:W-:Y:S02]  /*0b40*/  UMOV UR24, 0x140 ;  /* 0x0000014000187882 */ /* 0x000fe40000000000 */
[----:B------:R-:W-:-:S04]  /*0b50*/  UIADD3 UR24, -UR24, 0x100000, URZ ;  /* 0x0010000018187890 */ /* 0x000fc8000fffe13f */
[----:B------:R-:W-:Y:S02]  /*0b60*/  USHF.L.U32 UR25, UR24, 0xb, URZ ;  /* 0x0000000b18197899 */ /* 0x000fe4000800063f */
[----:B------:R-:W-:Y:S02]  /*0b70*/  USHF.L.U32 UR24, UR24, 0x1, URZ ;  /* 0x0000000118187899 */ /* 0x000fe4000800063f */
[----:B-1----:R-:W-:Y:S02]  /*0b80*/  ULEA UR6, UR6, UR4, 0x18 ;  /* 0x0000000406067291 */ /* 0x002fe4000f8ec03f */
[----:B------:R-:W-:-:S04]  /*0b90*/  UIADD3 UR4, -UR5, 0x100000, URZ ;  /* 0x0010000005047890 */ /* 0x000fc8000fffe13f */
[----:B------:R-:W-:Y:S02]  /*0ba0*/  USHF.L.U32 UR5, UR4, 0xb, URZ ;  /* 0x0000000b04057899 */ /* 0x000fe4000800063f */
[----:B------:R-:W-:Y:S01]  /*0bb0*/  USHF.L.U32 UR4, UR4, 0x1, URZ ;  /* 0x0000000104047899 */ /* 0x000fe2000800063f */
[----:B------:R-:W1:Y:S11]  /*0bc0*/  FENCE.VIEW.ASYNC.S ;  /* 0x00000000000073c6 */ /* 0x000e760000000000 */
[----:B-1----:R1:W2:Y:S01]  /*0bd0*/  SYNCS.EXCH.64 URZ, [UR6+0x34400], UR4 ;  /* 0x03440004063f75b2 */ /* 0x0022a20008000100 */
[----:B------:R1:W3:Y:S01]  /*0be0*/  SYNCS.EXCH.64 URZ, [UR6+0x34440], UR24 ;  /* 0x03444018063f75b2 */ /* 0x0002e20008000100 */
[----:B------:R1:W4:Y:S01]  /*0bf0*/  SYNCS.EXCH.64 URZ, [UR6+0x34408], UR4 ;  /* 0x03440804063f75b2 */ /* 0x0003220008000100 */
[----:B------:R1:W1:Y:S01]  /*0c00*/  SYNCS.EXCH.64 URZ, [UR6+0x34448], UR24 ;  /* 0x03444818063f75b2 */ /* 0x0002620008000100 */
        /* <DEDUP_REMOVED lines=12> */
[----:B------:R-:W-:Y:S01]  /*0cd0*/  NOP ;  /* 0x0000000000007918 */ /* 0x000fe20000000000 */
.L_x_2:
[----:B-1----:R-:W-:Y:S05]  /*0ce0*/  BSYNC B0 ;  /* 0x0000000000007941 */ /* 0x002fea0003800000 */
.L_x_1:
[----:B------:R-:W1:Y:S01]  /*0cf0*/  SHFL.IDX PT, R11, R2, RZ, 0x1f ;  /* 0x00001fff020b7589 */ /* 0x000e6200000e0000 */
[----:B------:R-:W-:Y:S01]  /*0d00*/  UIADD3 UR31, UR12, -0x1, URZ ;  /* 0xffffffff0c1f7890 */ /* 0x000fe2000fffe03f */
[----:B------:R-:W-:Y:S01]  /*0d10*/  NOP ;  /* 0x0000000000007918 */ /* 0x000fe20000000000 */
[----:B------:R-:W-:Y:S02]  /*0d20*/  UISETP.LT.U32.AND UP6, UPT, UR51, 0x2, !UP1 ;  /* 0x000000023300788c */ /* 0x000fe4000cfc1070 */
[----:B------:R-:W-:Y:S02]  /*0d30*/  UISETP.GE.U32.AND UP5, UPT, UR31, 0x2, UPT ;  /* 0x000000021f00788c */ /* 0x000fe4000bfa6070 */
[----:B------:R-:W-:-:S04]  /*0d40*/  USEL UR42, URZ, 0x1, !UP6 ;  /* 0x000000013f2a7887 */ /* 0x000fc8000f000000 */
[----:B------:R-:W-:Y:S01]  /*0d50*/  USEL UR42, UR42, 0x2, UP5 ;  /* 0x000000022a2a7887 */ /* 0x000fe2000a800000 */
[----:B-1----:R-:W-:-:S13]  /*0d60*/  ISETP.NE.AND P1, PT, R11, RZ, PT ;  /* 0x000000ff0b00720c */ /* 0x002fda0003f25270 */
[----:B------:R-:W-:Y:S05]  /*0d70*/  @P1 BRA `(.L_x_3) ;  /* 0x0000000000481947 */ /* 0x000fea0003800000 */
[----:B------:R-:W1:Y:S01]  /*0d80*/  S2UR UR5, SR_CgaCtaId ;  /* 0x00000000000579c3 */ /* 0x000e620000008800 */
[----:B------:R-:W-:Y:S01]  /*0d90*/  UMOV UR4, 0x400 ;  /* 0x0000040000047882 */ /* 0x000fe20000000000 */
[----:B------:R-:W-:Y:S01]  /*0da0*/  UMOV UR24, 0x1 ;  /* 0x0000000100187882 */ /* 0x000fe20000000000 */
[----:B------:R-:W-:Y:S01]  /*0db0*/  UMOV UR11, 0x80 ;  /* 0x00000080000b7882 */ /* 0x000fe20000000000 */
[----:B------:R-:W-:-:S04]  /*0dc0*/  UIADD3 UR24, -UR24, 0x100000, URZ ;  /* 0x0010000018187890 */ /* 0x000fc8000fffe13f */
[----:B------:R-:W-:Y:S02]  /*0dd0*/  USHF.L.U32 UR25, UR24, 0xb, URZ ;  /* 0x0000000b18197899 */ /* 0x000fe4000800063f */
[----:B------:R-:W-:Y:S01]  /*0de0*/  USHF.L.U32 UR24, UR24, 0x1, URZ ;  /* 0x0000000118187899 */ /* 0x000fe2000800063f */
[----:B------:R-:W-:Y:S01]  /*0df0*/  ELECT P1, URZ, PT ;  /* 0x00000000003f782f */ /* 0x000fe20003820000 */
[----:B-1----:R-:W-:Y:S02]  /*0e00*/  ULEA UR6, UR5, UR4, 0x18 ;  /* 0x0000000405067291 */ /* 0x002fe4000f8ec03f */
[----:B------:R-:W-:-:S04]  /*0e10*/  UIADD3 UR4, -UR11, 0x100000, URZ ;  /* 0x001000000b047890 */ /* 0x000fc8000fffe13f */
[----:B------:R-:W-:Y:S02]  /*0e20*/  USHF.L.U32 UR5, UR4, 0xb, URZ ;  /* 0x0000000b04057899 */ /* 0x000fe4000800063f */
[----:B------:R-:W-:Y:S01]  /*0e30*/  USHF.L.U32 UR4, UR4, 0x1, URZ ;  /* 0x0000000104047899 */ /* 0x000fe2000800063f */
[----:B------:R-:W1:Y:S03]  /*0e40*/  FENCE.VIEW.ASYNC.S ;  /* 0x00000000000073c6 */ /* 0x000e660000000000 */
[----:B-1----:R1:W1:Y:S08]  /*0e50*/  SYNCS.EXCH.64 URZ, [UR6+0x34480], UR24 ;  /* 0x03448018063f75b2 */ /* 0x0022700008000100 */
[----:B------:R1:W1:Y:S01]  /*0e60*/  SYNCS.EXCH.64 URZ, [UR6+0x34490], UR4 ;  /* 0x03449004063f75b2 */ /* 0x0002620008000100 */
[----:B------:R1:W1:Y:S01]  /*0e70*/  SYNCS.EXCH.64 URZ, [UR6+0x34488], UR24 ;  /* 0x03448818063f75b2 */ /* 0x0002620008000100 */
[----:B------:R1:W1:Y:S01]  /*0e80*/  SYNCS.EXCH.64 URZ, [UR6+0x34498], UR4 ;  /* 0x03449804063f75b2 */ /* 0x0002620008000100 */
[----:B------:R-:W-:Y:S01]  /*0e90*/  NOP ;  /* 0x0000000000007918 */ /* 0x000fe20000000000 */
.L_x_3:
[----:B------:R-:W2:Y:S01]  /*0ea0*/  SHFL.IDX PT, R11, R2, RZ, 0x1f ;  /* 0x00001fff020b7589 */ /* 0x000ea200000e0000 */
[----:B------:R-:W-:Y:S01]  /*0eb0*/  UISETP.EQ.AND UP6, UPT, UR51, 0x2, !UP1 ;  /* 0x000000023300788c */ /* 0x000fe2000cfc2270 */
[----:B------:R-:W-:-:S03]  /*0ec0*/  NOP ;  /* 0x0000000000007918 */ /* 0x000fc60000000000 */
[----:B------:R-:W-:-:S04]  /*0ed0*/  USEL UR61, URZ, 0x1, !UP6 ;  /* 0x000000013f3d7887 */ /* 0x000fc8000f000000 */
[----:B------:R-:W-:Y:S01]  /*0ee0*/  USEL UR61, UR61, 0x2, UP5 ;  /* 0x000000023d3d7887 */ /* 0x000fe2000a800000 */
[----:B--2---:R-:W-:-:S13]  /*0ef0*/  ISETP.NE.AND P1, PT, R11, RZ, PT ;  /* 0x000000ff0b00720c */ /* 0x004fda0003f25270 */
[----:B------:R-:W-:Y:S05]  /*0f00*/  @P1 BRA `(.L_x_4) ;  /* 0x0000000000581947 */ /* 0x000fea0003800000 */
[----:B-1----:R-:W1:Y:S01]  /*0f10*/  S2UR UR5, SR_CgaCtaId ;  /* 0x00000000000579c3 */ /* 0x002e620000008800 */
[----:B------:R-:W-:Y:S01]  /*0f20*/  UMOV UR4, 0x400 ;  /* 0x0000040000047882 */ /* 0x000fe20000000000 */
[----:B------:R-:W-:Y:S01]  /*0f30*/  UMOV UR11, 0x20 ;  /* 0x00000020000b7882 */ /* 0x000fe20000000000 */
[----:B------:R-:W-:Y:S01]  /*0f40*/  UMOV UR24, 0x80 ;  /* 0x0000008000187882 */ /* 0x000fe20000000000 */
[----:B------:R-:W-:Y:S01]  /*0f50*/  ELECT P1, URZ, PT ;  /* 0x00000000003f782f */ /* 0x000fe20003820000 */
        /* <DEDUP_REMOVED lines=8> */
[----:B-1----:R2:W1:Y:S01]  /*0fe0*/  SYNCS.EXCH.64 URZ, [UR6+0x344a0], UR4 ;  /* 0x0344a004063f75b2 */ /* 0x0024620008000100 */
[----:B------:R2:W1:Y:S01]  /*0ff0*/  SYNCS.EXCH.64 URZ, [UR6+0x344c0], UR24 ;  /* 0x0344c018063f75b2 */ /* 0x0004620008000100 */
[----:B------:R2:W1:Y:S01]  /*1000*/  SYNCS.EXCH.64 URZ, [UR6+0x344a8], UR4 ;  /* 0x0344a804063f75b2 */ /* 0x0004620008000100 */
[----:B------:R2:W1:Y:S01]  /*1010*/  SYNCS.EXCH.64 URZ, [UR6+0x344c8], UR24 ;  /* 0x0344c818063f75b2 */ /* 0x0004620008000100 */
[----:B------:R2:W1:Y:S01]  /*1020*/  SYNCS.EXCH.64 URZ, [UR6+0x344b0], UR4 ;  /* 0x0344b004063f75b2 */ /* 0x0004620008000100 */
[----:B------:R2:W1:Y:S01]  /*1030*/  SYNCS.EXCH.64 URZ, [UR6+0x344d0], UR24 ;  /* 0x0344d018063f75b2 */ /* 0x0004620008000100 */
[----:B------:R2:W1:Y:S01]  /*1040*/  SYNCS.EXCH.64 URZ, [UR6+0x344b8], UR4 ;  /* 0x0344b804063f75b2 */ /* 0x0004620008000100 */
[----:B------:R2:W1:Y:S02]  /*1050*/  SYNCS.EXCH.64 URZ, [UR6+0x344d8], UR24 ;  /* 0x0344d818063f75b2 */ /* 0x0004640008000100 */
[----:B--2---:R-:W-:Y:S01]  /*1060*/  NOP ;  /* 0x0000000000007918 */ /* 0x004fe20000000000 */
.L_x_4:
[----:B------:R-:W2:Y:S01]  /*1070*/  SHFL.IDX PT, R12, R2, RZ, 0x1f ;  /* 0x00001fff020c7589 */ /* 0x000ea200000e0000 */
[----:B------:R-:W-:Y:S01]  /*1080*/  ELECT P1, URZ, PT ;  /* 0x00000000003f782f */ /* 0x000fe20003820000 */
[----:B------:R-:W-:Y:S01]  /*1090*/  NOP ;  /* 0x0000000000007918 */ /* 0x000fe20000000000 */
[----:B------:R-:W-:Y:S01]  /*10a0*/  ELECT P2, URZ, PT ;  /* 0x00000000003f782f */ /* 0x000fe20003840000 */
[----:B------:R-:W3:Y:S01]  /*10b0*/  SHFL.IDX PT, R11, R2, RZ, 0x1f ;  /* 0x00001fff020b7589 */ /* 0x000ee200000e0000 */
[----:B------:R-:W-:Y:S01]  /*10c0*/  UMOV UR11, 0x20 ;  /* 0x00000020000b7882 */ /* 0x000fe20000000000 */
[----:B-1----:R-:W-:Y:S01]  /*10d0*/  UMOV UR25, 0x80 ;  /* 0x0000008000197882 */ /* 0x002fe20000000000 */
[----:B------:R-:W-:Y:S01]  /*10e0*/  ULDC UR60, c[0x0][0xc] ;  /* 0x00000300003c7ab9 */ /* 0x000fe20000000800 */
[----:B------:R-:W-:Y:S01]  /*10f0*/  IMAD.MOV.U32 R16, RZ, RZ, -0x1 ;  /* 0xffffffffff107424 */ /* 0x000fe200078e00ff */
[----:B------:R-:W-:Y:S01]  /*1100*/  MOV R18, 0xffffffff ;  /* 0xffffffff00127802 */ /* 0x000fe20000000f00 */
[----:B------:R-:W-:Y:S01]  /*1110*/  IMAD.MOV.U32 R17, RZ, RZ, -0x1 ;  /* 0xffffffffff117424 */ /* 0x000fe200078e00ff */
[----:B--2---:R-:W-:-:S02]  /*1120*/  ISETP.NE.OR P1, PT, R12, RZ, !P1 ;  /* 0x000000ff0c00720c */ /* 0x004fc40004f25670 */
[----:B------:R-:W1:Y:S01]  /*1130*/  LDC.64 R12, c[0x0][0x8f8] ;  /* 0x00023e00ff0c7b82 */ /* 0x000e620000000a00 */
[----:B---3--:R-:W-:-:S10]  /*1140*/  ISETP.NE.OR P2, PT, R11, RZ, !P2 ;  /* 0x000000ff0b00720c */ /* 0x008fd40005745670 */
[----:B------:R-:W-:-:S03]  /*1150*/  VOTEU.ALL UP6, P1 ;  /* 0x00000000003f7886 */ /* 0x000fc600008c0000 */
[----:B------:R-:W-:Y:S02]  /*1160*/  VOTEU.ALL UP5, P2 ;  /* 0x00000000003f7886 */ /* 0x000fe400010a0000 */
[----:B------:R-:W2:Y:S01]  /*1170*/  @!UP6 S2UR UR5, SR_CgaCtaId ;  /* 0x000000000005e9c3 */ /* 0x000ea20000008800 */
[----:B------:R-:W-:-:S07]  /*1180*/  @!UP6 UMOV UR4, 0x400 ;  /* 0x000004000004e882 */ /* 0x000fce0000000000 */
[----:B------:R-:W3:Y:S01]  /*1190*/  @!UP5 S2UR UR24, SR_CgaCtaId ;  /* 0x000000000018d9c3 */ /* 0x000ee20000008800 */
[----:B--2---:R-:W-:Y:S02]  /*11a0*/  @!UP6 ULEA UR6, UR5, UR4, 0x18 ;  /* 0x000000040506e291 */ /* 0x004fe4000f8ec03f */
[----:B------:R-:W-:-:S04]  /*11b0*/  @!UP6 UIADD3 UR4, -UR11, 0x100000, URZ ;  /* 0x001000000b04e890 */ /* 0x000fc8000fffe13f */
[----:B------:R-:W-:Y:S02]  /*11c0*/  @!UP6 USHF.L.U32 UR5, UR4, 0xb, URZ ;  /* 0x0000000b0405e899 */ /* 0x000fe4000800063f */
[----:B------:R-:W-:Y:S01]  /*11d0*/  @!UP6 USHF.L.U32 UR4, UR4, 0x1, URZ ;  /* 0x000000010404e899 */ /* 0x000fe2000800063f */
[----:B------:R-:W-:Y:S01]  /*11e0*/  VOTEU.ALL UP6, P1 ;  /* 0x00000000003f7886 */ /* 0x000fe200008c0000 */
[----:B------:R-:W-:Y:S02]  /*11f0*/  @!UP5 UMOV UR11, 0x400 ;  /* 0x00000400000bd882 */ /* 0x000fe40000000000 */
[----:B---3--:R-:W-:Y:S02]  /*1200*/  @!UP5 ULEA UR11, UR24, UR11, 0x18 ;  /* 0x0000000b180bd291 */ /* 0x008fe4000f8ec03f */
[----:B------:R-:W-:-:S04]  /*1210*/  @!UP5 UIADD3 UR24, -UR25, 0x100000, URZ ;  /* 0x001000001918d890 */ /* 0x000fc8000fffe13f */
[----:B------:R-:W-:Y:S02]  /*1220*/  @!UP5 USHF.L.U32 UR25, UR24, 0xb, URZ ;  /* 0x0000000b1819d899 */ /* 0x000fe4000800063f */
[----:B------:R-:W-:Y:S01]  /*1230*/  @!UP5 USHF.L.U32 UR24, UR24, 0x1, URZ ;  /* 0x000000011818d899 */ /* 0x000fe2000800063f */
[----:B------:R-:W-:Y:S01]  /*1240*/  VOTEU.ALL UP5, P1 ;  /* 0x00000000003f7886 */ /* 0x000fe200008a0000 */
[----:B-1----:R-:W-:Y:S01]  /*1250*/  ISETP.LE.U32.AND P1, PT, R12, UR8, PT ;  /* 0x000000080c007c0c */ /* 0x002fe2000bf23070 */
[----:B------:R-:W1:Y:S02]  /*1260*/  FENCE.VIEW.ASYNC.S ;  /* 0x00000000000073c6 */ /* 0x000e640000000000 */
[----:B-1----:R-:W4:Y:S01]  /*1270*/  @!UP6 SYNCS.EXCH.64 URZ, [UR6+0x344e0], UR4 ;  /* 0x0344e004063fe5b2 */ /* 0x002f220008000100 */
[----:B------:R-:W-:Y:S01]  /*1280*/  MOV R12, UR7 ;  /* 0x00000007000c7c02 */ /* 0x000fe20008000f00 */
[----:B------:R-:W-:-:S03]  /*1290*/  VOTEU.ALL UP6, P2 ;  /* 0x00000000003f7886 */ /* 0x000fc600010c0000 */
[----:B------:R-:W-:Y:S01]  /*12a0*/  ISETP.GE.U32.AND.EX P1, PT, R12, R13, PT, P1 ;  /* 0x0000000d0c00720c */ /* 0x000fe20003f26110 */
[----:B------:R1:W4:Y:S01]  /*12b0*/  @!UP5 SYNCS.EXCH.64 URZ, [UR6+0x344e8], UR4 ;  /* 0x0344e804063fd5b2 */ /* 0x0003220008000100 */
[----:B------:R-:W-:Y:S01]  /*12c0*/  VOTEU.ALL UP5, P2 ;  /* 0x00000000003f7886 */ /* 0x000fe200010a0000 */
[----:B------:R-:W-:Y:S01]  /*12d0*/  NOP ;  /* 0x0000000000007918 */ /* 0x000fe20000000000 */
[----:B-1----:R-:W-:Y:S01]  /*12e0*/  ULDC.U8 UR4, c[0x0][0x900] ;  /* 0x0002400000047ab9 */ /* 0x002fe20000000000 */
[----:B------:R-:W-:Y:S01]  /*12f0*/  UMOV UR5, URZ ;  /* 0x0000003f00057c82 */ /* 0x000fe20008000000 */
[----:B------:R-:W-:Y:S01]  /*1300*/  ISETP.NE.AND P3, PT, RZ, UR4, PT ;  /* 0x00000004ff007c0c */ /* 0x000fe2000bf65270 */
[----:B------:R-:W-:Y:S01]  /*1310*/  UMOV UR4, URZ ;  /* 0x0000003f00047c82 */ /* 0x000fe20008000000 */
[----:B------:R-:W4:Y:S01]  /*1320*/  @!UP6 SYNCS.EXCH.64 URZ, [UR11+0x344f0], UR24 ;  /* 0x0344f0180b3fe5b2 */ /* 0x000f220008000100 */
[----:B------:R-:W-:Y:S01]  /*1330*/  VOTEU.ALL UP6, P2 ;  /* 0x00000000003f7886 */ /* 0x000fe200010c0000 */
[----:B------:R-:W-:Y:S01]  /*1340*/  UMOV UR6, URZ ;  /* 0x0000003f00067c82 */ /* 0x000fe20008000000 */
[----:B------:R-:W-:Y:S01]  /*1350*/  P2R R15, PR, RZ, 0x8 ;  /* 0x00000008ff0f7803 */ /* 0x000fe20000000000 */
[----:B------:R-:W4:Y:S01]  /*1360*/  @!UP5 SYNCS.EXCH.64 URZ, [UR11+0x344f8], UR24 ;  /* 0x0344f8180b3fd5b2 */ /* 0x000f220008000100 */
[----:B------:R-:W-:Y:S01]  /*1370*/  VOTEU.ALL UP5, P2 ;  /* 0x00000000003f7886 */ /* 0x000fe200010a0000 */
[----:B------:R-:W4:Y:S04]  /*1380*/  @!UP6 SYNCS.EXCH.64 URZ, [UR11+0x34500], UR24 ;  /* 0x034500180b3fe5b2 */ /* 0x000f280008000100 */
[----:B------:R1:W4:Y:S01]  /*1390*/  @!UP5 SYNCS.EXCH.64 URZ, [UR11+0x34508], UR24 ;  /* 0x034508180b3fd5b2 */ /* 0x0003220008000100 */
[----:B------:R-:W-:Y:S01]  /*13a0*/  NOP ;  /* 0x0000000000007918 */ /* 0x000fe20000000000 */
[----:B-1----:R-:W-:Y:S01]  /*13b0*/  UMOV UR11, URZ ;  /* 0x0000003f000b7c82 */ /* 0x002fe20008000000 */
[----:B----4-:R-:W-:Y:S06]  /*13c0*/  BAR.SYNC.DEFER_BLOCKING 0x0 ;  /* 0x0000000000007b1d */ /* 0x010fec0000010000 */
[----:B------:R-:W-:Y:S05]  /*13d0*/  @P3 BRA P1, `(.L_x_5) ;  /* 0x0000001400f83947 */ /* 0x000fea0000800000 */
[----:B------:R-:W-:Y:S01]  /*13e0*/  IMAD.U32 R11, RZ, RZ, UR7 ;  /* 0x00000007ff0b7e24 */ /* 0x000fe2000f8e00ff */
[----:B------:R-:W-:Y:S01]  /*13f0*/  ISETP.LE.U32.AND P1, PT, R6, UR8, PT ;  /* 0x0000000806007c0c */ /* 0x000fe2000bf23070 */
[----:B------:R-:W-:Y:S01]  /*1400*/  UMOV UR5, URZ ;  /* 0x0000003f00057c82 */ /* 0x000fe20008000000 */
[----:B------:R-:W-:Y:S01]  /*1410*/  UMOV UR6, URZ ;  /* 0x0000003f00067c82 */ /* 0x000fe20008000000 */
[----:B------:R-:W-:Y:S01]  /*1420*/  UMOV UR11, URZ ;  /* 0x0000003f000b7c82 */ /* 0x000fe20008000000 */
[----:B------:R-:W-:Y:S01]  /*1430*/  ISETP.GE.U32.AND.EX P1, PT, R11, R7, PT, P1 ;  /* 0x000000070b00720c */ /* 0x000fe20003f26110 */
[----:B------:R-:W-:-:S12]  /*1440*/  UMOV UR4, URZ ;  /* 0x0000003f00047c82 */ /* 0x000fd80008000000 */
[----:B------:R-:W-:Y:S05]  /*1450*/  @!P1 BRA `(.L_x_6) ;  /* 0x0000001000c49947 */ /* 0x000fea0003800000 */
[----:B------:R-:W-:Y:S01]  /*1460*/  IADD3 R12, R20, 0x20, RZ ;  /* 0x00000020140c7810 */ /* 0x000fe20007ffe0ff */
[----:B------:R-:W-:Y:S01]  /*1470*/  IMAD.MOV.U32 R6, RZ, RZ, R20 ;  /* 0x000000ffff067224 */ /* 0x000fe200078e0014 */
[----:B-----5:R-:W-:Y:S01]  /*1480*/  MOV R14, R0 ;  /* 0x00000000000e7202 */ /* 0x020fe20000000f00 */
[----:B------:R-:W-:Y:S01]  /*1490*/  IMAD.MOV.U32 R13, RZ, RZ, R8 ;  /* 0x000000ffff0d7224 */ /* 0x000fe200078e0008 */
[----:B------:R-:W-:-:S13]  /*14a0*/  ISETP.GE.AND P1, PT, R12, R3, PT ;  /* 0x000000030c00720c */ /* 0x000fda0003f26270 */
[----:B------:R-:W1:Y:S01]  /*14b0*/  @!P1 LDC.64 R18, c[0x0][0x918] ;  /* 0x00024600ff129b82 */ /* 0x000e620000000a00 */
[----:B------:R-:W-:Y:S01]  /*14c0*/  @!P1 IADD3 R7, R6, 0x20, RZ ;  /* 0x0000002006079810 */ /* 0x000fe20007ffe0ff */
[----:B------:R-:W-:Y:S02]  /*14d0*/  UIADD3 UR16, UP5, UR16, -0x1, URZ ;  /* 0xffffffff10107890 */ /* 0x000fe4000ffbe03f */
[----:B------:R-:W-:Y:S01]  /*14e0*/  UIADD3 UR14, UP6, UR14, -0x1, URZ ;  /* 0xffffffff0e0e7890 */ /* 0x000fe2000ffde03f */
[----:B------:R-:W-:Y:S01]  /*14f0*/  BSSY B0, `(.L_x_7) ;  /* 0x0000050000007945 */ /* 0x000fe20003800000 */
[----:B------:R-:W-:Y:S01]  /*1500*/  UIADD3.X UR17, UR17, -0x1, URZ, UP5, !UPT ;  /* 0xffffffff11117890 */ /* 0x000fe2000affe43f */
[----:B-1----:R-:W-:-:S05]  /*1510*/  @!P1 IMAD.WIDE R18, R7, 0xc, R18 ;  /* 0x0000000c07129825 */ /* 0x002fca00078e0212 */
[----:B------:R1:W5:Y:S04]  /*1520*/  @!P1 LDG.E R8, desc[UR38][R18.64] ;  /* 0x0000002612089981 */ /* 0x000368000c1e1900 */
[----:B------:R1:W5:Y:S01]  /*1530*/  @!P1 LDG.E R0, desc[UR38][R18.64+0x4] ;  /* 0x0000042612009981 */ /* 0x000362000c1e1900 */
[----:B------:R-:W-:Y:S01]  /*1540*/  ISETP.GE.AND P1, PT, R6, R3, PT ;  /* 0x000000030600720c */ /* 0x000fe20003f26270 */
[----:B------:R-:W-:Y:S01]  /*1550*/  UIADD3.X UR15, UR15, -0x1, URZ, UP6, !UPT ;  /* 0xffffffff0f0f7890 */ /* 0x000fe2000b7fe43f */
[----:B------:R-:W-:Y:S01]  /*1560*/  IMAD.MOV.U32 R11, RZ, RZ, RZ ;  /* 0x000000ffff0b7224 */ /* 0x000fe200078e00ff */
[----:B------:R-:W-:Y:S01]  /*1570*/  UIADD3 UR4, UR9, -0x1, URZ ;  /* 0xffffffff09047890 */ /* 0x000fe2000fffe03f */
[----:B------:R-:W-:Y:S01]  /*1580*/  MOV R7, RZ ;  /* 0x000000ff00077202 */ /* 0x000fe20000000f00 */
[----:B------:R-:W-:Y:S01]  /*1590*/  UIADD3 UR5, UR10, -0x1, URZ ;  /* 0xffffffff0a057890 */ /* 0x000fe2000fffe03f */
[----:B------:R-:W-:Y:S01]  /*15a0*/  IMAD.MOV.U32 R25, RZ, RZ, 0x7fffffff ;  /* 0x7fffffffff197424 */ /* 0x000fe200078e00ff */
[----:B------:R-:W-:-:S06]  /*15b0*/  MOV R28, RZ ;  /* 0x000000ff001c7202 */ /* 0x000fcc0000000f00 */
[----:B-1----:R-:W-:Y:S05]  /*15c0*/  @P1 BRA `(.L_x_8) ;  /* 0x0000000400081947 */ /* 0x002fea0003800000 */
[----:B------:R-:W-:Y:S02]  /*15d0*/  PLOP3.LUT P3, PT, PT, PT, UP0, 0x80, 0x0 ;  /* 0x000000000000781c */ /* 0x000fe40003f6f008 */
[C---:B------:R-:W-:Y:S02]  /*15e0*/  IADD3 R17, P2, R14.reuse, UR16, RZ ;  /* 0x000000100e117c10 */ /* 0x040fe4000ff5e0ff */
[C---:B------:R-:W-:Y:S02]  /*15f0*/  IADD3 R24, P1, R13.reuse, UR14, RZ ;  /* 0x0000000e0d187c10 */ /* 0x040fe4000ff3e0ff */
[----:B------:R-:W-:Y:S02]  /*1600*/  LEA.HI.X.SX32 R14, R14, UR17, 0x1, P2 ;  /* 0x000000110e0e7c11 */ /* 0x000fe400090f0eff */
[----:B------:R-:W-:-:S05]  /*1610*/  LEA.HI.X.SX32 R25, R13, UR15, 0x1, P1 ;  /* 0x0000000f0d197c11 */ /* 0x000fca00088f0eff */
[----:B------:R-:W-:Y:S05]  /*1620*/  @!P3 BRA `(.L_x_9) ;  /* 0x000000000030b947 */ /* 0x000fea0003800000 */
[----:B------:R-:W-:Y:S02]  /*1630*/  ULDC UR6, c[0x0][0x8dc] ;  /* 0x0002370000067ab9 */ /* 0x000fe40000000800 */
[----:B------:R-:W-:-:S05]  /*1640*/  IADD3 R13, P1, R24, UR6, RZ ;  /* 0x00000006180d7c10 */ /* 0x000fca000ff3e0ff */
[----:B------:R-:W-:-:S04]  /*1650*/  IMAD.X R25, RZ, RZ, R25, P1 ;  /* 0x000000ffff197224 */ /* 0x000fc800008e0619 */
[----:B------:R-:W-:-:S04]  /*1660*/  IMAD.WIDE.U32 R4, R25, UR20, RZ ;  /* 0x0000001419047c25 */ /* 0x000fc8000f8e00ff */
[----:B------:R-:W-:-:S04]  /*1670*/  IMAD.WIDE.U32 R18, P1, R13, UR21, R4 ;  /* 0x000000150d127c25 */ /* 0x000fc8000f820004 */
[----:B------:R-:W-:Y:S01]  /*1680*/  IMAD.WIDE.U32 R4, R13, UR20, RZ ;  /* 0x000000140d047c25 */ /* 0x000fe2000f8e00ff */
[----:B------:R-:W-:-:S03]  /*1690*/  IADD3.X R23, RZ, RZ, RZ, P1, !PT ;  /* 0x000000ffff177210 */ /* 0x000fc60000ffe4ff */
[----:B------:R-:W-:Y:S01]  /*16a0*/  IMAD.MOV.U32 R22, RZ, RZ, R19 ;  /* 0x000000ffff167224 */ /* 0x000fe200078e0013 */
[----:B------:R-:W-:-:S05]  /*16b0*/  IADD3 RZ, P1, R5, R18, RZ ;  /* 0x0000001205ff7210 */ /* 0x000fca0007f3e0ff */
[----:B------:R-:W-:-:S04]  /*16c0*/  IMAD.WIDE.U32.X R4, R25, UR21, R22, P1 ;  /* 0x0000001519047c25 */ /* 0x000fc800088e0416 */
[----:B------:R-:W-:Y:S01]  /*16d0*/  IMAD.MOV.U32 R25, RZ, RZ, R5 ;  /* 0x000000ffff197224 */ /* 0x000fe200078e0005 */
[----:B------:R-:W-:-:S07]  /*16e0*/  MOV R24, R4 ;  /* 0x0000000400187202 */ /* 0x000fce0000000f00 */
.L_x_9:
[----:B------:R-:W-:Y:S05]  /*16f0*/  @!P0 BRA `(.L_x_10) ;  /* 0x0000000000308947 */ /* 0x000fea0003800000 */
[----:B------:R-:W-:Y:S02]  /*1700*/  ULDC UR6, c[0x0][0x8f4] ;  /* 0x00023d0000067ab9 */ /* 0x000fe40000000800 */
[----:B------:R-:W-:-:S04]  /*1710*/  IADD3 R13, P1, R17, UR6, RZ ;  /* 0x00000006110d7c10 */ /* 0x000fc8000ff3e0ff */
[----:B------:R-:W-:-:S05]  /*1720*/  IADD3.X R17, RZ, R14, RZ, P1, !PT ;  /* 0x0000000eff117210 */ /* 0x000fca0000ffe4ff */
[----:B------:R-:W-:-:S04]  /*1730*/  IMAD.WIDE.U32 R4, R17, UR22, RZ ;  /* 0x0000001611047c25 */ /* 0x000fc8000f8e00ff */
[----:B------:R-:W-:-:S04]  /*1740*/  IMAD.WIDE.U32 R18, P1, R13, UR23, R4 ;  /* 0x000000170d127c25 */ /* 0x000fc8000f820004 */
[----:B------:R-:W-:Y:S01]  /*1750*/  IMAD.WIDE.U32 R4, R13, UR22, RZ ;  /* 0x000000160d047c25 */ /* 0x000fe2000f8e00ff */
[----:B------:R-:W-:-:S03]  /*1760*/  MOV R22, R19 ;  /* 0x0000001300167202 */ /* 0x000fc60000000f00 */
[----:B------:R-:W-:Y:S01]  /*1770*/  IMAD.X R23, RZ, RZ, RZ, P1 ;  /* 0x000000ffff177224 */ /* 0x000fe200008e06ff */
[----:B------:R-:W-:-:S05]  /*1780*/  IADD3 RZ, P1, R5, R18, RZ ;  /* 0x0000001205ff7210 */ /* 0x000fca0007f3e0ff */
[----:B------:R-:W-:-:S04]  /*1790*/  IMAD.WIDE.U32.X R4, R17, UR23, R22, P1 ;  /* 0x0000001711047c25 */ /* 0x000fc800088e0416 */
[----:B------:R-:W-:Y:S01]  /*17a0*/  IMAD.MOV.U32 R17, RZ, RZ, R4 ;  /* 0x000000ffff117224 */ /* 0x000fe200078e0004 */
[----:B------:R-:W-:-:S07]  /*17b0*/  MOV R14, R5 ;  /* 0x00000005000e7202 */ /* 0x000fce0000000f00 */
.L_x_10:
[----:B------:R-:W-:Y:S02]  /*17c0*/  SHF.R.U64 R5, R24, UR18, R25 ;  /* 0x0000001218057c19 */ /* 0x000fe40008001219 */
[----:B------:R-:W-:-:S03]  /*17d0*/  SHF.R.U64 R4, R17, UR29, R14 ;  /* 0x0000001d11047c19 */ /* 0x000fc6000800120e */
[----:B------:R-:W-:Y:S01]  /*17e0*/  VIADD R17, R5, UR4 ;  /* 0x0000000405117c36 */ /* 0x000fe20008000000 */
[----:B------:R-:W-:-:S04]  /*17f0*/  IADD3 R18, R4, UR5, RZ ;  /* 0x0000000504127c10 */ /* 0x000fc8000fffe0ff */
[----:B------:R-:W-:Y:S02]  /*1800*/  IABS R13, R17 ;  /* 0x00000011000d7213 */ /* 0x000fe40000000000 */
[----:B------:R-:W-:-:S03]  /*1810*/  IABS R14, R18 ;  /* 0x00000012000e7213 */ /* 0x000fc60000000000 */
[----:B------:R-:W-:-:S04]  /*1820*/  IMAD.HI.U32 R4, R13, UR13, RZ ;  /* 0x0000000d0d047c27 */ /* 0x000fc8000f8e00ff */
[----:B------:R-:W-:-:S04]  /*1830*/  IMAD.HI.U32 R5, R14, UR19, RZ ;  /* 0x000000130e057c27 */ /* 0x000fc8000f8e00ff */
[----:B------:R-:W-:Y:S02]  /*1840*/  IMAD R4, R4, UR28, R13 ;  /* 0x0000001c04047c24 */ /* 0x000fe4000f8e020d */
[----:B------:R-:W-:Y:S01]  /*1850*/  IMAD R5, R5, UR30, R14 ;  /* 0x0000001e05057c24 */ /* 0x000fe2000f8e020e */
[----:B------:R-:W-:Y:S01]  /*1860*/  MOV R14, UR33 ;  /* 0x00000021000e7c02 */ /* 0x000fe20008000f00 */
[----:B------:R-:W-:Y:S01]  /*1870*/  IMAD.U32 R13, RZ, RZ, UR32 ;  /* 0x00000020ff0d7e24 */ /* 0x000fe2000f8e00ff */
[----:B------:R-:W-:Y:S02]  /*1880*/  ISETP.LT.U32.AND P1, PT, R4, UR27, PT ;  /* 0x0000001b04007c0c */ /* 0x000fe4000bf21070 */
[----:B------:R-:W-:-:S11]  /*1890*/  ISETP.LT.U32.AND P2, PT, R5, UR26, PT ;  /* 0x0000001a05007c0c */ /* 0x000fd6000bf41070 */
[----:B------:R-:W-:Y:S01]  /*18a0*/  @!P1 VIADD R4, R4, -UR27 ;  /* 0x8000001b04049c36 */ /* 0x000fe20008000000 */
[----:B------:R-:W-:Y:S02]  /*18b0*/  ISETP.GE.AND P1, PT, R18, RZ, PT ;  /* 0x000000ff1200720c */ /* 0x000fe40003f26270 */
[----:B------:R-:W-:Y:S02]  /*18c0*/  @!P2 IADD3 R5, R5, -UR26, RZ ;  /* 0x8000001a0505ac10 */ /* 0x000fe4000fffe0ff */
[----:B------:R-:W-:Y:S02]  /*18d0*/  ISETP.LT.U32.AND P3, PT, R4, UR27, PT ;  /* 0x0000001b04007c0c */ /* 0x000fe4000bf61070 */
[----:B------:R-:W-:Y:S02]  /*18e0*/  ISETP.LT.U32.AND P4, PT, R5, UR26, PT ;  /* 0x0000001a05007c0c */ /* 0x000fe4000bf81070 */
[----:B------:R-:W-:-:S09]  /*18f0*/  ISETP.GE.AND P2, PT, R17, RZ, PT ;  /* 0x000000ff1100720c */ /* 0x000fd20003f46270 */
[----:B------:R-:W-:Y:S01]  /*1900*/  @!P3 VIADD R4, R4, -UR27 ;  /* 0x8000001b0404bc36 */ /* 0x000fe20008000000 */
[----:B------:R-:W-:Y:S02]  /*1910*/  PLOP3.LUT P3, PT, PT, PT, UP4, 0x80, 0x0 ;  /* 0x000000000000781c */ /* 0x000fe40003f6f048 */
[----:B------:R-:W-:Y:S01]  /*1920*/  @!P4 IADD3 R5, R5, -UR26, RZ ;  /* 0x8000001a0505cc10 */ /* 0x000fe2000fffe0ff */
[----:B------:R-:W-:Y:S01]  /*1930*/  @!P2 IMAD.MOV R4, RZ, RZ, -R4 ;  /* 0x000000ffff04a224 */ /* 0x000fe200078e0a04 */
[----:B------:R-:W-:Y:S02]  /*1940*/  PLOP3.LUT P4, PT, PT, PT, UP2, 0x80, 0x0 ;  /* 0x000000000000781c */ /* 0x000fe40003f8f028 */
[----:B------:R-:W-:Y:S02]  /*1950*/  @!P1 IADD3 R5, -R5, RZ, RZ ;  /* 0x000000ff05059210 */ /* 0x000fe40007ffe1ff */
[----:B------:R-:W-:Y:S02]  /*1960*/  SEL R4, R13, R4, !P3 ;  /* 0x000000040d047207 */ /* 0x000fe40005800000 */
[----:B------:R-:W-:-:S02]  /*1970*/  SEL R5, R14, R5, !P4 ;  /* 0x000000050e057207 */ /* 0x000fc40006000000 */
[----:B------:R-:W-:Y:S01]  /*1980*/  PLOP3.LUT P1, PT, PT, PT, UP3, 0x80, 0x0 ;  /* 0x000000000000781c */ /* 0x000fe20003f2f038 */
[----:B------:R-:W-:Y:S01]  /*1990*/  IMAD.IADD R14, R17, 0x1, -R4 ;  /* 0x00000001110e7824 */ /* 0x000fe200078e0a04 */
[----:B------:R-:W-:-:S04]  /*19a0*/  IADD3 R5, R18, -R5, RZ ;  /* 0x8000000512057210 */ /* 0x000fc80007ffe0ff */
[----:B------:R-:W-:Y:S01]  /*19b0*/  SEL R4, R5, R14, !P1 ;  /* 0x0000000e05047207 */ /* 0x000fe20004800000 */
[----:B------:R-:W-:-:S03]  /*19c0*/  IMAD R25, R14, R5, RZ ;  /* 0x000000050e197224 */ /* 0x000fc600078e02ff */
[----:B------:R-:W-:Y:S02]  /*19d0*/  SHF.R.S32.HI R5, RZ, 0x1f, R4 ;  /* 0x0000001fff057819 */ /* 0x000fe40000011404 */
[----:B------:R-:W-:-:S07]  /*19e0*/  SHF.R.S32.HI R28, RZ, 0x1f, R25 ;  /* 0x0000001fff1c7819 */ /* 0x000fce0000011419 */
.L_x_8:
[----:B------:R-:W-:Y:S05]  /*19f0*/  BSYNC B0 ;  /* 0x0000000000007941 */ /* 0x000fea0003800000 */
.L_x_7:
[----:B------:R-:W1:Y:S01]  /*1a00*/  SHFL.UP PT, R14, R25, 0x1, RZ ;  /* 0x04200000190e7989 */ /* 0x000e6200000e00ff */
[C---:B------:R-:W-:Y:S02]  /*1a10*/  ISETP.NE.AND P2, PT, R20.reuse, RZ, PT ;  /* 0x000000ff1400720c */ /* 0x040fe40003f45270 */
[C---:B------:R-:W-:Y:S01]  /*1a20*/  ISETP.GE.U32.AND P3, PT, R20.reuse, 0x2, PT ;  /* 0x000000021400780c */ /* 0x040fe20003f66070 */
[----:B------:R-:W2:Y:S01]  /*1a30*/  SHFL.UP PT, R13, R28, 0x1, RZ ;  /* 0x042000001c0d7989 */ /* 0x000ea200000e00ff */
[C---:B------:R-:W-:Y:S02]  /*1a40*/  ISETP.GE.U32.AND P4, PT, R20.reuse, 0x4, PT ;  /* 0x000000041400780c */ /* 0x040fe40003f86070 */
[C---:B------:R-:W-:Y:S02]  /*1a50*/  ISETP.GE.U32.AND P5, PT, R20.reuse, 0x8, PT ;  /* 0x000000081400780c */ /* 0x040fe40003fa6070 */
[----:B------:R-:W-:Y:S02]  /*1a60*/  ISETP.GE.U32.AND P6, PT, R20, 0x10, PT ;  /* 0x000000101400780c */ /* 0x000fe40003fc6070 */
[----:B-1----:R-:W-:-:S02]  /*1a70*/  SEL R14, R14, RZ, P2 ;  /* 0x000000ff0e0e7207 */ /* 0x002fc40001000000 */
[----:B--2---:R-:W-:Y:S02]  /*1a80*/  SEL R13, R13, RZ, P2 ;  /* 0x000000ff0d0d7207 */ /* 0x004fe40001000000 */
[----:B------:R-:W-:-:S05]  /*1a90*/  IADD3 R19, P1, R14, R25, RZ ;  /* 0x000000190e137210 */ /* 0x000fca0007f3e0ff */
[----:B------:R-:W-:Y:S01]  /*1aa0*/  IMAD.X R18, R13, 0x1, R28, P1 ;  /* 0x000000010d127824 */ /* 0x000fe200008e061c */
[----:B------:R-:W1:Y:S04]  /*1ab0*/  SHFL.UP PT, R14, R19, 0x2, RZ ;  /* 0x04400000130e7989 */ /* 0x000e6800000e00ff */
[----:B------:R-:W2:Y:S01]  /*1ac0*/  SHFL.UP PT, R13, R18, 0x2, RZ ;  /* 0x04400000120d7989 */ /* 0x000ea200000e00ff */
[----:B-1----:R-:W-:-:S04]  /*1ad0*/  SEL R14, R14, RZ, P3 ;  /* 0x000000ff0e0e7207 */ /* 0x002fc80001800000 */
[----:B------:R-:W-:Y:S02]  /*1ae0*/  IADD3 R17, P1, R14, R19, RZ ;  /* 0x000000130e117210 */ /* 0x000fe40007f3e0ff */
[----:B--2---:R-:W-:-:S03]  /*1af0*/  SEL R13, R13, RZ, P3 ;  /* 0x000000ff0d0d7207 */ /* 0x004fc60001800000 */
[----:B------:R-:W1:Y:S01]  /*1b00*/  SHFL.UP PT, R14, R17, 0x4, RZ ;  /* 0x04800000110e7989 */ /* 0x000e6200000e00ff */
[----:B------:R-:W-:-:S05]  /*1b10*/  IADD3.X R22, R13, R18, RZ, P1, !PT ;  /* 0x000000120d167210 */ /* 0x000fca0000ffe4ff */
[----:B------:R-:W2:Y:S01]  /*1b20*/  SHFL.UP PT, R13, R22, 0x4, RZ ;  /* 0x04800000160d7989 */ /* 0x000ea200000e00ff */
[----:B-1----:R-:W-:-:S04]  /*1b30*/  SEL R14, R14, RZ, P4 ;  /* 0x000000ff0e0e7207 */ /* 0x002fc80002000000 */
[----:B------:R-:W-:Y:S02]  /*1b40*/  IADD3 R19, P1, R14, R17, RZ ;  /* 0x000000110e137210 */ /* 0x000fe40007f3e0ff */
[----:B--2---:R-:W-:-:S03]  /*1b50*/  SEL R13, R13, RZ, P4 ;  /* 0x000000ff0d0d7207 */ /* 0x004fc60002000000 */
[----:B------:R-:W1:Y:S02]  /*1b60*/  SHFL.UP PT, R14, R19, 0x8, RZ ;  /* 0x05000000130e7989 */ /* 0x000e6400000e00ff */
[----:B------:R-:W-:-:S05]  /*1b70*/  IMAD.X R18, R13, 0x1, R22, P1 ;  /* 0x000000010d127824 */ /* 0x000fca00008e0616 */
        /* <DEDUP_REMOVED lines=9> */
[----:B--2---:R-:W-:-:S05]  /*1c10*/  SEL R13, R13, RZ, P6 ;  /* 0x000000ff0d0d7207 */ /* 0x004fca0003000000 */
[----:B------:R-:W-:Y:S01]  /*1c20*/  IMAD.X R22, R13, 0x1, R24, P1 ;  /* 0x000000010d167824 */ /* 0x000fe200008e0618 */
[----:B------:R-:W-:-:S04]  /*1c30*/  ISETP.GT.U32.AND P1, PT, R18, UR8, PT ;  /* 0x0000000812007c0c */ /* 0x000fc8000bf24070 */
[----:B------:R-:W-:-:S13]  /*1c40*/  ISETP.GT.U32.AND.EX P1, PT, R22, UR7, PT, P1 ;  /* 0x0000000716007c0c */ /* 0x000fda000bf24110 */
[----:B------:R-:W-:-:S04]  /*1c50*/  VOTE.ANY R14, PT, P1 ;  /* 0x00000000000e7806 */ /* 0x000fc800008e0100 */
[----:B------:R-:W-:-:S13]  /*1c60*/  ISETP.NE.AND P1, PT, R14, RZ, PT ;  /* 0x000000ff0e00720c */ /* 0x000fda0003f25270 */
[----:B------:R-:W-:Y:S05]  /*1c70*/  @P1 BRA `(.L_x_11) ;  /* 0x00000008006c1947 */ /* 0x000fea0003800000 */
[----:B------:R-:W1:Y:S01]  /*1c80*/  LDC R3, c[0x0][0x910] ;  /* 0x00024400ff037b82 */ /* 0x000e620000000800 */
[----:B------:R-:W-:Y:S01]  /*1c90*/  MOV R23, R18 ;  /* 0x0000001200177202 */ /* 0x000fe20000000f00 */
[----:B------:R-:W-:Y:S01]  /*1ca0*/  IMAD.MOV.U32 R26, RZ, RZ, R22 ;  /* 0x000000ffff1a7224 */ /* 0x000fe200078e0016 */
[----:B------:R-:W-:Y:S01]  /*1cb0*/  ULDC UR13, c[0x0][0x8f4] ;  /* 0x00023d00000d7ab9 */ /* 0x000fe20000000800 */
[----:B------:R-:W-:Y:S01]  /*1cc0*/  ULDC UR6, c[0x0][0x8dc] ;  /* 0x0002370000067ab9 */ /* 0x000fe20000000800 */
[----:B------:R-:W-:Y:S01]  /*1cd0*/  ULDC UR22, c[0x0][0x8d8] ;  /* 0x0002360000167ab9 */ /* 0x000fe20000000800 */
[----:B------:R-:W-:Y:S01]  /*1ce0*/  ULDC UR23, c[0x0][0x8f0] ;  /* 0x00023c0000177ab9 */ /* 0x000fe20000000800 */
[----:B------:R-:W-:Y:S01]  /*1cf0*/  ULDC.64 UR18, c[0x0][0x8d0] ;  /* 0x0002340000127ab9 */ /* 0x000fe20000000a00 */
[----:B------:R-:W-:-:S05]  /*1d00*/  ULDC.64 UR20, c[0x0][0x8e8] ;  /* 0x00023a0000147ab9 */ /* 0x000fca0000000a00 */
.L_x_16:
[----:B------:R-:W-:Y:S01]  /*1d10*/  MOV R6, R12 ;  /* 0x0000000c00067202 */ /* 0x000fe20000000f00 */
[----:B------:R-:W-:Y:S01]  /*1d20*/  VIADD R12, R12, 0x20 ;  /* 0x000000200c0c7836 */ /* 0x000fe20000000000 */
[----:B-----5:R-:W-:Y:S01]  /*1d30*/  MOV R14, R0 ;  /* 0x00000000000e7202 */ /* 0x020fe20000000f00 */
[----:B------:R-:W-:-:S03]  /*1d40*/  IMAD.MOV.U32 R13, RZ, RZ, R8 ;  /* 0x000000ffff0d7224 */ /* 0x000fc600078e0008 */
[----:B-1----:R-:W-:-:S13]  /*1d50*/  ISETP.GE.AND P1, PT, R12, R3, PT ;  /* 0x000000030c00720c */ /* 0x002fda0003f26270 */
[----:B------:R-:W1:Y:S01]  /*1d60*/  @!P1 LDC.64 R18, c[0x0][0x918] ;  /* 0x00024600ff129b82 */ /* 0x000e620000000a00 */
[----:B------:R-:W-:Y:S01]  /*1d70*/  @!P1 IADD3 R7, R6, 0x20, RZ ;  /* 0x0000002006079810 */ /* 0x000fe20007ffe0ff */
[----:B------:R2:W3:Y:S01]  /*1d80*/  SHFL.IDX PT, R11, R23, 0x1f, 0x1f ;  /* 0x03e01f00170b7f89 */ /* 0x0004e200000e0000 */
[----:B------:R-:W-:Y:S03]  /*1d90*/  BSSY B0, `(.L_x_12) ;  /* 0x0000064000007945 */ /* 0x000fe60003800000 */
[----:B-1----:R-:W-:-:S05]  /*1da0*/  @!P1 IMAD.WIDE R18, R7, 0xc, R18 ;  /* 0x0000000c07129825 */ /* 0x002fca00078e0212 */
[----:B------:R2:W5:Y:S04]  /*1db0*/  @!P1 LDG.E R8, desc[UR38][R18.64] ;  /* 0x0000002612089981 */ /* 0x000568000c1e1900 */
[----:B------:R2:W5:Y:S01]  /*1dc0*/  @!P1 LDG.E R0, desc[UR38][R18.64+0x4] ;  /* 0x0000042612009981 */ /* 0x000562000c1e1900 */
[----:B------:R-:W-:Y:S01]  /*1dd0*/  ISETP.GE.AND P1, PT, R6, R3, PT ;  /* 0x000000030600720c */ /* 0x000fe20003f26270 */
[----:B------:R-:W-:Y:S01]  /*1de0*/  IMAD.MOV.U32 R25, RZ, RZ, 0x7fffffff ;  /* 0x7fffffffff197424 */ /* 0x000fe200078e00ff */
[----:B------:R-:W-:Y:S01]  /*1df0*/  MOV R28, RZ ;  /* 0x000000ff001c7202 */ /* 0x000fe20000000f00 */
[----:B------:R2:W1:Y:S10]  /*1e00*/  SHFL.IDX PT, R7, R26, 0x1f, 0x1f ;  /* 0x03e01f001a077f89 */ /* 0x00047400000e0000 */
[----:B--23--:R-:W-:Y:S05]  /*1e10*/  @P1 BRA `(.L_x_13) ;  /* 0x00000004006c1947 */ /* 0x00cfea0003800000 */
[----:B------:R-:W-:Y:S02]  /*1e20*/  IABS R26, R9 ;  /* 0x00000009001a7213 */ /* 0x000fe40000000000 */
[C---:B------:R-:W-:Y:S02]  /*1e30*/  IADD3 R17, P1, R13.reuse, UR14, RZ ;  /* 0x0000000e0d117c10 */ /* 0x040fe4000ff3e0ff */
[----:B------:R-:W2:Y:S02]  /*1e40*/  I2F.RP R4, R26 ;  /* 0x0000001a00047306 */ /* 0x000ea40000209400 */
[----:B------:R-:W-:Y:S02]  /*1e50*/  LEA.HI.X.SX32 R24, R13, UR15, 0x1, P1 ;  /* 0x0000000f0d187c11 */ /* 0x000fe400088f0eff */
[----:B------:R-:W-:-:S04]  /*1e60*/  IADD3 R13, P1, R14, UR16, RZ ;  /* 0x000000100e0d7c10 */ /* 0x000fc8000ff3e0ff */
[----:B------:R-:W-:Y:S02]  /*1e70*/  LEA.HI.X.SX32 R14, R14, UR17, 0x1, P1 ;  /* 0x000000110e0e7c11 */ /* 0x000fe400088f0eff */
[----:B------:R-:W-:Y:S01]  /*1e80*/  PLOP3.LUT P1, PT, PT, PT, UP0, 0x80, 0x0 ;  /* 0x000000000000781c */ /* 0x000fe20003f2f008 */
[----:B--2---:R-:W2:Y:S02]  /*1e90*/  MUFU.RCP R4, R4 ;  /* 0x0000000400047308 */ /* 0x004ea40000001000 */
[----:B--2---:R-:W-:-:S06]  /*1ea0*/  VIADD R5, R4, 0xffffffe ;  /* 0x0ffffffe04057836 */ /* 0x004fcc0000000000 */
[----:B------:R-:W2:Y:S02]  /*1eb0*/  F2I.FTZ.U32.TRUNC.NTZ R27, R5 ;  /* 0x00000005001b7305 */ /* 0x000ea4000021f000 */
[----:B--2---:R-:W-:Y:S02]  /*1ec0*/  IADD3 R28, RZ, -R27, RZ ;  /* 0x8000001bff1c7210 */ /* 0x004fe40007ffe0ff */
[----:B------:R-:W-:Y:S05]  /*1ed0*/  @!P1 BRA `(.L_x_14) ;  /* 0x00000000002c9947 */ /* 0x000fea0003800000 */
        /* <DEDUP_REMOVED lines=11> */
.L_x_14:
[----:B------:R-:W-:Y:S05]  /*1f90*/  @!P0 BRA `(.L_x_15) ;  /* 0x00000000002c8947 */ /* 0x000fea0003800000 */
        /* <DEDUP_REMOVED lines=11> */
.L_x_15:
[----:B------:R-:W-:Y:S01]  /*2050*/  IABS R4, R9 ;  /* 0x0000000900047213 */ /* 0x000fe20000000000 */
[----:B------:R-:W-:Y:S01]  /*2060*/  IMAD.MOV.U32 R5, RZ, RZ, R28 ;  /* 0x000000ffff057224 */ /* 0x000fe200078e001c */
[----:B------:R-:W-:Y:S02]  /*2070*/  SHF.R.U64 R13, R13, UR23, R14 ;  /* 0x000000170d0d7c19 */ /* 0x000fe4000800120e */
[----:B------:R-:W-:Y:S01]  /*2080*/  SHF.R.U64 R17, R17, UR22, R24 ;  /* 0x0000001611117c19 */ /* 0x000fe20008001218 */
[----:B------:R-:W-:Y:S01]  /*2090*/  IMAD.MOV R18, RZ, RZ, -R4 ;  /* 0x000000ffff127224 */ /* 0x000fe200078e0a04 */
[----:B------:R-:W-:Y:S01]  /*20a0*/  IADD3 R19, R13, UR5, RZ ;  /* 0x000000050d137c10 */ /* 0x000fe2000fffe0ff */
[----:B------:R-:W-:Y:S01]  /*20b0*/  IMAD R13, R5, R26, RZ ;  /* 0x0000001a050d7224 */ /* 0x000fe200078e02ff */
[----:B------:R-:W-:Y:S01]  /*20c0*/  MOV R4, RZ ;  /* 0x000000ff00047202 */ /* 0x000fe20000000f00 */
[----:B------:R-:W-:Y:S01]  /*20d0*/  IMAD.MOV.U32 R5, RZ, RZ, R27 ;  /* 0x000000ffff057224 */ /* 0x000fe200078e001b */
[----:B------:R-:W-:-:S02]  /*20e0*/  IABS R14, R19 ;  /* 0x00000013000e7213 */ /* 0x000fc40000000000 */
[----:B------:R-:W-:Y:S01]  /*20f0*/  IABS R24, R10 ;  /* 0x0000000a00187213 */ /* 0x000fe20000000000 */
[----:B------:R-:W-:Y:S01]  /*2100*/  IMAD.HI.U32 R4, R27, R13, R4 ;  /* 0x0000000d1b047227 */ /* 0x000fe200078e0004 */
[----:B------:R-:W-:-:S03]  /*2110*/  MOV R13, R14 ;  /* 0x0000000e000d7202 */ /* 0x000fc60000000f00 */
[----:B------:R-:W-:Y:S01]  /*2120*/  IMAD.MOV.U32 R5, RZ, RZ, R18 ;  /* 0x000000ffff057224 */ /* 0x000fe200078e0012 */
[----:B------:R-:W-:Y:S01]  /*2130*/  IABS R18, R10 ;  /* 0x0000000a00127213 */ /* 0x000fe20000000000 */
[----:B------:R-:W-:-:S03]  /*2140*/  IMAD.HI.U32 R4, R4, R13, RZ ;  /* 0x0000000d04047227 */ /* 0x000fc600078e00ff */
[----:B------:R-:W2:Y:S01]  /*2150*/  I2F.RP R22, R18 ;  /* 0x0000001200167306 */ /* 0x000ea20000209400 */
[----:B------:R-:W-:Y:S02]  /*2160*/  IMAD R13, R4, R5, R13 ;  /* 0x00000005040d7224 */ /* 0x000fe400078e020d */
[----:B------:R-:W-:-:S03]  /*2170*/  VIADD R14, R17, UR4 ;  /* 0x00000004110e7c36 */ /* 0x000fc60008000000 */
[----:B------:R-:W-:Y:S02]  /*2180*/  ISETP.GT.U32.AND P1, PT, R26, R13, PT ;  /* 0x0000000d1a00720c */ /* 0x000fe40003f24070 */
[----:B--2---:R-:W2:Y:S11]  /*2190*/  MUFU.RCP R22, R22 ;  /* 0x0000001600167308 */ /* 0x004eb60000001000 */
[----:B------:R-:W-:Y:S01]  /*21a0*/  @!P1 IADD3 R13, R13, -R26, RZ ;  /* 0x8000001a0d0d9210 */ /* 0x000fe20007ffe0ff */
[----:B--2---:R-:W-:-:S04]  /*21b0*/  VIADD R4, R22, 0xffffffe ;  /* 0x0ffffffe16047836 */ /* 0x004fc80000000000 */
[----:B------:R2:W3:Y:S02]  /*21c0*/  F2I.FTZ.U32.TRUNC.NTZ R5, R4 ;  /* 0x0000000400057305 */ /* 0x0004e4000021f000 */
[----:B--2---:R-:W-:Y:S02]  /*21d0*/  MOV R4, RZ ;  /* 0x000000ff00047202 */ /* 0x004fe40000000f00 */
[----:B---3--:R-:W-:-:S05]  /*21e0*/  IADD3 R23, RZ, -R5, RZ ;  /* 0x80000005ff177210 */ /* 0x008fca0007ffe0ff */
[----:B------:R-:W-:Y:S01]  /*21f0*/  IMAD R17, R23, R18, RZ ;  /* 0x0000001217117224 */ /* 0x000fe200078e02ff */
[----:B------:R-:W-:-:S03]  /*2200*/  IABS R23, R14 ;  /* 0x0000000e00177213 */ /* 0x000fc60000000000 */
[----:B------:R-:W-:Y:S01]  /*2210*/  IMAD.HI.U32 R22, R5, R17, R4 ;  /* 0x0000001105167227 */ /* 0x000fe200078e0004 */
[----:B------:R-:W-:-:S03]  /*2220*/  MOV R5, R23 ;  /* 0x0000001700057202 */ /* 0x000fc60000000f00 */
[----:B------:R-:W-:Y:S02]  /*2230*/  IMAD.MOV R17, RZ, RZ, -R24 ;  /* 0x000000ffff117224 */ /* 0x000fe400078e0a18 */
[----:B------:R-:W-:-:S04]  /*2240*/  IMAD.HI.U32 R4, R22, R5, RZ ;  /* 0x0000000516047227 */ /* 0x000fc800078e00ff */
[----:B------:R-:W-:-:S05]  /*2250*/  IMAD R5, R4, R17, R5 ;  /* 0x0000001104057224 */ /* 0x000fca00078e0205 */
[----:B------:R-:W-:-:S13]  /*2260*/  ISETP.GT.U32.AND P1, PT, R18, R5, PT ;  /* 0x000000051200720c */ /* 0x000fda0003f24070 */
[----:B------:R-:W-:Y:S01]  /*2270*/  @!P1 IMAD.IADD R5, R5, 0x1, -R18 ;  /* 0x0000000105059824 */ /* 0x000fe200078e0a12 */
[----:B------:R-:W-:-:S13]  /*2280*/  ISETP.GT.U32.AND P1, PT, R26, R13, PT ;  /* 0x0000000d1a00720c */ /* 0x000fda0003f24070 */
[----:B------:R-:W-:Y:S02]  /*2290*/  @!P1 IADD3 R13, R13, -R26, RZ ;  /* 0x8000001a0d0d9210 */ /* 0x000fe40007ffe0ff */
[----:B------:R-:W-:Y:S02]  /*22a0*/  ISETP.GT.U32.AND P1, PT, R18, R5, PT ;  /* 0x000000051200720c */ /* 0x000fe40003f24070 */
[----:B------:R-:W-:-:S11]  /*22b0*/  MOV R4, R13 ;  /* 0x0000000d00047202 */ /* 0x000fd60000000f00 */
[----:B------:R-:W-:Y:S01]  /*22c0*/  @!P1 IMAD.IADD R5, R5, 0x1, -R18 ;  /* 0x0000000105059824 */ /* 0x000fe200078e0a12 */
[----:B------:R-:W-:-:S13]  /*22d0*/  ISETP.GE.AND P1, PT, R19, RZ, PT ;  /* 0x000000ff1300720c */ /* 0x000fda0003f26270 */
[----:B------:R-:W-:Y:S01]  /*22e0*/  @!P1 IMAD.MOV R4, RZ, RZ, -R4 ;  /* 0x000000ffff049224 */ /* 0x000fe200078e0a04 */
[----:B------:R-:W-:-:S13]  /*22f0*/  ISETP.GE.AND P1, PT, R14, RZ, PT ;  /* 0x000000ff0e00720c */ /* 0x000fda0003f26270 */
[----:B------:R-:W-:Y:S02]  /*2300*/  @!P1 IADD3 R5, -R5, RZ, RZ ;  /* 0x000000ff05059210 */ /* 0x000fe40007ffe1ff */
[----:B------:R-:W-:-:S13]  /*2310*/  ISETP.NE.AND P1, PT, RZ, UR10, PT ;  /* 0x0000000aff007c0c */ /* 0x000fda000bf25270 */
[----:B------:R-:W-:Y:S02]  /*2320*/  @!P1 LOP3.LUT R4, RZ, UR10, RZ, 0x33, !PT ;  /* 0x0000000aff049c12 */ /* 0x000fe4000f8e33ff */
[----:B------:R-:W-:-:S03]  /*2330*/  ISETP.NE.AND P1, PT, RZ, UR9, PT ;  /* 0x00000009ff007c0c */ /* 0x000fc6000bf25270 */
[----:B------:R-:W-:-:S10]  /*2340*/  IMAD.IADD R4, R19, 0x1, -R4 ;  /* 0x0000000113047824 */ /* 0x000fd400078e0a04 */
[----:B------:R-:W-:Y:S02]  /*2350*/  @!P1 LOP3.LUT R5, RZ, UR9, RZ, 0x33, !PT ;  /* 0x00000009ff059c12 */ /* 0x000fe4000f8e33ff */
[----:B------:R-:W-:Y:S02]  /*2360*/  PLOP3.LUT P1, PT, PT, PT, UP3, 0x80, 0x0 ;  /* 0x000000000000781c */ /* 0x000fe40003f2f038 */
[----:B------:R-:W-:-:S04]  /*2370*/  IADD3 R5, -R5, R14, RZ ;  /* 0x0000000e05057210 */ /* 0x000fc80007ffe1ff */
[CC--:B------:R-:W-:Y:S01]  /*2380*/  SEL R13, R4.reuse, R5.reuse, !P1 ;  /* 0x00000005040d7207 */ /* 0x0c0fe20004800000 */
[----:B------:R-:W-:-:S03]  /*2390*/  IMAD R25, R4, R5, RZ ;  /* 0x0000000504197224 */ /* 0x000fc600078e02ff */
[--C-:B------:R-:W-:Y:S01]  /*23a0*/  SHF.R.S32.HI R5, RZ, 0x1f, R13.reuse ;  /* 0x0000001fff057819 */ /* 0x100fe2000001140d */
[----:B------:R-:W-:Y:S01]  /*23b0*/  IMAD.MOV.U32 R4, RZ, RZ, R13 ;  /* 0x000000ffff047224 */ /* 0x000fe200078e000d */
[----:B------:R-:W-:-:S07]  /*23c0*/  SHF.R.S32.HI R28, RZ, 0x1f, R25 ;  /* 0x0000001fff1c7819 */ /* 0x000fce0000011419 */
.L_x_13:
[----:B------:R-:W-:Y:S05]  /*23d0*/  BSYNC B0 ;  /* 0x0000000000007941 */ /* 0x000fea0003800000 */
.L_x_12:
[----:B------:R-:W2:Y:S04]  /*23e0*/  SHFL.UP PT, R14, R25, 0x1, RZ ;  /* 0x04200000190e7989 */ /* 0x000ea800000e00ff */
[----:B------:R-:W3:Y:S01]  /*23f0*/  SHFL.UP PT, R13, R28, 0x1, RZ ;  /* 0x042000001c0d7989 */ /* 0x000ee200000e00ff */
[----:B--2---:R-:W-:Y:S02]  /*2400*/  SEL R14, R14, RZ, P2 ;  /* 0x000000ff0e0e7207 */ /* 0x004fe40001000000 */
[----:B---3--:R-:W-:Y:S02]  /*2410*/  SEL R13, R13, RZ, P2 ;  /* 0x000000ff0d0d7207 */ /* 0x008fe40001000000 */
[----:B------:R-:W-:-:S04]  /*2420*/  IADD3 R17, P1, R14, R25, RZ ;  /* 0x000000190e117210 */ /* 0x000fc80007f3e0ff */
[----:B------:R-:W-:Y:S01]  /*2430*/  IADD3.X R22, R13, R28, RZ, P1, !PT ;  /* 0x0000001c0d167210 */ /* 0x000fe20000ffe4ff */
[----:B------:R-:W2:Y:S04]  /*2440*/  SHFL.UP PT, R14, R17, 0x2, RZ ;  /* 0x04400000110e7989 */ /* 0x000ea800000e00ff */
[----:B------:R-:W3:Y:S01]  /*2450*/  SHFL.UP PT, R13, R22, 0x2, RZ ;  /* 0x04400000160d7989 */ /* 0x000ee200000e00ff */
[----:B--2---:R-:W-:Y:S02]  /*2460*/  SEL R14, R14, RZ, P3 ;  /* 0x000000ff0e0e7207 */ /* 0x004fe40001800000 */
[----:B---3--:R-:W-:Y:S02]  /*2470*/  SEL R13, R13, RZ, P3 ;  /* 0x000000ff0d0d7207 */ /* 0x008fe40001800000 */
[----:B------:R-:W-:-:S05]  /*2480*/  IADD3 R23, P1, R14, R17, RZ ;  /* 0x000000110e177210 */ /* 0x000fca0007f3e0ff */
[----:B------:R-:W-:Y:S01]  /*2490*/  IMAD.X R18, R13, 0x1, R22, P1 ;  /* 0x000000010d127824 */ /* 0x000fe200008e0616 */
        /* <DEDUP_REMOVED lines=17> */
[----:B------:R-:W-:Y:S02]  /*25b0*/  IADD3.X R22, R13, R24, RZ, P1, !PT ;  /* 0x000000180d167210 */ /* 0x000fe40000ffe4ff */
[----:B------:R-:W-:-:S05]  /*25c0*/  IADD3 R23, P1, R18, R11, RZ ;  /* 0x0000000b12177210 */ /* 0x000fca0007f3e0ff */
[----:B-1----:R-:W-:Y:S01]  /*25d0*/  IMAD.X R26, R22, 0x1, R7, P1 ;  /* 0x00000001161a7824 */ /* 0x002fe200008e0607 */
[----:B------:R-:W-:-:S04]  /*25e0*/  ISETP.GT.U32.AND P1, PT, R23, UR8, PT ;  /* 0x0000000817007c0c */ /* 0x000fc8000bf24070 */
[----:B------:R-:W-:-:S13]  /*25f0*/  ISETP.GT.U32.AND.EX P1, PT, R26, UR7, PT, P1 ;  /* 0x000000071a007c0c */ /* 0x000fda000bf24110 */
[----:B------:R-:W-:-:S04]  /*2600*/  VOTE.ANY R14, PT, P1 ;  /* 0x00000000000e7806 */ /* 0x000fc800008e0100 */
[----:B------:R-:W-:-:S13]  /*2610*/  ISETP.NE.AND P1, PT, R14, RZ, PT ;  /* 0x000000ff0e00720c */ /* 0x000fda0003f25270 */
[----:B------:R-:W-:Y:S05]  /*2620*/  @!P1 BRA `(.L_x_16) ;  /* 0xfffffff400b89947 */ /* 0x000fea000383ffff */
.L_x_11:
[----:B------:R-:W1:Y:S08]  /*2630*/  BREV R14, R14 ;  /* 0x0000000e000e7301 */ /* 0x000e700000000000 */
[----:B-1----:R-:W1:Y:S02]  /*2640*/  FLO.U32.SH R17, R14 ;  /* 0x0000000e00117300 */ /* 0x002e6400000e0400 */
[----:B-1----:R-:W1:Y:S02]  /*2650*/  SHFL.IDX PT, R6, R6, R17, 0x1f ;  /* 0x00001f1106067589 */ /* 0x002e6400000e0000 */
[----:B-1----:R-:W-:-:S13]  /*2660*/  R2UR UR4, R6 ;  /* 0x00000000060472ca */ /* 0x002fda00000e0000 */
[----:B------:R-:W-:-:S04]  /*2670*/  IADD3 R19, R20, UR4, RZ ;  /* 0x0000000414137c10 */ /* 0x000fc8000fffe0ff */
[----:B------:R-:W-:-:S13]  /*2680*/  ISETP.GE.AND P1, PT, R19, R3, PT ;  /* 0x000000031300720c */ /* 0x000fda0003f26270 */
[----:B------:R-:W1:Y:S02]  /*2690*/  @!P1 LDC.64 R12, c[0x0][0x918] ;  /* 0x00024600ff0c9b82 */ /* 0x000e640000000a00 */
[----:B-1----:R-:W-:-:S05]  /*26a0*/  @!P1 IMAD.WIDE R12, R19, 0xc, R12 ;  /* 0x0000000c130c9825 */ /* 0x002fca00078e020c */
[----:B-----5:R1:W5:Y:S04]  /*26b0*/  @!P1 LDG.E R8, desc[UR38][R12.64] ;  /* 0x000000260c089981 */ /* 0x020368000c1e1900 */
[----:B------:R1:W5:Y:S01]  /*26c0*/  @!P1 LDG.E R0, desc[UR38][R12.64+0x4] ;  /* 0x000004260c009981 */ /* 0x000362000c1e1900 */
[----:B------:R-:W-:-:S03]  /*26d0*/  IADD3 R18, P1, P2, R18, R11, -R25 ;  /* 0x0000000b12127210 */ /* 0x000fc60007a3e819 */
[----:B------:R-:W-:Y:S01]  /*26e0*/  SHFL.IDX PT, R6, R25, R17, 0x1f ;  /* 0x00001f1119067589 */ /* 0x000fe200000e0000 */
[----:B------:R-:W-:-:S03]  /*26f0*/  IADD3.X R22, R22, R7, ~R28, P1, P2 ;  /* 0x0000000716167210 */ /* 0x000fc60000fe4c1c */
[----:B------:R-:W2:Y:S04]  /*2700*/  SHFL.IDX PT, R18, R18, R17, 0x1f ;  /* 0x00001f1112127589 */ /* 0x000ea800000e0000 */
[----:B------:R-:W3:Y:S04]  /*2710*/  SHFL.IDX PT, R22, R22, R17, 0x1f ;  /* 0x00001f1116167589 */ /* 0x000ee800000e0000 */
[----:B------:R1:W4:Y:S04]  /*2720*/  SHFL.IDX PT, R7, R28, R17, 0x1f ;  /* 0x00001f111c077589 */ /* 0x00032800000e0000 */
[----:B------:R1:W1:Y:S04]  /*2730*/  SHFL.IDX PT, R5, R5, R17, 0x1f ;  /* 0x00001f1105057589 */ /* 0x00026800000e0000 */
[----:B------:R1:W1:Y:S01]  /*2740*/  SHFL.IDX PT, R4, R4, R17, 0x1f ;  /* 0x00001f1104047589 */ /* 0x00026200000e0000 */
[----:B--2---:R-:W-:-:S02]  /*2750*/  R2UR UR5, R18 ;  /* 0x00000000120572ca */ /* 0x004fc400000e0000 */
[----:B---3--:R-:W-:-:S15]  /*2760*/  R2UR UR6, R22 ;  /* 0x00000000160672ca */ /* 0x008fde00000e0000 */
.L_x_6:
[----:B------:R-:W-:Y:S01]  /*2770*/  ISETP.LE.AND P1, PT, R3, UR4, PT ;  /* 0x0000000403007c0c */ /* 0x000fe2000bf23270 */
[----:B-1----:R-:W-:Y:S01]  /*2780*/  IMAD.MOV.U32 R17, RZ, RZ, -0x1 ;  /* 0xffffffffff117424 */ /* 0x002fe200078e00ff */
[----:B------:R-:W-:-:S11]  /*2790*/  MOV R18, 0xffffffff ;  /* 0xffffffff00127802 */ /* 0x000fd60000000f00 */
[----:B------:R-:W-:Y:S05]  /*27a0*/  @P1 BRA `(.L_x_5) ;  /* 0x0000000400041947 */ /* 0x000fea0003800000 */
[----:B------:R-:W-:Y:S01]  /*27b0*/  UIADD3 UR15, UP2, -UR5, UR8, URZ ;  /* 0x00000008050f7290 */ /* 0x000fe2000ff5e13f */
[----:B------:R-:W1:Y:S01]  /*27c0*/  S2UR UR18, SR_CTAID.Y ;  /* 0x00000000001279c3 */ /* 0x000e620000002600 */
[----:B------:R-:W-:Y:S01]  /*27d0*/  ULDC UR17, c[0x0][0x8c0] ;  /* 0x0002300000117ab9 */ /* 0x000fe20000000800 */
[----:B------:R-:W-:Y:S01]  /*27e0*/  ULDC UR20, c[0x0][0x8b0] ;  /* 0x00022c0000147ab9 */ /* 0x000fe20000000800 */
[----:B------:R-:W-:Y:S01]  /*27f0*/  UIADD3.X UR11, ~UR6, UR7, URZ, UP2, !UPT ;  /* 0x00000007060b7290 */ /* 0x000fe200097fe53f */
[--C-:B------:R-:W-:Y:S01]  /*2800*/  SHF.R.U32.HI R23, RZ, UR20, R5.reuse ;  /* 0x00000014ff177c19 */ /* 0x100fe20008011605 */
[----:B------:R-:W-:Y:S01]  /*2810*/  ULDC UR19, c[0x0][0x904] ;  /* 0x0002410000137ab9 */ /* 0x000fe20000000800 */
[----:B------:R-:W-:Y:S01]  /*2820*/  ULDC UR13, c[0x0][0x8a8] ;  /* 0x00022a00000d7ab9 */ /* 0x000fe20000000800 */
[----:B------:R-:W-:Y:S01]  /*2830*/  USHF.R.U32.HI UR16, URZ, UR17, UR11 ;  /* 0x000000113f107299 */ /* 0x000fe2000801160b */
[----:B------:R-:W-:Y:S01]  /*2840*/  SHF.R.U64 R22, R4, UR20, R5 ;  /* 0x0000001404167c19 */ /* 0x000fe20008001205 */
[----:B------:R-:W-:-:S02]  /*2850*/  USHF.R.U64 UR15, UR15, UR17, UR11 ;  /* 0x000000110f0f7299 */ /* 0x000fc4000800120b */
[----:B------:R-:W-:Y:S02]  /*2860*/  USHF.R.U32.HI UR14, URZ, UR20, UR16 ;  /* 0x000000143f0e7299 */ /* 0x000fe40008011610 */
[----:B------:R-:W-:Y:S02]  /*2870*/  UIADD3 UR13, UR13, -0x1, URZ ;  /* 0xffffffff0d0d7890 */ /* 0x000fe4000fffe03f */
[----:B------:R-:W-:Y:S02]  /*2880*/  USHF.R.U32.HI UR21, URZ, UR19, UR14 ;  /* 0x000000133f157299 */ /* 0x000fe4000801160e */
[----:B------:R-:W-:Y:S02]  /*2890*/  USHF.R.U64 UR16, UR15, UR20, UR16 ;  /* 0x000000140f107299 */ /* 0x000fe40008001210 */
[----:B------:R-:W-:Y:S02]  /*28a0*/  ULOP3.LUT UR15, UR15, UR13, URZ, 0xc0, !UPT ;  /* 0x0000000d0f0f7292 */ /* 0x000fe4000f8ec03f */
[----:B------:R-:W-:Y:S01]  /*28b0*/  LOP3.LUT R3, R23, UR21, RZ, 0xfc, !PT ;  /* 0x0000001517037c12 */ /* 0x000fe2000f8efcff */
[----:B------:R-:W-:-:S02]  /*28c0*/  USHF.R.U64 UR14, UR16, UR19, UR14 ;  /* 0x00000013100e7299 */ /* 0x000fc4000800120e */
[----:B-1----:R-:W-:Y:S01]  /*28d0*/  USEL UR11, UR56, UR18, !UP3 ;  /* 0x00000012380b7287 */ /* 0x002fe2000d800000 */
[----:B------:R-:W-:-:S13]  /*28e0*/  ISETP.NE.U32.AND P1, PT, R3, RZ, PT ;  /* 0x000000ff0300720c */ /* 0x000fda0003f25070 */
[----:B------:R-:W-:Y:S05]  /*28f0*/  @!P1 BRA `(.L_x_17) ;  /* 0x0000000000149947 */ /* 0x000fea0003800000 */
[----:B------:R-:W-:-:S07]  /*2900*/  MOV R12, 0x2920 ;  /* 0x00002920000c7802 */ /* 0x000fce0000000f00 */
[----:B----45:R-:W-:Y:S05]  /*2910*/  CALL.REL.NOINC `($__internal_0_$__cuda_sm20_div_u64) ;  /* 0x0000020c00887944 */ /* 0x030fea0003c00000 */
[----:B------:R-:W-:-:S04]  /*2920*/  IMAD.MOV R13, RZ, RZ, -R3 ;  /* 0x000000ffff0d7224 */ /* 0x000fc800078e0a03 */
[----:B------:R-:W-:Y:S01]  /*2930*/  IMAD R13, R22, R13, UR14 ;  /* 0x0000000e160d7e24 */ /* 0x000fe2000f8e020d */
[----:B------:R-:W-:Y:S06]  /*2940*/  BRA `(.L_x_18) ;  /* 0x0000000000507947 */ /* 0x000fec0003800000 */
.L_x_17:
[----:B------:R-:W1:Y:S01]  /*2950*/  I2F.U32.RP R3, R22 ;  /* 0x0000001600037306 */ /* 0x000e620000209000 */
[----:B------:R-:W-:-:S07]  /*2960*/  ISETP.NE.U32.AND P3, PT, R22, RZ, PT ;  /* 0x000000ff1600720c */ /* 0x000fce0003f65070 */
[----:B-1----:R-:W1:Y:S02]  /*2970*/  MUFU.RCP R3, R3 ;  /* 0x0000000300037308 */ /* 0x002e640000001000 */
[----:B-1----:R-:W-:-:S06]  /*2980*/  IADD3 R12, R3, 0xffffffe, RZ ;  /* 0x0ffffffe030c7810 */ /* 0x002fcc0007ffe0ff */
[----:B------:R1:W2:Y:S02]  /*2990*/  F2I.FTZ.U32.TRUNC.NTZ R13, R12 ;  /* 0x0000000c000d7305 */ /* 0x0002a4000021f000 */
[----:B-1----:R-:W-:Y:S01]  /*29a0*/  MOV R12, RZ ;  /* 0x000000ff000c7202 */ /* 0x002fe20000000f00 */
[----:B--2---:R-:W-:-:S04]  /*29b0*/  IMAD.MOV R11, RZ, RZ, -R13 ;  /* 0x000000ffff0b7224 */ /* 0x004fc800078e0a0d */
[----:B------:R-:W-:-:S04]  /*29c0*/  IMAD R11, R11, R22, RZ ;  /* 0x000000160b0b7224 */ /* 0x000fc800078e02ff */
[----:B------:R-:W-:-:S06]  /*29d0*/  IMAD.HI.U32 R13, R13, R11, R12 ;  /* 0x0000000b0d0d7227 */ /* 0x000fcc00078e000c */
[----:B------:R-:W-:-:S04]  /*29e0*/  IMAD.HI.U32 R3, R13, UR14, RZ ;  /* 0x0000000e0d037c27 */ /* 0x000fc8000f8e00ff */
[----:B------:R-:W-:-:S04]  /*29f0*/  IMAD.MOV R11, RZ, RZ, -R3 ;  /* 0x000000ffff0b7224 */ /* 0x000fc800078e0a03 */
[----:B------:R-:W-:-:S05]  /*2a00*/  IMAD R11, R22, R11, UR14 ;  /* 0x0000000e160b7e24 */ /* 0x000fca000f8e020b */
[----:B------:R-:W-:-:S13]  /*2a10*/  ISETP.GE.U32.AND P1, PT, R11, R22, PT ;  /* 0x000000160b00720c */ /* 0x000fda0003f26070 */
[----:B------:R-:W-:Y:S01]  /*2a20*/  @P1 IADD3 R11, R11, -R22, RZ ;  /* 0x800000160b0b1210 */ /* 0x000fe20007ffe0ff */
[----:B------:R-:W-:-:S03]  /*2a30*/  @P1 VIADD R3, R3, 0x1 ;  /* 0x0000000103031836 */ /* 0x000fc60000000000 */
[----:B------:R-:W-:-:S13]  /*2a40*/  ISETP.GE.U32.AND P2, PT, R11, R22, PT ;  /* 0x000000160b00720c */ /* 0x000fda0003f46070 */
[----:B------:R-:W-:Y:S02]  /*2a50*/  @P2 IADD3 R3, R3, 0x1, RZ ;  /* 0x0000000103032810 */ /* 0x000fe40007ffe0ff */
[----:B------:R-:W-:-:S05]  /*2a60*/  @!P3 LOP3.LUT R3, RZ, R22, RZ, 0x33, !PT ;  /* 0x00000016ff03b212 */ /* 0x000fca00078e33ff */
[----:B------:R-:W-:-:S04]  /*2a70*/  IMAD.MOV R13, RZ, RZ, -R3 ;  /* 0x000000ffff0d7224 */ /* 0x000fc800078e0a03 */
[----:B------:R-:W-:-:S07]  /*2a80*/  IMAD R13, R22, R13, UR14 ;  /* 0x0000000e160d7e24 */ /* 0x000fce000f8e020d */
.L_x_18:
[----:B------:R-:W1:Y:S01]  /*2a90*/  LDC R16, c[0x0][0x8a8] ;  /* 0x00022a00ff107b82 */ /* 0x000e620000000800 */
[----:B------:R-:W-:Y:S01]  /*2aa0*/  ULDC UR14, c[0x0][0x904] ;  /* 0x00024100000e7ab9 */ /* 0x000fe20000000800 */
[----:B------:R-:W-:Y:S01]  /*2ab0*/  UMOV UR13, 0xffffffff ;  /* 0xffffffff000d7882 */ /* 0x000fe20000000000 */
[----:B------:R-:W-:Y:S01]  /*2ac0*/  PLOP3.LUT P1, PT, PT, PT, UP3, 0x80, 0x0 ;  /* 0x000000000000781c */ /* 0x000fe20003f2f038 */
[----:B------:R-:W-:-:S04]  /*2ad0*/  USHF.L.U32 UR13, UR13, UR14, URZ ;  /* 0x0000000e0d0d7299 */ /* 0x000fc8000800063f */
[----:B------:R-:W2:Y:S02]  /*2ae0*/  LDC R14, c[0x0][0x8b8] ;  /* 0x00022e00ff0e7b82 */ /* 0x000ea40000000800 */
[----:B------:R-:W-:Y:S01]  /*2af0*/  LOP3.LUT R11, RZ, UR13, RZ, 0x33, !PT ;  /* 0x0000000dff0b7c12 */ /* 0x000fe2000f8e33ff */
[----:B------:R-:W-:Y:S02]  /*2b00*/  UMOV UR13, 0x1 ;  /* 0x00000001000d7882 */ /* 0x000fe40000000000 */
[----:B------:R-:W-:Y:S01]  /*2b10*/  USHF.L.U32 UR13, UR13, UR14, URZ ;  /* 0x0000000e0d0d7299 */ /* 0x000fe2000800063f */
[----:B------:R-:W-:Y:S02]  /*2b20*/  LOP3.LUT R12, R11, UR16, RZ, 0xc0, !PT ;  /* 0x000000100b0c7c12 */ /* 0x000fe4000f8ec0ff */
[----:B------:R-:W-:Y:S02]  /*2b30*/  @P1 MOV R18, UR4 ;  /* 0x0000000400121c02 */ /* 0x000fe40008000f00 */
[----:B------:R-:W-:Y:S01]  /*2b40*/  @!P1 MOV R18, UR4 ;  /* 0x0000000400129c02 */ /* 0x000fe20008000f00 */
[----:B------:R-:W-:-:S02]  /*2b50*/  IMAD R3, R3, UR13, R12 ;  /* 0x0000000d03037c24 */ /* 0x000fc4000f8e020c */
[----:B-1----:R-:W-:-:S04]  /*2b60*/  IMAD R13, R13, R16, UR15 ;  /* 0x0000000f0d0d7e24 */ /* 0x002fc8000f8e0210 */
[----:B------:R-:W-:Y:S02]  /*2b70*/  @P1 IMAD.MOV.U32 R16, RZ, RZ, R13 ;  /* 0x000000ffff101224 */ /* 0x000fe400078e000d */
[----:B--2---:R-:W-:Y:S01]  /*2b80*/  IMAD R17, R3, R14, UR11 ;  /* 0x0000000b03117e24 */ /* 0x004fe2000f8e020e */
[----:B------:R-:W-:-:S03]  /*2b90*/  UMOV UR11, 0x1 ;  /* 0x00000001000b7882 */ /* 0x000fc60000000000 */
[----:B------:R-:W-:Y:S01]  /*2ba0*/  @!P1 IMAD.MOV.U32 R16, RZ, RZ, R17 ;  /* 0x000000ffff109224 */ /* 0x000fe200078e0011 */
[----:B------:R-:W-:-:S07]  /*2bb0*/  @!P1 MOV R17, R13 ;  /* 0x0000000d00119202 */ /* 0x000fce0000000f00 */
.L_x_5:
[----:B------:R-:W-:-:S13]  /*2bc0*/  ISETP.NE.AND P1, PT, RZ, UR11, PT ;  /* 0x0000000bff007c0c */ /* 0x000fda000bf25270 */
[----:B------:R-:W-:Y:S05]  /*2bd0*/  @!P1 EXIT ;  /* 0x000000000000994d */ /* 0x000fea0003800000 */
[----:B------:R-:W1:Y:S02]  /*2be0*/  LDC.64 R24, c[0x0][0x290] ;  /* 0x0000a400ff187b82 */ /* 0x000e640000000a00 */
[----:B-1----:R-:W-:-:S05]  /*2bf0*/  IMAD.WIDE R12, R18, 0xc, R24 ;  /* 0x0000000c120c7825 */ /* 0x002fca00078e0218 */
[----:B------:R1:W5:Y:S01]  /*2c00*/  LDG.E R11, desc[UR38][R12.64+0x8] ;  /* 0x000008260c0b7981 */ /* 0x000362000c1e1900 */
[----:B------:R-:W-:Y:S01]  /*2c10*/  UISETP.NE.AND UP2, UPT, UR12, 0x2, UPT ;  /* 0x000000020c00788c */ /* 0x000fe2000bf45270 */
[----:B------:R-:W2:Y:S01]  /*2c20*/  S2UR UR58, SR_CgaCtaId ;  /* 0x00000000003a79c3 */ /* 0x000ea20000008800 */
[----:B------:R-:W-:Y:S01]  /*2c30*/  UMOV UR40, URZ ;  /* 0x0000003f00287c82 */ /* 0x000fe20008000000 */
[----:B------:R-:W-:Y:S01]  /*2c40*/  UMOV UR41, URZ ;  /* 0x0000003f00297c82 */ /* 0x000fe20008000000 */
[----:B------:R-:W-:Y:S01]  /*2c50*/  SHF.R.S32.HI R19, RZ, 0x1f, R18 ;  /* 0x0000001fff137819 */ /* 0x000fe20000011412 */
[----:B------:R-:W-:Y:S01]  /*2c60*/  IMAD.MOV.U32 R22, RZ, RZ, RZ ;  /* 0x000000ffff167224 */ /* 0x000fe200078e00ff */
[----:B------:R-:W-:-:S13]  /*2c70*/  PLOP3.LUT P1, PT, PT, PT, UP2, 0x80, 0x0 ;  /* 0x000000000000781c */ /* 0x000fda0003f2f028 */
[----:B-1----:R-:W-:Y:S05]  /*2c80*/  @P1 BRA `(.L_x_19) ;  /* 0x0000000000901947 */ /* 0x002fea0003800000 */
[----:B------:R-:W-:-:S04]  /*2c90*/  ULOP3.LUT UR11, UR59, 0x1, URZ, 0xfc, !UPT ;  /* 0x000000013b0b7892 */ /* 0x000fc8000f8efc3f */
[----:B------:R-:W-:-:S06]  /*2ca0*/  UISETP.NE.AND UP2, UPT, UR11, 0x3, UPT ;  /* 0x000000030b00788c */ /* 0x000fcc000bf45270 */
[----:B------:R-:W-:-:S13]  /*2cb0*/  PLOP3.LUT P2, PT, PT, PT, UP2, 0x80, 0x0 ;  /* 0x000000000000781c */ /* 0x000fda0003f4f028 */
[----:B------:R-:W-:Y:S05]  /*2cc0*/  @!P2 BRA `(.L_x_20) ;  /* 0x000000000004a947 */ /* 0x000fea0003800000 */
[----:B--2---:R-:W-:Y:S01]  /*2cd0*/  BPT.TRAP 0x1 ;  /* 0x000000040000795c */ /* 0x004fe20000300000 */
.L_x_20:
[----:B------:R-:W-:Y:S01]  /*2ce0*/  UMOV UR11, 0x400 ;  /* 0x00000400000b7882 */ /* 0x000fe20000000000 */
[----:B------:R-:W-:Y:S01]  /*2cf0*/  SHF.L.U32 R3, RZ, 0x1f, RZ ;  /* 0x0000001fff037819 */ /* 0x000fe200000006ff */
[----:B--2---:R-:W-:-:S09]  /*2d00*/  ULEA UR11, UR58, UR11, 0x18 ;  /* 0x0000000b3a0b7291 */ /* 0x004fd2000f8ec03f */
[----:B------:R-:W1:Y:S02]  /*2d10*/  SYNCS.PHASECHK.TRANS64.TRYWAIT P1, [UR11+0x34400], R3 ;  /* 0x03440003ff0075a7 */ /* 0x000e64000802014b */
[----:B-1----:R-:W-:Y:S05]  /*2d20*/  @!P1 BRA `(.L_x_21) ;  /* 0x000001f000d89947 */ /* 0x002fea0003800000 */
.L_x_356:
[----:B------:R-:W2:Y:S01]  /*2d30*/  LDS.128 R16, [UR11+0x34510] ;  /* 0x0345100bff107984 */ /* 0x000ea20008000c00 */
[----:B------:R-:W-:Y:S01]  /*2d40*/  @!PT LDS RZ, [RZ] ;  /* 0x00000000fffff984 */ /* 0x000fe20000000800 */
[----:B------:R-:W-:Y:S01]  /*2d50*/  @!PT LDS RZ, [RZ] ;  /* 0x00000000fffff984 */ /* 0x000fe20000000800 */
[----:B------:R-:W-:Y:S01]  /*2d60*/  @!PT LDS RZ, [RZ] ;  /* 0x00000000fffff984 */ /* 0x000fe20000000800 */
[----:B------:R-:W-:Y:S01]  /*2d70*/  @!PT LDS RZ, [RZ] ;  /* 0x00000000fffff984 */ /* 0x000fe20000000800 */
[----:B------:R3:W-:Y:S06]  /*2d80*/  MEMBAR.ALL.CTA ;  /* 0x0000000000007992 */ /* 0x0007ec0000008000 */
[----:B---3--:R-:W3:Y:S01]  /*2d90*/  FENCE.VIEW.ASYNC.S ;  /* 0x00000000000073c6 */ /* 0x008ee20000000000 */
[----:B------:R-:W-:Y:S05]  /*2da0*/  @!P2 BRA `(.L_x_22) ;  /* 0x000000000004a947 */ /* 0x000fea0003800000 */
[----:B------:R-:W-:Y:S01]  /*2db0*/  BPT.TRAP 0x1 ;  /* 0x000000040000795c */ /* 0x000fe20000300000 */
.L_x_22:
[----:B------:R-:W-:Y:S01]  /*2dc0*/  UIADD3 UR11, UR11, 0x34440, URZ ;  /* 0x000344400b0b7890 */ /* 0x000fe2000fffe03f */
[----:B--2---:R-:W-:-:S03]  /*2dd0*/  ISETP.NE.AND P1, PT, R19, RZ, PT ;  /* 0x000000ff1300720c */ /* 0x004fc60003f25270 */
[----:B------:R-:W-:-:S09]  /*2de0*/  UPRMT UR11, UR58, 0x654, UR11 ;  /* 0x000006543a0b7896 */ /* 0x000fd2000800000b */
[----:B---3--:R-:W-:Y:S01]  /*2df0*/  SYNCS.ARRIVE.TRANS64.RED.A1T0 RZ, [UR11], RZ ;  /* 0x000000ffffff79a7 */ /* 0x008fe2000810040b */
[----:B------:R-:W-:Y:S05]  /*2e00*/  @!P1 EXIT ;  /* 0x000000000000994d */ /* 0x000fea0003800000 */
[----:B-1----:R-:W-:Y:S01]  /*2e10*/  IMAD.WIDE R12, R18, 0xc, R24 ;  /* 0x0000000c120c7825 */ /* 0x002fe200078e0218 */
[----:B-----5:R-:W-:-:S04]  /*2e20*/  R2UR UR11, R11 ;  /* 0x000000000b0b72ca */ /* 0x020fc800000e0000 */
[----:B------:R1:W5:Y:S01]  /*2e30*/  LDG.E R11, desc[UR38][R12.64+0x8] ;  /* 0x000008260c0b7981 */ /* 0x000362000c1e1900 */
[----:B------:R-:W-:Y:S02]  /*2e40*/  SHF.R.S32.HI R19, RZ, 0x1f, R18 ;  /* 0x0000001fff137819 */ /* 0x000fe40000011412 */
[----:B------:R-:W-:-:S06]  /*2e50*/  MOV R22, 0x1 ;  /* 0x0000000100167802 */ /* 0x000fcc0000000f00 */
[----:B------:R-:W-:-:S04]  /*2e60*/  UIADD3 UR11, UR11, 0x7f, URZ ;  /* 0x0000007f0b0b7890 */ /* 0x000fc8000fffe03f */
[----:B------:R-:W-:-:S04]  /*2e70*/  USHF.R.S32.HI UR13, URZ, 0x1f, UR11 ;  /* 0x0000001f3f0d7899 */ /* 0x000fc8000801140b */
[----:B------:R-:W-:-:S04]  /*2e80*/  ULEA.HI UR13, UR13, UR11, URZ, 0x7 ;  /* 0x0000000b0d0d7291 */ /* 0x000fc8000f8f383f */
[----:B------:R-:W-:-:S04]  /*2e90*/  USHF.R.S32.HI UR13, URZ, 0x7, UR13 ;  /* 0x000000073f0d7899 */ /* 0x000fc8000801140d */
[----:B------:R-:W-:Y:S02]  /*2ea0*/  USHF.R.U32.HI UR41, URZ, 0x1, UR13 ;  /* 0x000000013f297899 */ /* 0x000fe4000801160d */
[----:B------:R-:W-:Y:S02]  /*2eb0*/  ULOP3.LUT UR40, UR13, 0x1, URZ, 0xc0, !UPT ;  /* 0x000000010d287892 */ /* 0x000fe4000f8ec03f */
[----:B-1----:R-:W-:-:S12]  /*2ec0*/  ULOP3.LUT UR41, UR41, 0x1, URZ, 0xc0, !UPT ;  /* 0x0000000129297892 */ /* 0x002fd8000f8ec03f */
.L_x_19:
[----:B------:R-:W-:-:S04]  /*2ed0*/  IMAD.WIDE.U32 R24, R18, 0xc, R24 ;  /* 0x0000000c12187825 */ /* 0x000fc800078e0018 */
[----:B------:R-:W-:-:S04]  /*2ee0*/  IMAD R3, R19, 0xc, RZ ;  /* 0x0000000c13037824 */ /* 0x000fc800078e02ff */
[----:B------:R-:W-:-:S05]  /*2ef0*/  IMAD.IADD R25, R25, 0x1, R3 ;  /* 0x0000000119197824 */ /* 0x000fca00078e0203 */
[----:B------:R1:W5:Y:S04]  /*2f00*/  LDG.E R19, desc[UR38][R24.64+0x4] ;  /* 0x0000042618137981 */ /* 0x000368000c1e1900 */
[----:B------:R1:W5:Y:S01]  /*2f10*/  LDG.E R13, desc[UR38][R24.64] ;  /* 0x00000026180d7981 */ /* 0x000362000c1e1900 */
[----:B------:R-:W-:-:S13]  /*2f20*/  PLOP3.LUT P1, PT, PT, PT, UP1, 0x80, 0x0 ;  /* 0x000000000000781c */ /* 0x000fda0003f2f018 */
[----:B-1----:R-:W-:Y:S05]  /*2f30*/  @!P1 BRA `(.L_x_23) ;  /* 0x0000018800f09947 */ /* 0x002fea0003800000 */
[----:B------:R-:W-:-:S06]  /*2f40*/  UISETP.GT.U32.AND UP0, UPT, UR31, 0x1, UPT ;  /* 0x000000011f00788c */ /* 0x000fcc000bf04070 */
[----:B------:R-:W-:-:S13]  /*2f50*/  PLOP3.LUT P0, PT, PT, PT, UP0, 0x80, 0x0 ;  /* 0x000000000000781c */ /* 0x000fda0003f0f008 */
[----:B--2---:R-:W-:Y:S05]  /*2f60*/  @P0 EXIT ;  /* 0x000000000000094d */ /* 0x004fea0003800000 */
.L_x_24:
[----:B------:R-:W-:-:S08]  /*2f70*/  NOP ;  /* 0x0000000000007918 */ /* 0x000fd00000000000 */
[----:B------:R-:W1:Y:S02]  /*2f80*/  USETMAXREG.TRY_ALLOC.CTAPOOL UP0, 0xe8 ;  /* 0x000000e8000079c8 */ /* 0x000e640008000600 */
[----:B-1----:R-:W-:-:S13]  /*2f90*/  PLOP3.LUT P0, PT, PT, PT, UP0, 0x80, 0x0 ;  /* 0x000000000000781c */ /* 0x002fda0003f0f008 */
[----:B------:R-:W-:Y:S05]  /*2fa0*/  @!P0 BRA `(.L_x_24) ;  /* 0xfffffffc00f08947 */ /* 0x000fea000383ffff */
[----:B------:R-:W1:Y:S01]  /*2fb0*/  SHFL.IDX PT, R2, R2, RZ, 0x1f ;  /* 0x00001fff02027589 */ /* 0x000e6200000e0000 */
[----:B------:R-:W2:Y:S01]  /*2fc0*/  S2UR UR4, SR_CTAID.Y ;  /* 0x00000000000479c3 */ /* 0x000ea20000002600 */
[----:B------:R-:W-:Y:S01]  /*2fd0*/  UMOV UR36, URZ ;  /* 0x0000003f00247c82 */ /* 0x000fe20008000000 */
[----:B------:R-:W-:Y:S01]  /*2fe0*/  UMOV UR37, URZ ;  /* 0x0000003f00257c82 */ /* 0x000fe20008000000 */
[----:B-1----:R-:W-:Y:S01]  /*2ff0*/  LOP3.LUT P0, RZ, R2, 0x3, RZ, 0xc0, !PT ;  /* 0x0000000302ff7812 */ /* 0x002fe2000780c0ff */
[----:B--2---:R-:W-:-:S12]  /*3000*/  UIMAD UR4, UR4, UR60, UR56 ;  /* 0x0000003c040472a4 */ /* 0x004fd8000f8e0238 */
[----:B------:R-:W-:Y:S05]  /*3010*/  @P0 BRA `(.L_x_25) ;  /* 0x0000000000a40947 */ /* 0x000fea0003800000 */
[----:B------:R-:W-:Y:S01]  /*3020*/  ELECT P0, URZ, PT ;  /* 0x00000000003f782f */ /* 0x000fe20003800000 */
[----:B------:R-:W-:-:S12]  /*3030*/  BSSY B0, `(.L_x_26) ;  /* 0x0000020000007945 */ /* 0x000fd80003800000 */
[----:B------:R-:W-:Y:S05]  /*3040*/  @!P0 BRA `(.L_x_27) ;  /* 0x0000000000788947 */ /* 0x000fea0003800000 */
[----:B------:R-:W1:Y:S01]  /*3050*/  S2UR UR6, SR_CgaCtaId ;  /* 0x00000000000679c3 */ /* 0x000e620000008800 */
[----:B------:R-:W-:Y:S01]  /*3060*/  UISETP.NE.AND UP0, UPT, UR12, 0x1, UPT ;  /* 0x000000010c00788c */ /* 0x000fe2000bf05270 */
[----:B------:R-:W-:-:S06]  /*3070*/  UMOV UR5, 0x400 ;  /* 0x0000040000057882 */ /* 0x000fcc0000000000 */
[----:B------:R-:W2:Y:S08]  /*3080*/  LDC.64 R4, c[0x0][0x700] ;  /* 0x0001c000ff047b82 */ /* 0x000eb00000000a00 */
[----:B----4-:R-:W2:Y:S08]  /*3090*/  LDC.64 R6, c[0x0][0x708] ;  /* 0x0001c200ff067b82 */ /* 0x010eb00000000a00 */
[----:B-----5:R-:W3:Y:S01]  /*30a0*/  LDC.64 R8, c[0x0][0x710] ;  /* 0x0001c400ff087b82 */ /* 0x020ee20000000a00 */
[----:B-1----:R-:W-:-:S04]  /*30b0*/  ULEA UR5, UR6, UR5, 0x18 ;  /* 0x0000000506057291 */ /* 0x002fc8000f8ec03f */
[----:B------:R-:W-:Y:S02]  /*30c0*/  UIADD3 UR6, UR5, 0x80, URZ ;  /* 0x0000008005067890 */ /* 0x000fe4000fffe03f */
[----:B------:R-:W-:Y:S01]  /*30d0*/  @!UP0 UIADD3 UR6, UR5, URZ, URZ ;  /* 0x0000003f05068290 */ /* 0x000fe2000fffe03f */
[----:B------:R-:W3:Y:S08]  /*30e0*/  LDC.64 R10, c[0x0][0x718] ;  /* 0x0001c600ff0a7b82 */ /* 0x000ef00000000a00 */
[----:B------:R-:W1:Y:S01]  /*30f0*/  LDC.64 R24, c[0x0][0x720] ;  /* 0x0001c800ff187b82 */ /* 0x000e620000000a00 */
[----:B--2---:R2:W-:Y:S07]  /*3100*/  STS.128 [UR6+0x34780], R4 ;  /* 0x03478004ff007988 */ /* 0x0045ee0008000c06 */
[----:B------:R-:W1:Y:S08]  /*3110*/  LDC.64 R26, c[0x0][0x728] ;  /* 0x0001ca00ff1a7b82 */ /* 0x000e700000000a00 */
[----:B------:R-:W4:Y:S01]  /*3120*/  LDC.64 R28, c[0x0][0x730] ;  /* 0x0001cc00ff1c7b82 */ /* 0x000f220000000a00 */
[----:B---3--:R2:W-:Y:S07]  /*3130*/  STS.128 [UR6+0x34790], R8 ;  /* 0x03479008ff007988 */ /* 0x0085ee0008000c06 */
[----:B------:R-:W4:Y:S08]  /*3140*/  LDC.64 R30, c[0x0][0x738] ;  /* 0x0001ce00ff1e7b82 */ /* 0x000f300000000a00 */
[----:B------:R-:W3:Y:S01]  /*3150*/  LDC.64 R32, c[0x0][0x740] ;  /* 0x0001d000ff207b82 */ /* 0x000ee20000000a00 */
[----:B-1----:R2:W-:Y:S07]  /*3160*/  STS.128 [UR6+0x347a0], R24 ;  /* 0x0347a018ff007988 */ /* 0x0025ee0008000c06 */
[----:B------:R-:W3:Y:S08]  /*3170*/  LDC.64 R34, c[0x0][0x748] ;  /* 0x0001d200ff227b82 */ /* 0x000ef00000000a00 */
[----:B------:R-:W1:Y:S01]  /*3180*/  LDC.64 R36, c[0x0][0x750] ;  /* 0x0001d400ff247b82 */ /* 0x000e620000000a00 */
[----:B----4-:R2:W-:Y:S07]  /*3190*/  STS.128 [UR6+0x347b0], R28 ;  /* 0x0347b01cff007988 */ /* 0x0105ee0008000c06 */
[----:B------:R-:W1:Y:S08]  /*31a0*/  LDC.64 R38, c[0x0][0x758] ;  /* 0x0001d600ff267b82 */ /* 0x000e700000000a00 */
[----:B------:R-:W4:Y:S01]  /*31b0*/  LDC.64 R40, c[0x0][0x760] ;  /* 0x0001d800ff287b82 */ /* 0x000f220000000a00 */
[----:B---3--:R2:W-:Y:S07]  /*31c0*/  STS.128 [UR6+0x347c0], R32 ;  /* 0x0347c020ff007988 */ /* 0x0085ee0008000c06 */
[----:B------:R-:W4:Y:S08]  /*31d0*/  LDC.64 R42, c[0x0][0x768] ;  /* 0x0001da00ff2a7b82 */ /* 0x000f300000000a00 */
[----:B------:R-:W3:Y:S01]  /*31e0*/  LDC.64 R44, c[0x0][0x770] ;  /* 0x0001dc00ff2c7b82 */ /* 0x000ee20000000a00 */
[----:B-1----:R2:W-:Y:S07]  /*31f0*/  STS.128 [UR6+0x347d0], R36 ;  /* 0x0347d024ff007988 */ /* 0x0025ee0008000c06 */
[----:B------:R-:W3:Y:S01]  /*3200*/  LDC.64 R46, c[0x0][0x778] ;  /* 0x0001de00ff2e7b82 */ /* 0x000ee20000000a00 */
[----:B----4-:R2:W-:Y:S04]  /*3210*/  STS.128 [UR6+0x347e0], R40 ;  /* 0x0347e028ff007988 */ /* 0x0105e80008000c06 */
[----:B---3--:R2:W-:Y:S02]  /*3220*/  STS.128 [UR6+0x347f0], R44 ;  /* 0x0347f02cff007988 */ /* 0x0085e40008000c06 */
.L_x_27:
[----:B------:R-:W-:Y:S05]  /*3230*/  BSYNC B0 ;  /* 0x0000000000007941 */ /* 0x000fea0003800000 */
.L_x_26:
[----:B------:R-:W-:Y:S01]  /*3240*/  UISETP.NE.AND UP0, UPT, UR12, 0x1, UPT ;  /* 0x000000010c00788c */ /* 0x000fe2000bf05270 */
[----:B------:R-:W-:Y:S01]  /*3250*/  NOP ;  /* 0x0000000000007918 */ /* 0x000fe20000000000 */
[----:B------:R-:W-:Y:S01]  /*3260*/  ULDC UR5, c[0x0][0x884] ;  /* 0x0002210000057ab9 */ /* 0x000fe20000000800 */
[----:B------:R-:W-:Y:S01]  /*3270*/  ULDC.64 UR36, c[0x0][0x800] ;  /* 0x0002000000247ab9 */ /* 0x000fe20000000a00 */
[----:B------:R-:W-:-:S04]  /*3280*/  USEL UR5, UR5, URZ, UP0 ;  /* 0x0000003f05057287 */ /* 0x000fc80008000000 */
[----:B------:R-:W-:-:S04]  /*3290*/  UIADD3 UR5, UR4, UR5, URZ ;  /* 0x0000000504057290 */ /* 0x000fc8000fffe03f */
[----:B------:R-:W-:-:S12]  /*32a0*/  UIMAD.WIDE UR36, UR5, 0x80, UR36 ;  /* 0x00000080052478a5 */ /* 0x000fd8000f8e0224 */
.L_x_25:
[----:B------:R-:W-:-:S13]  /*32b0*/  ISETP.NE.AND P0, PT, RZ, UR51, PT ;  /* 0x00000033ff007c0c */ /* 0x000fda000bf05270 */
[----:B------:R-:W-:Y:S05]  /*32c0*/  @P0 BRA `(.L_x_28) ;  /* 0x00000004000c0947 */ /* 0x000fea0003800000 */
[----:B------:R-:W-:Y:S01]  /*32d0*/  ELECT P0, URZ, PT ;  /* 0x00000000003f782f */ /* 0x000fe20003800000 */
[----:B------:R-:W-:-:S12]  /*32e0*/  BSSY B0, `(.L_x_29) ;  /* 0x000002c000007945 */ /* 0x000fd80003800000 */
[----:B------:R-:W-:Y:S05]  /*32f0*/  @!P0 BRA `(.L_x_30) ;  /* 0x0000000000a88947 */ /* 0x000fea0003800000 */
[----:B--2---:R-:W1:Y:S08]  /*3300*/  LDC.64 R4, c[0x0][0x820] ;  /* 0x00020800ff047b82 */ /* 0x004e700000000a00 */
[----:B------:R-:W2:Y:S01]  /*3310*/  LDC.64 R2, c[0x0][0x818] ;  /* 0x00020600ff027b82 */ /* 0x000ea20000000a00 */
[----:B-1----:R-:W-:-:S06]  /*3320*/  IMAD.WIDE R4, R18, 0x8, R4 ;  /* 0x0000000812047825 */ /* 0x002fcc00078e0204 */
[----:B------:R-:W3:Y:S01]  /*3330*/  LDG.E.64 R4, desc[UR38][R4.64] ;  /* 0x0000002604047981 */ /* 0x000ee2000c1e1b00 */
[----:B--2---:R-:W-:-:S06]  /*3340*/  IMAD.WIDE R2, R18, 0x8, R2 ;  /* 0x0000000812027825 */ /* 0x004fcc00078e0202 */
[----:B------:R-:W2:Y:S01]  /*3350*/  LDG.E.64 R2, desc[UR38][R2.64] ;  /* 0x0000002602027981 */ /* 0x000ea2000c1e1b00 */
[----:B------:R-:W1:Y:S01]  /*3360*/  S2UR UR5, SR_CgaCtaId ;  /* 0x00000000000579c3 */ /* 0x000e620000008800 */
[----:B------:R-:W-:Y:S01]  /*3370*/  UISETP.NE.AND UP0, UPT, UR12, 0x1, UPT ;  /* 0x000000010c00788c */ /* 0x000fe2000bf05270 */
[----:B------:R-:W-:Y:S02]  /*3380*/  UMOV UR4, 0x400 ;  /* 0x0000040000047882 */ /* 0x000fe40000000000 */
[----:B-1----:R-:W-:-:S04]  /*3390*/  ULEA UR4, UR5, UR4, 0x18 ;  /* 0x0000000405047291 */ /* 0x002fc8000f8ec03f */
[----:B------:R-:W-:-:S04]  /*33a0*/  UIADD3 UR5, UR4, 0x80, URZ ;  /* 0x0000008004057890 */ /* 0x000fc8000fffe03f */
[----:B------:R-:W-:-:S04]  /*33b0*/  @!UP0 UIADD3 UR5, UR4, URZ, URZ ;  /* 0x0000003f04058290 */ /* 0x000fc8000fffe03f */
[----:B------:R-:W-:-:S05]  /*33c0*/  UIADD3 UR4, UR5, 0x34780, URZ ;  /* 0x0003478005047890 */ /* 0x000fca000fffe03f */
[----:B-----5:R-:W1:Y:S01]  /*33d0*/  LDS R0, [UR5+0x3479c] ;  /* 0x03479c05ff007984 */ /* 0x020e620008000800 */
[----:B------:R-:W-:-:S03]  /*33e0*/  MOV R10, UR4 ;  /* 0x00000004000a7c02 */ /* 0x000fc60008000f00 */
[----:B------:R-:W-:Y:S01]  /*33f0*/  STS [UR5+0x347b0], RZ ;  /* 0x0347b0ffff007988 */ /* 0x000fe20008000805 */
[----:B------:R-:W-:-:S05]  /*3400*/  SHF.R.U64 R10, R10, 0x4, RZ ;  /* 0x000000040a0a7819 */ /* 0x000fca00000012ff */
[----:B------:R-:W-:Y:S04]  /*3410*/  STS [UR5+0x34790], R10 ;  /* 0x0347900aff007988 */ /* 0x000fe80008000805 */
[----:B------:R-:W-:Y:S01]  /*3420*/  STS [UR5+0x34794], R10 ;  /* 0x0347940aff007988 */ /* 0x000fe20008000805 */
[----:B---3--:R-:W-:-:S04]  /*3430*/  SHF.L.U64.HI R9, R4, 0x1, R5 ;  /* 0x0000000104097819 */ /* 0x008fc80000010205 */
[----:B------:R-:W-:-:S04]  /*3440*/  LOP3.LUT R9, R9, 0x1fffffff, RZ, 0xc0, !PT ;  /* 0x1fffffff09097812 */ /* 0x000fc800078ec0ff */
[----:B------:R-:W-:Y:S01]  /*3450*/  SHF.R.U32.HI R5, RZ, 0x4, R9 ;  /* 0x00000004ff057819 */ /* 0x000fe20000011609 */
[----:B--2---:R-:W-:Y:S03]  /*3460*/  STS.64 [UR5+0x34780], R2 ;  /* 0x03478002ff007988 */ /* 0x004fe60008000a05 */
[----:B-1----:R-:W-:-:S05]  /*3470*/  LOP3.LUT R0, R0, 0xf, R5, 0xb8, !PT ;  /* 0x0000000f00007812 */ /* 0x002fca00078eb805 */
[----:B------:R1:W-:Y:S04]  /*3480*/  STS [UR5+0x3479c], R0 ;  /* 0x03479c00ff007988 */ /* 0x0003e80008000805 */
[----:B------:R-:W2:Y:S01]  /*3490*/  LDS R5, [UR5+0x3479c] ;  /* 0x03479c05ff057984 */ /* 0x000ea20008000800 */
[----:B-1----:R-:W-:Y:S01]  /*34a0*/  IMAD.SHL.U32 R0, R4, 0x2, RZ ;  /* 0x0000000204007824 */ /* 0x002fe200078e00ff */
[----:B------:R-:W-:-:S04]  /*34b0*/  IADD3 R4, R13, -0x1, RZ ;  /* 0xffffffff0d047810 */ /* 0x000fc80007ffe0ff */
[----:B------:R-:W-:-:S04]  /*34c0*/  LOP3.LUT R0, R0, 0xfffffffe, RZ, 0xc0, !PT ;  /* 0xfffffffe00007812 */ /* 0x000fc800078ec0ff */
[----:B------:R-:W-:-:S05]  /*34d0*/  SHF.R.U64 R0, R0, 0x4, R9 ;  /* 0x0000000400007819 */ /* 0x000fca0000001209 */
[----:B------:R-:W-:Y:S01]  /*34e0*/  STS [UR5+0x3478c], R0 ;  /* 0x03478c00ff007988 */ /* 0x000fe20008000805 */
[----:B--2---:R-:W-:-:S05]  /*34f0*/  LOP3.LUT R6, R5, 0xf0, RZ, 0xb8, !PT ;  /* 0x000000f005067812 */ /* 0x004fca00078eb8ff */
[----:B------:R4:W-:Y:S04]  /*3500*/  STS [UR5+0x3479c], R6 ;  /* 0x03479c06ff007988 */ /* 0x0009e80008000805 */
[----:B------:R-:W1:Y:S01]  /*3510*/  LDS R5, [UR5+0x3479c] ;  /* 0x03479c05ff057984 */ /* 0x000e620008000800 */
[----:B----4-:R-:W-:Y:S02]  /*3520*/  CS2R R6, SRZ ;  /* 0x0000000000067805 */ /* 0x010fe4000001ff00 */
[----:B-1----:R-:W-:Y:S01]  /*3530*/  LOP3.LUT R11, R5, 0xf00, RZ, 0xb8, !PT ;  /* 0x00000f00050b7812 */ /* 0x002fe200078eb8ff */
[----:B------:R-:W-:-:S04]  /*3540*/  VIADD R5, R19, 0xffffffff ;  /* 0xffffffff13057836 */ /* 0x000fc80000000000 */
[----:B------:R-:W-:Y:S04]  /*3550*/  STS.64 [UR5+0x34798], R10 ;  /* 0x0347980aff007988 */ /* 0x000fe80008000a05 */
[----:B------:R-:W1:Y:S04]  /*3560*/  LDS R8, [UR5+0x3479c] ;  /* 0x03479c05ff087984 */ /* 0x000e680008000800 */
[----:B------:R3:W-:Y:S01]  /*3570*/  STS.128 [UR5+0x347a0], R4 ;  /* 0x0347a004ff007988 */ /* 0x0007e20008000c05 */
[----:B-1----:R-:W-:-:S05]  /*3580*/  LOP3.LUT R8, R8, 0xf000, RZ, 0xb8, !PT ;  /* 0x0000f00008087812 */ /* 0x002fca00078eb8ff */
[----:B------:R3:W-:Y:S02]  /*3590*/  STS [UR5+0x3479c], R8 ;  /* 0x03479c08ff007988 */ /* 0x0007e40008000805 */
.L_x_30:
[----:B------:R-:W-:Y:S05]  /*35a0*/  BSYNC B0 ;  /* 0x0000000000007941 */ /* 0x000fea0003800000 */
.L_x_29:
[----:B------:R-:W-:Y:S01]  /*35b0*/  ELECT P0, URZ, PT ;  /* 0x00000000003f782f */ /* 0x000fe20003800000 */
[----:B------:R-:W-:Y:S01]  /*35c0*/  NOP ;  /* 0x0000000000007918 */ /* 0x000fe20000000000 */
[----:B------:R-:W-:Y:S11]  /*35d0*/  BSSY B0, `(.L_x_31) ;  /* 0x0000004000007945 */ /* 0x000ff60003800000 */
[----:B------:R-:W-:Y:S05]  /*35e0*/  @!P0 BRA `(.L_x_32) ;  /* 0x0000000000088947 */ /* 0x000fea0003800000 */
[----:B------:R0:W-:Y:S01]  /*35f0*/  UTMACMDFLUSH ;  /* 0x00000000000079b7 */ /* 0x0001e20000000000 */
[----:B------:R-:W-:-:S04]  /*3600*/  DEPBAR.LE SB0, 0x0 ;  /* 0x000080000000791a */ /* 0x000fc80000000000 */
.L_x_32:
[----:B------:R-:W-:Y:S05]  /*3610*/  BSYNC B0 ;  /* 0x0000000000007941 */ /* 0x000fea0003800000 */
.L_x_31:
[----:B------:R-:W1:Y:S01]  /*3620*/  S2UR UR5, SR_CgaCtaId ;  /* 0x00000000000579c3 */ /* 0x000e620000008800 */
[----:B-----5:R-:W2:Y:S01]  /*3630*/  S2R R0, SR_LANEID ;  /* 0x0000000000007919 */ /* 0x020ea20000000000 */
[----:B------:R-:W-:Y:S01]  /*3640*/  UISETP.NE.AND UP0, UPT, UR12, 0x1, UPT ;  /* 0x000000010c00788c */ /* 0x000fe2000bf05270 */
[----:B------:R-:W-:Y:S02]  /*3650*/  UMOV UR4, 0x400 ;  /* 0x0000040000047882 */ /* 0x000fe40000000000 */
[----:B-1----:R-:W-:-:S04]  /*3660*/  ULEA UR4, UR5, UR4, 0x18 ;  /* 0x0000000405047291 */ /* 0x002fc8000f8ec03f */
[----:B------:R-:W-:-:S04]  /*3670*/  UIADD3 UR5, UR4, 0x80, URZ ;  /* 0x0000008004057890 */ /* 0x000fc8000fffe03f */
[----:B------:R-:W-:Y:S01]  /*3680*/  @!UP0 UIADD3 UR5, UR4, URZ, URZ ;  /* 0x0000003f04058290 */ /* 0x000fe2000fffe03f */
[----:B--2---:R-:W-:-:S05]  /*3690*/  SHF.L.U32 R0, R0, 0x2, RZ ;  /* 0x0000000200007819 */ /* 0x004fca00000006ff */
[----:B------:R-:W-:Y:S01]  /*36a0*/  IMAD.U32 R3, RZ, RZ, UR5 ;  /* 0x00000005ff037e24 */ /* 0x000fe2000f8e00ff */
[----:B------:R-:W-:-:S04]  /*36b0*/  IADD3 R2, P0, R0, UR36, RZ ;  /* 0x0000002400027c10 */ /* 0x000fc8000ff1e0ff */
[----:B---3--:R-:W-:Y:S02]  /*36c0*/  IADD3 R4, R0, 0x34780, R3 ;  /* 0x0003478000047810 */ /* 0x008fe40007ffe003 */
[----:B------:R-:W-:-:S03]  /*36d0*/  IADD3.X R3, RZ, UR37, RZ, P0, !PT ;  /* 0x00000025ff037c10 */ /* 0x000fc600087fe4ff */
[----:B------:R-:W1:Y:S04]  /*36e0*/  LDS R5, [R4] ;  /* 0x0000000004057984 */ /* 0x000e680000000800 */
[----:B-1----:R1:W5:Y:S02]  /*36f0*/  ATOMG.E.EXCH.STRONG.GPU PT, RZ, [R2], R5 ;  /* 0x0000000502ff73a8 */ /* 0x00236400041ee100 */
.L_x_28:
[----:B-----5:R-:W-:Y:S01]  /*3700*/  SHF.R.S32.HI R0, RZ, 0x1f, R21 ;  /* 0x0000001fff007819 */ /* 0x020fe20000011415 */
[----:B------:R-:W3:Y:S01]  /*3710*/  S2UR UR57, SR_CgaCtaId ;  /* 0x00000000003979c3 */ /* 0x000ee20000008800 */
[----:B------:R-:W-:Y:S01]  /*3720*/  UISETP.NE.AND UP1, UPT, UR12, 0x1, UPT ;  /* 0x000000010c00788c */ /* 0x000fe2000bf25270 */
[----:B------:R-:W-:Y:S01]  /*3730*/  IMAD.MOV.U32 R23, RZ, RZ, RZ ;  /* 0x000000ffff177224 */ /* 0x000fe200078e00ff */
[----:B------:R-:W-:Y:S01]  /*3740*/  LEA.HI R0, R0, R21, RZ, 0x7 ;  /* 0x0000001500007211 */ /* 0x000fe200078f38ff */
[----:B------:R-:W-:Y:S01]  /*3750*/  UISETP.NE.AND UP0, UPT, UR31, URZ, UPT ;  /* 0x0000003f1f00728c */ /* 0x000fe2000bf05270 */
[----:B------:R-:W-:Y:S02]  /*3760*/  UMOV UR47, 0x400 ;  /* 0x00000400002f7882 */ /* 0x000fe40000000000 */
[----:B------:R-:W-:Y:S01]  /*3770*/  LOP3.LUT R0, R0, 0xffffff80, RZ, 0xc0, !PT ;  /* 0xffffff8000007812 */ /* 0x000fe200078ec0ff */
[----:B------:R-:W-:Y:S02]  /*3780*/  USEL UR4, URZ, 0x1, UP0 ;  /* 0x000000013f047887 */ /* 0x000fe40008000000 */
[----:B------:R-:W-:-:S02]  /*3790*/  USHF.L.U32 UR50, UR31, 0x3, URZ ;  /* 0x000000031f327899 */ /* 0x000fc4000800063f */
[----:B------:R-:W-:Y:S01]  /*37a0*/  IMAD.IADD R0, R21, 0x1, -R0 ;  /* 0x0000000115007824 */ /* 0x000fe200078e0a00 */
[----:B------:R-:W-:Y:S01]  /*37b0*/  ULOP3.LUT UR43, UR42, 0x1, URZ, 0xfc, !UPT ;  /* 0x000000012a2b7892 */ /* 0x000fe2000f8efc3f */
[----:B------:R-:W-:Y:S01]  /*37c0*/  MOV R152, UR4 ;  /* 0x0000000400987c02 */ /* 0x000fe20008000f00 */
[----:B------:R-:W-:Y:S01]  /*37d0*/  ULOP3.LUT UR53, UR50, 0x8, URZ, 0xc0, !UPT ;  /* 0x0000000832357892 */ /* 0x000fe2000f8ec03f */
[C---:B------:R-:W-:Y:S01]  /*37e0*/  VIADD R157, R0.reuse, 0x1f ;  /* 0x0000001f009d7836 */ /* 0x040fe20000000000 */
[----:B-1----:R-:W-:Y:S01]  /*37f0*/  SHF.R.S32.HI R3, RZ, 0x1f, R0 ;  /* 0x0000001fff037819 */ /* 0x002fe20000011400 */
[----:B------:R-:W-:Y:S01]  /*3800*/  ULOP3.LUT UR52, UR59, 0x1, URZ, 0xfc, !UPT ;  /* 0x000000013b347892 */ /* 0x000fe2000f8efc3f */
[----:B------:R-:W-:Y:S01]  /*3810*/  SHF.L.U32 R2, R0, 0x6, RZ ;  /* 0x0000000600027819 */ /* 0x000fe200000006ff */
[----:B------:R-:W-:Y:S01]  /*3820*/  ULOP3.LUT UR54, UR61, 0x1, URZ, 0xfc, !UPT ;  /* 0x000000013d367892 */ /* 0x000fe2000f8efc3f */
[CC--:B--2---:R-:W-:Y:S01]  /*3830*/  LEA.HI R4, R3.reuse, R0.reuse, RZ, 0x5 ;  /* 0x0000000003047211 */ /* 0x0c4fe200078f28ff */
[----:B------:R-:W-:Y:S01]  /*3840*/  ULOP3.LUT UR55, UR50, 0x8, URZ, 0xc, !UPT ;  /* 0x0000000832377892 */ /* 0x000fe2000f8e0c3f */
[----:B------:R-:W-:Y:S01]  /*3850*/  LOP3.LUT R5, R2, 0x40, RZ, 0xc0, !PT ;  /* 0x0000004002057812 */ /* 0x000fe200078ec0ff */
[----:B---3--:R-:W-:Y:S01]  /*3860*/  ULEA UR47, UR57, UR47, 0x18 ;  /* 0x0000002f392f7291 */ /* 0x008fe2000f8ec03f */
[----:B------:R-:W-:Y:S01]  /*3870*/  SHF.R.U32.HI R2, RZ, 0x1, R4 ;  /* 0x00000001ff027819 */ /* 0x000fe20000011604 */
[----:B------:R-:W-:Y:S01]  /*3880*/  ULOP3.LUT UR53, UR53, 0x18, URZ, 0x3c, !UPT ;  /* 0x0000001835357892 */ /* 0x000fe2000f8e3c3f */
[-C--:B------:R-:W-:Y:S01]  /*3890*/  LEA.HI R4, R3, R0.reuse, RZ, 0x3 ;  /* 0x0000000003047211 */ /* 0x080fe200078f18ff */
[----:B------:R-:W-:Y:S01]  /*38a0*/  UIADD3 UR48, UR47, 0x80, URZ ;  /* 0x000000802f307890 */ /* 0x000fe2000fffe03f */
[----:B----4-:R-:W-:Y:S01]  /*38b0*/  LOP3.LUT R7, R5, 0x30, R2, 0xf8, !PT ;  /* 0x0000003005077812 */ /* 0x010fe200078ef802 */
[----:B------:R-:W-:Y:S01]  /*38c0*/  UIADD3 UR49, UR47, 0x344f0, URZ ;  /* 0x000344f02f317890 */ /* 0x000fe2000fffe03f */
[-C--:B------:R-:W-:Y:S01]  /*38d0*/  LEA.HI R2, R0, R0.reuse, RZ, 0x1 ;  /* 0x0000000000027211 */ /* 0x080fe200078f08ff */
[----:B------:R-:W-:Y:S01]  /*38e0*/  @!UP1 UIADD3 UR48, UR47, URZ, URZ ;  /* 0x0000003f2f309290 */ /* 0x000fe2000fffe03f */
[----:B------:R-:W-:Y:S01]  /*38f0*/  LEA.HI R3, R3, R0, RZ, 0x4 ;  /* 0x0000000003037211 */ /* 0x000fe200078f20ff */
[----:B------:R-:W-:Y:S01]  /*3900*/  UIADD3 UR5, UR50, UR49, URZ ;  /* 0x0000003132057290 */ /* 0x000fe2000fffe03f */
[----:B------:R-:W-:Y:S01]  /*3910*/  SHF.R.S32.HI R2, RZ, 0x1, R2 ;  /* 0x00000001ff027819 */ /* 0x000fe20000011402 */
[----:B------:R-:W-:Y:S01]  /*3920*/  UIADD3 UR48, UR48, 0x34780, URZ ;  /* 0x0003478030307890 */ /* 0x000fe2000fffe03f */
[----:B------:R-:W-:-:S02]  /*3930*/  LOP3.LUT R7, R7, 0x8, R4, 0xf8, !PT ;  /* 0x0000000807077812 */ /* 0x000fc400078ef804 */
[----:B------:R-:W-:Y:S01]  /*3940*/  SHF.R.S32.HI R4, RZ, 0x4, R3 ;  /* 0x00000004ff047819 */ /* 0x000fe20000011403 */
[----:B------:R-:W-:-:S03]  /*3950*/  IMAD.SHL.U32 R2, R2, 0x80, RZ ;  /* 0x0000008002027824 */ /* 0x000fc600078e00ff */
[----:B------:R-:W-:Y:S02]  /*3960*/  LEA.HI R3, R3, R4, RZ, 0x1 ;  /* 0x0000000403037211 */ /* 0x000fe400078f08ff */
[----:B------:R-:W-:Y:S02]  /*3970*/  LOP3.LUT R2, R2, 0x180, RZ, 0xc0, !PT ;  /* 0x0000018002027812 */ /* 0x000fe400078ec0ff */
[----:B------:R-:W-:Y:S02]  /*3980*/  LOP3.LUT R3, R3, 0x7ffffe, RZ, 0xc0, !PT ;  /* 0x007ffffe03037812 */ /* 0x000fe400078ec0ff */
[----:B------:R-:W-:Y:S02]  /*3990*/  LOP3.LUT R5, R2, R5, RZ, 0xfc, !PT ;  /* 0x0000000502057212 */ /* 0x000fe400078efcff */
[----:B------:R-:W-:Y:S02]  /*39a0*/  IADD3 R3, R4, -R3, RZ ;  /* 0x8000000304037210 */ /* 0x000fe40007ffe0ff */
[----:B------:R-:W-:-:S04]  /*39b0*/  SHF.R.U32.HI R5, RZ, 0x3, R5 ;  /* 0x00000003ff057819 */ /* 0x000fc80000011605 */
[----:B------:R-:W-:Y:S01]  /*39c0*/  LOP3.LUT R156, R5, R7, R2, 0x1e, !PT ;  /* 0x00000007059c7212 */ /* 0x000fe200078e1e02 */
[----:B------:R-:W-:-:S03]  /*39d0*/  IMAD.MOV.U32 R5, RZ, RZ, 0x1 ;  /* 0x00000001ff057424 */ /* 0x000fc600078e00ff */
[----:B------:R-:W-:-:S07]  /*39e0*/  LEA R156, R3, R156, 0x9 ;  /* 0x0000009c039c7211 */ /* 0x000fce00078e48ff */
.L_x_156:
[----:B-1----:R-:W1:Y:S02]  /*39f0*/  LDC.64 R2, c[0x0][0x290] ;  /* 0x0000a400ff027b82 */ /* 0x002e640000000a00 */
[----:B-1----:R-:W-:-:S05]  /*3a00*/  IMAD.WIDE R2, R18, 0xc, R2 ;  /* 0x0000000c12027825 */ /* 0x002fca00078e0202 */
[----:B--2---:R-:W2:Y:S01]  /*3a10*/  LDG.E R4, desc[UR38][R2.64+0x8] ;  /* 0x0000082602047981 */ /* 0x004ea2000c1e1900 */
[----:B------:R-:W-:Y:S01]  /*3a20*/  SHF.L.U32 R7, R152, 0x1f, RZ ;  /* 0x0000001f98077819 */ /* 0x000fe200000006ff */
[----:B------:R-:W-:Y:S01]  /*3a30*/  IMAD.MOV.U32 R154, RZ, RZ, R18 ;  /* 0x000000ffff9a7224 */ /* 0x000fe200078e0012 */
[----:B------:R-:W-:-:S04]  /*3a40*/  MOV R6, UR49 ;  /* 0x0000003100067c02 */ /* 0x000fc80008000f00 */
[----:B------:R-:W1:Y:S01]  /*3a50*/  SYNCS.PHASECHK.TRANS64.TRYWAIT P0, [R6+UR50], R7 ;  /* 0x00000007060075a7 */ /* 0x000e620008000172 */
[----:B--2---:R-:W-:-:S13]  /*3a60*/  R2UR UR4, R4 ;  /* 0x00000000040472ca */ /* 0x004fda00000e0000 */
[----:B------:R-:W-:-:S04]  /*3a70*/  UIADD3 UR4, UR4, 0x7f, URZ ;  /* 0x0000007f04047890 */ /* 0x000fc8000fffe03f */
[----:B------:R-:W-:-:S04]  /*3a80*/  USHF.R.S32.HI UR5, URZ, 0x1f, UR4 ;  /* 0x0000001f3f057899 */ /* 0x000fc80008011404 */
[----:B------:R-:W-:-:S03]  /*3a90*/  ULEA.HI UR16, UR5, UR4, URZ, 0x7 ;  /* 0x0000000405107291 */ /* 0x000fc6000f8f383f */
[----:B------:R-:W-:Y:S01]  /*3aa0*/  UMOV UR5, UR40 ;  /* 0x0000002800057c82 */ /* 0x000fe20008000000 */
[----:B------:R-:W-:Y:S01]  /*3ab0*/  USHF.R.S32.HI UR16, URZ, 0x7, UR16 ;  /* 0x000000073f107899 */ /* 0x000fe20008011410 */
[----:B-1----:R-:W-:Y:S11]  /*3ac0*/  @!P0 BRA `(.L_x_33) ;  /* 0x000001e400888947 */ /* 0x002ff60003800000 */
.L_x_357:
[----:B------:R2:W-:Y:S01]  /*3ad0*/  STL [R1], RZ ;  /* 0x000000ff01007387 */ /* 0x0005e20000100800 */
[----:B------:R-:W-:Y:S01]  /*3ae0*/  ISETP.GE.AND P0, PT, R4, 0x1, PT ;  /* 0x000000010400780c */ /* 0x000fe20003f06270 */
[----:B------:R-:W-:Y:S01]  /*3af0*/  UMOV UR4, URZ ;  /* 0x0000003f00047c82 */ /* 0x000fe20008000000 */
[----:B------:R-:W-:Y:S01]  /*3b00*/  SHF.R.S32.HI R19, RZ, 0x1f, R18 ;  /* 0x0000001fff137819 */ /* 0x000fe20000011412 */
[----:B------:R2:W-:Y:S01]  /*3b10*/  STL [R1+0x4], RZ ;  /* 0x000004ff01007387 */ /* 0x0005e20000100800 */
[----:B-1----:R-:W-:Y:S02]  /*3b20*/  MOV R0, UR41 ;  /* 0x0000002900007c02 */ /* 0x002fe40008000f00 */
[----:B------:R-:W-:Y:S02]  /*3b30*/  CS2R R150, SRZ ;  /* 0x0000000000967805 */ /* 0x000fe4000001ff00 */
[----:B------:R-:W-:Y:S01]  /*3b40*/  CS2R R24, SRZ ;  /* 0x0000000000187805 */ /* 0x000fe2000001ff00 */
[----:B------:R2:W-:Y:S01]  /*3b50*/  STL [R1+0x8], RZ ;  /* 0x000008ff01007387 */ /* 0x0005e20000100800 */
[----:B------:R-:W-:-:S02]  /*3b60*/  CS2R R26, SRZ ;  /* 0x00000000001a7805 */ /* 0x000fc4000001ff00 */
[----:B------:R-:W-:Y:S02]  /*3b70*/  CS2R R28, SRZ ;  /* 0x00000000001c7805 */ /* 0x000fe4000001ff00 */
[----:B------:R-:W-:Y:S01]  /*3b80*/  CS2R R30, SRZ ;  /* 0x00000000001e7805 */ /* 0x000fe2000001ff00 */
[----:B------:R2:W-:Y:S01]  /*3b90*/  STL [R1+0xc], RZ ;  /* 0x00000cff01007387 */ /* 0x0005e20000100800 */
[----:B------:R-:W-:Y:S02]  /*3ba0*/  CS2R R32, SRZ ;  /* 0x0000000000207805 */ /* 0x000fe4000001ff00 */
        /* <DEDUP_REMOVED lines=76> */
[----:B------:R-:W-:Y:S01]  /*4070*/  CS2R R148, SRZ ;  /* 0x0000000000947805 */ /* 0x000fe2000001ff00 */
[----:B------:R2:W-:Y:S04]  /*4080*/  STL [R1+0x5c], RZ ;  /* 0x00005cff01007387 */ /* 0x0005e80000100800 */
        /* <DEDUP_REMOVED lines=103> */
[----:B------:R2:W-:Y:S01]  /*4700*/  STL [R1+0x1fc], RZ ;  /* 0x0001fcff01007387 */ /* 0x0005e20000100800 */
[----:B------:R-:W-:Y:S05]  /*4710*/  @!P0 BRA `(.L_x_34) ;  /* 0x0000007800a88947 */ /* 0x000fea0003800000 */
[----:B------:R-:W-:-:S06]  /*4720*/  UISETP.NE.AND UP0, UPT, UR43, 0x3, UPT ;  /* 0x000000032b00788c */ /* 0x000fcc000bf05270 */
[----:B------:R-:W-:-:S13]  /*4730*/  PLOP3.LUT P1, PT, PT, PT, UP0, 0x80, 0x0 ;  /* 0x000000000000781c */ /* 0x000fda0003f2f008 */
[----:B------:R-:W-:Y:S05]  /*4740*/  @!P1 BRA `(.L_x_35) ;  /* 0x0000000000049947 */ /* 0x000fea0003800000 */
[----:B------:R-:W-:Y:S01]  /*4750*/  BPT.TRAP 0x1 ;  /* 0x000000040000795c */ /* 0x000fe20000300000 */
.L_x_35:
[----:B------:R-:W-:Y:S01]  /*4760*/  ULEA UR4, UR40, UR47, 0x3 ;  /* 0x0000002f28047291 */ /* 0x000fe2000f8e183f */
[----:B------:R-:W-:-:S05]  /*4770*/  IMAD.U32 R0, RZ, RZ, UR41 ;  /* 0x00000029ff007e24 */ /* 0x000fca000f8e00ff */
[----:B------:R-:W-:-:S04]  /*4780*/  SHF.L.U32 R0, R0, 0x1f, RZ ;  /* 0x0000001f00007819 */ /* 0x000fc800000006ff */
[----:B------:R1:W3:Y:S01]  /*4790*/  SYNCS.PHASECHK.TRANS64.TRYWAIT P0, [UR4+0x34480], R0 ;  /* 0x03448000ff0075a7 */ /* 0x0002e20008000144 */
[----:B------:R-:W-:Y:S05]  /*47a0*/  @!P1 BRA `(.L_x_36) ;  /* 0x0000000000049947 */ /* 0x000fea0003800000 */
[----:B------:R-:W-:Y:S01]  /*47b0*/  BPT.TRAP 0x1 ;  /* 0x000000040000795c */ /* 0x000fe20000300000 */
.L_x_36:
[----:B---3--:R-:W-:Y:S05]  /*47c0*/  @P0 BRA `(.L_x_37) ;  /* 0x0000000000080947 */ /* 0x008fea0003800000 */
[----:B------:R-:W3:Y:S02]  /*47d0*/  SYNCS.PHASECHK.TRANS64.TRYWAIT P0, [UR4+0x34480], R0 ;  /* 0x03448000ff0075a7 */ /* 0x000ee40008000144 */
[----:B---3--:R-:W-:Y:S05]  /*47e0*/  @!P0 BRA `(.L_x_38) ;  /* 0x000001d8005c8947 */ /* 0x008fea0003800000 */
.L_x_37:
[----:B------:R-:W-:Y:S01]  /*47f0*/  UIADD3 UR5, UR47, 0x10000, URZ ;  /* 0x000100002f057890 */ /* 0x000fe2000fffe03f */
[----:B------:R-:W-:Y:S01]  /*4800*/  WARPGROUP.ARRIVE ;  /* 0x00000000000079c5 */ /* 0x000fe20000000000 */
[----:B------:R-:W-:Y:S01]  /*4810*/  USHF.R.U32.HI UR4, URZ, 0x4, UR47 ;  /* 0x000000043f047899 */ /* 0x000fe2000801162f */
[----:B------:R4:W-:Y:S01]  /*4820*/  STL [R1+0x300], R23 ;  /* 0x0003001701007387 */ /* 0x0009e20000100800 */
[----:B------:R-:W-:Y:S02]  /*4830*/  USHF.R.U32.HI UR5, URZ, 0x4, UR5 ;  /* 0x000000043f057899 */ /* 0x000fe40008011605 */
[----:B------:R-:W-:Y:S01]  /*4840*/  ULOP3.LUT UR4, UR4, 0x3fff, URZ, 0xc0, !UPT ;  /* 0x00003fff04047892 */ /* 0x000fe2000f8ec03f */
[----:B------:R1:W-:Y:S01]  /*4850*/  STL [R1+0x2fc], R22 ;  /* 0x0002fc1601007387 */ /* 0x0003e20000100800 */
[----:B------:R-:W-:Y:S02]  /*4860*/  ULOP3.LUT UR5, UR5, 0x3fff, URZ, 0xc0, !UPT ;  /* 0x00003fff05057892 */ /* 0x000fe4000f8ec03f */
[----:B------:R-:W-:Y:S01]  /*4870*/  ULOP3.LUT UR6, UR4, 0x10000, URZ, 0xfc, !UPT ;  /* 0x0001000004067892 */ /* 0x000fe2000f8efc3f */
[----:B------:R2:W-:Y:S01]  /*4880*/  STL [R1+0x2f8], R19 ;  /* 0x0002f81301007387 */ /* 0x0005e20000100800 */
[----:B------:R-:W-:-:S02]  /*4890*/  ULOP3.LUT UR4, UR5, 0x10000, URZ, 0xfc, !UPT ;  /* 0x0001000005047892 */ /* 0x000fc4000f8efc3f */
[----:B------:R-:W-:Y:S01]  /*48a0*/  ULEA UR5, UR40, UR6, 0xb ;  /* 0x0000000628057291 */ /* 0x000fe2000f8e583f */
[----:B------:R3:W-:Y:S01]  /*48b0*/  STL [R1+0x2f4], R18 ;  /* 0x0002f41201007387 */ /* 0x0007e20000100800 */
[----:B------:R-:W-:Y:S01]  /*48c0*/  ULEA UR4, UR40, UR4, 0xc ;  /* 0x0000000428047291 */ /* 0x000fe2000f8e603f */
[----:B------:R-:W-:Y:S01]  /*48d0*/  UMOV UR9, 0x40000040 ;  /* 0x4000004000097882 */ /* 0x000fe20000000000 */
[----:B------:R-:W-:Y:S01]  /*48e0*/  UMOV UR11, 0x40000040 ;  /* 0x40000040000b7882 */ /* 0x000fe20000000000 */
[----:B------:R3:W-:Y:S02]  /*48f0*/  STL [R1+0x2f0], R17 ;  /* 0x0002f01101007387 */ /* 0x0007e40000100800 */
[----:B------:R-:W-:Y:S02]  /*4900*/  UMOV UR8, UR5 ;  /* 0x0000000500087c82 */ /* 0x000fe40008000000 */
[----:B------:R-:W-:Y:S01]  /*4910*/  UMOV UR10, UR4 ;  /* 0x00000004000a7c82 */ /* 0x000fe20008000000 */
[----:B------:R3:W-:Y:S01]  /*4920*/  STL [R1+0x2ec], R16 ;  /* 0x0002ec1001007387 */ /* 0x0007e20000100800 */
[----:B------:R-:W-:Y:S01]  /*4930*/  HGMMA.64x256x16.F32 R24, gdesc[UR8], RZ, !UPT, gsb0 ;  /* 0x03e00000081879f0 */ /* 0x000fe2000c0008ff */
[----:B------:R-:W-:-:S02]  /*4940*/  UIADD3 UR8, UR5, 0x200, URZ ;  /* 0x0000020005087890 */ /* 0x000fc4000fffe03f */
[----:B------:R3:W-:Y:S01]  /*4950*/  STL [R1+0x2e8], R6 ;  /* 0x0002e80601007387 */ /* 0x0007e20000100800 */
[----:B------:R-:W-:-:S03]  /*4960*/  UMOV UR9, 0x40000040 ;  /* 0x4000004000097882 */ /* 0x000fc60000000000 */
[----:B------:R3:W-:Y:S04]  /*4970*/  STL [R1+0x2e4], R5 ;  /* 0x0002e40501007387 */ /* 0x0007e80000100800 */
[----:B------:R3:W-:Y:S01]  /*4980*/  STL [R1+0x2e0], R4 ;  /* 0x0002e00401007387 */ /* 0x0007e20000100800 */
[----:B------:R-:W-:-:S03]  /*4990*/  WARPGROUP.DEPBAR.LE gsb0, 0x0 ;  /* 0x00008000000079c5 */ /* 0x000fc60000010000 */
[----:B------:R-:W-:Y:S01]  /*49a0*/  STL.64 [R1], R24 ;  /* 0x0000001801007387 */ /* 0x000fe20000100a00 */
[----:B------:R-:W-:Y:S01]  /*49b0*/  MOV R227, R57 ;  /* 0x0000003900e37202 */ /* 0x000fe20000000f00 */
[----:B------:R-:W-:Y:S01]  /*49c0*/  IMAD.MOV.U32 R226, RZ, RZ, R58 ;  /* 0x000000ffffe27224 */ /* 0x000fe200078e003a */
[----:B------:R-:W-:Y:S01]  /*49d0*/  MOV R225, R59 ;  /* 0x0000003b00e17202 */ /* 0x000fe20000000f00 */
[----:B------:R-:W-:Y:S01]  /*49e0*/  STL.64 [R1+0x8], R26 ;  /* 0x0000081a01007387 */ /* 0x000fe20000100a00 */
[----:B------:R-:W-:Y:S01]  /*49f0*/  IMAD.MOV.U32 R224, RZ, RZ, R60 ;  /* 0x000000ffffe07224 */ /* 0x000fe200078e003c */
[----:B------:R-:W-:Y:S01]  /*4a00*/  MOV R223, R61 ;  /* 0x0000003d00df7202 */ /* 0x000fe20000000f00 */
[----:B------:R-:W-:Y:S01]  /*4a10*/  IMAD.MOV.U32 R222, RZ, RZ, R62 ;  /* 0x000000ffffde7224 */ /* 0x000fe200078e003e */
[----:B------:R-:W-:Y:S01]  /*4a20*/  STL.64 [R1+0x10], R28 ;  /* 0x0000101c01007387 */ /* 0x000fe20000100a00 */
        /* <DEDUP_REMOVED lines=79> */
[----:B----4-:R-:W-:Y:S01]  /*4f20*/  MOV R23, R129 ;  /* 0x0000008100177202 */ /* 0x010fe20000000f00 */
[----:B-1----:R-:W-:Y:S01]  /*4f30*/  IMAD.MOV.U32 R22, RZ, RZ, R130 ;  /* 0x000000ffff167224 */ /* 0x002fe200078e0082 */
[----:B------:R-:W-:Y:S01]  /*4f40*/  MOV R21, R131 ;  /* 0x0000008300157202 */ /* 0x000fe20000000f00 */
[----:B------:R-:W-:Y:S01]  /*4f50*/  IMAD.MOV.U32 R20, RZ, RZ, R132 ;  /* 0x000000ffff147224 */ /* 0x000fe200078e0084 */
[----:B--2---:R-:W-:Y:S01]  /*4f60*/  MOV R19, R133 ;  /* 0x0000008500137202 */ /* 0x004fe20000000f00 */
[----:B---3--:R-:W-:Y:S01]  /*4f70*/  IMAD.MOV.U32 R18, RZ, RZ, R134 ;  /* 0x000000ffff127224 */ /* 0x008fe200078e0086 */
        /* <DEDUP_REMOVED lines=16> */
[----:B------:R1:W-:Y:S01]  /*5080*/  STL [R1+0x80], R56 ;  /* 0x0000803801007387 */ /* 0x0003e20000100800 */
[----:B------:R-:W-:-:S03]  /*5090*/  MOV R0, R151 ;  /* 0x0000009700007202 */ /* 0x000fc60000000f00 */
[----:B------:R-:W-:Y:S04]  /*50a0*/  STL.64 [R1+0xba0], R156 ;  /* 0x000ba09c01007387 */ /* 0x000fe80000100a00 */
[----:B------:R-:W-:Y:S01]  /*50b0*/  STL [R1+0xb9c], R154 ;  /* 0x000b9c9a01007387 */ /* 0x000fe20000100800 */
[----:B-1----:R-:W-:-:S03]  /*50c0*/  WARPGROUP.ARRIVE ;  /* 0x00000000000079c5 */ /* 0x002fc60000000000 */
[----:B------:R-:W-:Y:S03]  /*50d0*/  STL [R1+0xb98], R152 ;  /* 0x000b989801007387 */ /* 0x000fe60000100800 */
[----:B------:R-:W-:Y:S03]  /*50e0*/  HGMMA.64x256x16.F32 R24, gdesc[UR8], RZ, !UPT, gsb0 ;  /* 0x03e00000081879f0 */ /* 0x000fe6000c0008ff */
[----:B------:R-:W-:Y:S02]  /*50f0*/  WARPGROUP.DEPBAR.LE gsb0, 0x0 ;  /* 0x00008000000079c5 */ /* 0x000fe40000010000 */
[----:B------:R-:W-:Y:S04]  /*5100*/  STL.64 [R1+0xb90], R150 ;  /* 0x000b909601007387 */ /* 0x000fe80000100a00 */
        /* <DEDUP_REMOVED lines=24> */
[----:B------:R1:W-:Y:S04]  /*5290*/  STL.64 [R1+0xac8], R100 ;  /* 0x000ac86401007387 */ /* 0x0003e80000100a00 */
[----:B-1----:R-:W2:Y:S04]  /*52a0*/  LDL.LU R100, [R1] ;  /* 0x0000000001647983 */ /* 0x002ea80000300800 */
[----:B------:R-:W2:Y:S04]  /*52b0*/  LDL.LU R101, [R1+0x4] ;  /* 0x0000040001657983 */ /* 0x000ea80000300800 */
        /* <DEDUP_REMOVED lines=30> */
[----:B------:R-:W2:Y:S01]  /*54a0*/  LDL.LU R132, [R1+0x80] ;  /* 0x0000800001847983 */ /* 0x000ea20000300800 */
        /* <DEDUP_REMOVED lines=46> */
[----:B------:R-:W-:-:S02]  /*5790*/  UIADD3 UR8, UR5, 0x2, URZ ;  /* 0x0000000205087890 */ /* 0x000fc4000fffe03f */
[----:B------:R-:W-:Y:S01]  /*57a0*/  UIADD3 UR10, UR4, 0x2, URZ ;  /* 0x00000002040a7890 */ /* 0x000fe2000fffe03f */
[----:B------:R-:W-:Y:S01]  /*57b0*/  UMOV UR9, 0x40000040 ;  /* 0x4000004000097882 */ /* 0x000fe20000000000 */
[----:B------:R-:W-:Y:S01]  /*57c0*/  UMOV UR11, 0x40000040 ;  /* 0x40000040000b7882 */ /* 0x000fe20000000000 */
[----:B--2---:R-:W-:-:S06]  /*57d0*/  WARPGROUP.ARRIVE ;  /* 0x00000000000079c5 */ /* 0x004fcc0000000000 */
[----:B------:R-:W-:Y:S03]  /*57e0*/  HGMMA.64x256x16.F32 R100, gdesc[UR8], R100, gsb0 ;  /* 0x03e00000086479f0 */ /* 0x000fe60008000864 */
[----:B------:R-:W-:Y:S02]  /*57f0*/  WARPGROUP.DEPBAR.LE gsb0, 0x0 ;  /* 0x00008000000079c5 */ /* 0x000fe40000010000 */
[----:B------:R-:W-:Y:S04]  /*5800*/  STL.64 [R1], R100 ;  /* 0x0000006401007387 */ /* 0x000fe80000100a00 */
        /* <DEDUP_REMOVED lines=63> */
[----:B-1----:R-:W2:Y:S04]  /*5c00*/  LDL.LU.64 R156, [R1+0xba0] ;  /* 0x000ba000019c7983 */ /* 0x002ea80000300a00 */
[----:B------:R-:W3:Y:S04]  /*5c10*/  LDL.LU R154, [R1+0xb9c] ;  /* 0x000b9c00019a7983 */ /* 0x000ee80000300800 */
[----:B------:R-:W4:Y:S04]  /*5c20*/  LDL.LU R152, [R1+0xb98] ;  /* 0x000b980001987983 */ /* 0x000f280000300800 */
[----:B------:R-:W2:Y:S04]  /*5c30*/  LDL.LU.64 R150, [R1+0xb90] ;  /* 0x000b900001967983 */ /* 0x000ea80000300a00 */
        /* <DEDUP_REMOVED lines=24> */
[----:B------:R-:W2:Y:S01]  /*5dc0*/  LDL.LU.64 R100, [R1+0xac8] ;  /* 0x000ac80001647983 */ /* 0x000ea20000300a00 */
[----:B------:R-:W-:Y:S01]  /*5dd0*/  UIADD3 UR8, UR5, 0x202, URZ ;  /* 0x0000020205087890 */ /* 0x000fe2000fffe03f */
[----:B------:R-:W-:Y:S01]  /*5de0*/  UMOV UR9, 0x40000040 ;  /* 0x4000004000097882 */ /* 0x000fe20000000000 */
[----:B--2---:R-:W-:-:S07]  /*5df0*/  WARPGROUP.ARRIVE ;  /* 0x00000000000079c5 */ /* 0x004fce0000000000 */
[----:B------:R-:W-:Y:S03]  /*5e00*/  HGMMA.64x256x16.F32 R24, gdesc[UR8], R24, gsb0 ;  /* 0x03e00000081879f0 */ /* 0x000fe60008000818 */
        /* <DEDUP_REMOVED lines=65> */
[----:B-1----:R-:W2:Y:S04]  /*6220*/  LDL.LU.64 R24, [R1] ;  /* 0x0000000001187983 */ /* 0x002ea80000300a00 */
        /* <DEDUP_REMOVED lines=63> */
[----:B------:R-:W-:-:S02]  /*6620*/  UIADD3 UR8, UR5, 0x4, URZ ;  /* 0x0000000405087890 */ /* 0x000fc4000fffe03f */
[----:B------:R-:W-:Y:S01]  /*6630*/  UIADD3 UR10, UR4, 0x4, URZ ;  /* 0x00000004040a7890 */ /* 0x000fe2000fffe03f */
[----:B------:R-:W-:Y:S01]  /*6640*/  UMOV UR9, 0x40000040 ;  /* 0x4000004000097882 */ /* 0x000fe20000000000 */
[----:B------:R-:W-:Y:S01]  /*6650*/  UMOV UR11, 0x40000040 ;  /* 0x40000040000b7882 */ /* 0x000fe20000000000 */
[----:B--2---:R-:W-:-:S06]  /*6660*/  WARPGROUP.ARRIVE ;  /* 0x00000000000079c5 */ /* 0x004fcc0000000000 */
[----:B------:R-:W-:Y:S03]  /*6670*/  HGMMA.64x256x16.F32 R24, gdesc[UR8], R24, gsb0 ;  /* 0x03e00000081879f0 */ /* 0x000fe60008000818 */
[----:B------:R-:W-:Y:S02]  /*6680*/  WARPGROUP.DEPBAR.LE gsb0, 0x0 ;  /* 0x00008000000079c5 */ /* 0x000fe40000010000 */
        /* <DEDUP_REMOVED lines=64> */
[----:B------:R1:W-:Y:S01]  /*6a90*/  STL [R1+0x80], R56 ;  /* 0x0000803801007387 */ /* 0x0003e20000100800 */
[----:B------:R-:W-:Y:S01]  /*6aa0*/  MOV R178, R102 ;  /* 0x0000006600b27202 */ /* 0x000fe20000000f00 */
[----:B------:R-:W-:Y:S01]  /*6ab0*/  IMAD.MOV.U32 R179, RZ, RZ, R103 ;  /* 0x000000ffffb37224 */ /* 0x000fe200078e0067 */
[----:B------:R-:W-:Y:S01]  /*6ac0*/  MOV R176, R100 ;  /* 0x0000006400b07202 */ /* 0x000fe20000000f00 */
[----:B------:R-:W2:Y:S01]  /*6ad0*/  LDL.LU.64 R150, [R1+0xac0] ;  /* 0x000ac00001967983 */ /* 0x000ea20000300a00 */
[----:B------:R-:W-:Y:S01]  /*6ae0*/  IMAD.MOV.U32 R177, RZ, RZ, R101 ;  /* 0x000000ffffb17224 */ /* 0x000fe200078e0065 */
[----:B------:R-:W-:Y:S01]  /*6af0*/  MOV R174, R98 ;  /* 0x0000006200ae7202 */ /* 0x000fe20000000f00 */
[----:B------:R-:W-:Y:S01]  /*6b00*/  IMAD.MOV.U32 R175, RZ, RZ, R99 ;  /* 0x000000ffffaf7224 */ /* 0x000fe200078e0063 */
[----:B------:R-:W2:Y:S01]  /*6b10*/  LDL.LU.64 R148, [R1+0xab8] ;  /* 0x000ab80001947983 */ /* 0x000ea20000300a00 */
        /* <DEDUP_REMOVED lines=52> */
[----:B------:R-:W-:-:S02]  /*6e60*/  IMAD.MOV.U32 R225, RZ, RZ, R59 ;  /* 0x000000ffffe17224 */ /* 0x000fc400078e003b */
[----:B------:R-:W-:Y:S01]  /*6e70*/  IMAD.MOV.U32 R227, RZ, RZ, R57 ;  /* 0x000000ffffe37224 */ /* 0x000fe200078e0039 */
        /* <DEDUP_REMOVED lines=32> */
[----:B-1----:R-:W2:Y:S04]  /*7080*/  LDL.LU.64 R56, [R1+0x948] ;  /* 0x0009480001387983 */ /* 0x002ea80000300a00 */
        /* <DEDUP_REMOVED lines=17> */
[----:B------:R-:W-:-:S02]  /*71a0*/  UMOV UR9, 0x40000040 ;  /* 0x4000004000097882 */ /* 0x000fc40000000000 */
[----:B------:R-:W-:Y:S04]  /*71b0*/  STL.64 [R1+0x8c0], R156 ;  /* 0x0008c09c01007387 */ /* 0x000fe80000100a00 */
[----:B---3--:R-:W-:Y:S04]  /*71c0*/  STL [R1+0x8bc], R154 ;  /* 0x0008bc9a01007387 */ /* 0x008fe80000100800 */
[----:B----4-:R-:W-:Y:S01]  /*71d0*/  STL [R1+0x8b8], R152 ;  /* 0x0008b89801007387 */ /* 0x010fe20000100800 */
[----:B--2---:R-:W-:-:S06]  /*71e0*/  WARPGROUP.ARRIVE ;  /* 0x00000000000079c5 */ /* 0x004fcc0000000000 */
        /* <DEDUP_REMOVED lines=359> */
[----:B------:R-:W-:Y:S01]  /*8860*/  STL.64 [R1+0x60], R48 ;  /* 0x0000603001007387 */ /* 0x000fe20000100a00 */
[----:B------:R-:W-:-:S03]  /*8870*/  IMAD.MOV.U32 R2, RZ, RZ, R150 ;  /* 0x000000ffff027224 */ /* 0x000fc600078e0096 */
[----:B------:R-:W-:Y:S01]  /*8880*/  STL.64 [R1+0x68], R50 ;  /* 0x0000683201007387 */ /* 0x000fe20000100a00 */
[----:B------:R-:W-:-:S03]  /*8890*/  MOV R0, R151 ;  /* 0x0000009700007202 */ /* 0x000fc60000000f00 */
[----:B------:R-:W-:Y:S01]  /*88a0*/  STL.64 [R1+0x70], R52 ;  /* 0x0000703401007387 */ /* 0x000fe20000100a00 */
[----:B------:R-:W-:Y:S01]  /*88b0*/  IMAD.MOV.U32 R4, RZ, RZ, R148 ;  /* 0x000000ffff047224 */ /* 0x000fe200078e0094 */
[----:B------:R-:W-:Y:S02]  /*88c0*/  MOV R3, R149 ;  /* 0x0000009500037202 */ /* 0x000fe40000000f00 */
[----:B------:R-:W-:Y:S01]  /*88d0*/  STL.64 [R1+0x78], R54 ;  /* 0x0000783601007387 */ /* 0x000fe20000100a00 */
[----:B------:R-:W-:Y:S01]  /*88e0*/  IMAD.MOV.U32 R6, RZ, RZ, R146 ;  /* 0x000000ffff067224 */ /* 0x000fe200078e0092 */
[----:B------:R-:W-:Y:S02]  /*88f0*/  MOV R5, R147 ;  /* 0x0000009300057202 */ /* 0x000fe40000000f00 */
[----:B------:R1:W-:Y:S01]  /*8900*/  STL [R1+0x80], R56 ;  /* 0x0000803801007387 */ /* 0x0003e20000100800 */
[----:B------:R-:W-:Y:S01]  /*8910*/  IMAD.MOV.U32 R8, RZ, RZ, R144 ;  /* 0x000000ffff087224 */ /* 0x000fe200078e0090 */
[----:B------:R-:W-:-:S02]  /*8920*/  MOV R7, R145 ;  /* 0x0000009100077202 */ /* 0x000fc40000000f00 */
[----:B------:R-:W2:Y:S01]  /*8930*/  LDL.LU.64 R150, [R1+0x7e0] ;  /* 0x0007e00001967983 */ /* 0x000ea20000300a00 */
[----:B------:R-:W-:Y:S01]  /*8940*/  IMAD.MOV.U32 R10, RZ, RZ, R142 ;  /* 0x000000ffff0a7224 */ /* 0x000fe200078e008e */
[----:B------:R-:W-:Y:S02]  /*8950*/  MOV R9, R143 ;  /* 0x0000008f00097202 */ /* 0x000fe40000000f00 */
[----:B------:R-:W2:Y:S01]  /*8960*/  LDL.LU.64 R148, [R1+0x7d8] ;  /* 0x0007d80001947983 */ /* 0x000ea20000300a00 */
[----:B------:R-:W-:Y:S01]  /*8970*/  IMAD.MOV.U32 R12, RZ, RZ, R140 ;  /* 0x000000ffff0c7224 */ /* 0x000fe200078e008c */
[----:B------:R-:W-:Y:S02]  /*8980*/  MOV R11, R141 ;  /* 0x0000008d000b7202 */ /* 0x000fe40000000f00 */
[----:B------:R-:W2:Y:S01]  /*8990*/  LDL.LU.64 R146, [R1+0x7d0] ;  /* 0x0007d00001927983 */ /* 0x000ea20000300a00 */
        /* <DEDUP_REMOVED lines=123> */
[----:B------:R-:W-:-:S03]  /*9150*/  MOV R227, R57 ;  /* 0x0000003900e37202 */ /* 0x000fc60000000f00 */
        /* <DEDUP_REMOVED lines=386> */
[----:B------:R-:W-:-:S03]  /*a980*/  MOV R2, R150 ;  /* 0x0000009600027202 */ /* 0x000fc60000000f00 */
[----:B------:R-:W-:Y:S01]  /*a990*/  STL.64 [R1+0x68], R50 ;  /* 0x0000683201007387 */ /* 0x000fe20000100a00 */
[----:B------:R-:W-:-:S03]  /*a9a0*/  IMAD.MOV.U32 R0, RZ, RZ, R151 ;  /* 0x000000ffff007224 */ /* 0x000fc600078e0097 */
[----:B------:R-:W-:Y:S01]  /*a9b0*/  STL.64 [R1+0x70], R52 ;  /* 0x0000703401007387 */ /* 0x000fe20000100a00 */
[----:B------:R-:W-:Y:S01]  /*a9c0*/  MOV R7, R148 ;  /* 0x0000009400077202 */ /* 0x000fe20000000f00 */
[----:B------:R-:W-:Y:S02]  /*a9d0*/  IMAD.MOV.U32 R3, RZ, RZ, R149 ;  /* 0x000000ffff037224 */ /* 0x000fe400078e0095 */
[----:B------:R-:W-:Y:S01]  /*a9e0*/  STL.64 [R1+0x78], R54 ;  /* 0x0000783601007387 */ /* 0x000fe20000100a00 */
[----:B------:R-:W-:Y:S01]  /*a9f0*/  MOV R9, R146 ;  /* 0x0000009200097202 */ /* 0x000fe20000000f00 */
[----:B------:R-:W-:Y:S02]  /*aa00*/  IMAD.MOV.U32 R8, RZ, RZ, R147 ;  /* 0x000000ffff087224 */ /* 0x000fe400078e0093 */
[----:B------:R1:W-:Y:S01]  /*aa10*/  STL [R1+0x80], R56 ;  /* 0x0000803801007387 */ /* 0x0003e20000100800 */
[----:B------:R-:W-:Y:S01]  /*aa20*/  MOV R11, R144 ;  /* 0x00000090000b7202 */ /* 0x000fe20000000f00 */
[----:B------:R-:W-:-:S02]  /*aa30*/  IMAD.MOV.U32 R10, RZ, RZ, R145 ;  /* 0x000000ffff0a7224 */ /* 0x000fc400078e0091 */
[----:B------:R-:W2:Y:S01]  /*aa40*/  LDL.LU.64 R150, [R1+0x500] ;  /* 0x0005000001967983 */ /* 0x000ea20000300a00 */
[----:B------:R-:W-:Y:S01]  /*aa50*/  MOV R13, R142 ;  /* 0x0000008e000d7202 */ /* 0x000fe20000000f00 */
[----:B------:R-:W-:Y:S02]  /*aa60*/  IMAD.MOV.U32 R12, RZ, RZ, R143 ;  /* 0x000000ffff0c7224 */ /* 0x000fe400078e008f */
[----:B------:R-:W2:Y:S01]  /*aa70*/  LDL.LU.64 R148, [R1+0x4f8] ;  /* 0x0004f80001947983 */ /* 0x000ea20000300a00 */
[----:B------:R-:W-:Y:S01]  /*aa80*/  MOV R15, R140 ;  /* 0x0000008c000f7202 */ /* 0x000fe20000000f00 */
[----:B------:R-:W-:Y:S02]  /*aa90*/  IMAD.MOV.U32 R14, RZ, RZ, R141 ;  /* 0x000000ffff0e7224 */ /* 0x000fe400078e008d */
[----:B------:R-:W2:Y:S01]  /*aaa0*/  LDL.LU.64 R146, [R1+0x4f0] ;  /* 0x0004f00001927983 */ /* 0x000ea20000300a00 */
        /* <DEDUP_REMOVED lines=123> */
[----:B------:R-:W-:-:S03]  /*b260*/  IMAD.MOV.U32 R23, RZ, RZ, R57 ;  /* 0x000000ffff177224 */ /* 0x000fc600078e0039 */
        /* <DEDUP_REMOVED lines=123> */
[----:B------:R-:W-:Y:S01]  /*ba20*/  UIADD3 UR8, UR5, 0x406, URZ ;  /* 0x0000040605087890 */ /* 0x000fe2000fffe03f */
[----:B------:R-:W-:Y:S01]  /*ba30*/  MOV R227, R0 ;  /* 0x0000000000e37202 */ /* 0x000fe20000000f00 */
[----:B------:R-:W-:Y:S01]  /*ba40*/  UIADD3 UR10, UR4, 0x806, URZ ;  /* 0x00000806040a7890 */ /* 0x000fe2000fffe03f */
[----:B------:R1:W5:Y:S01]  /*ba50*/  LDL.LU R23, [R1+0x300] ;  /* 0x0003000001177983 */ /* 0x0003620000300800 */
[----:B------:R-:W-:Y:S01]  /*ba60*/  UMOV UR9, 0x40000040 ;  /* 0x4000004000097882 */ /* 0x000fe20000000000 */
[----:B------:R-:W-:-:S02]  /*ba70*/  UMOV UR11, 0x40000040 ;  /* 0x40000040000b7882 */ /* 0x000fc40000000000 */
[----:B------:R1:W5:Y:S04]  /*ba80*/  LDL.LU R22, [R1+0x2fc] ;  /* 0x0002fc0001167983 */ /* 0x0003680000300800 */
[----:B------:R1:W5:Y:S04]  /*ba90*/  LDL.LU R19, [R1+0x2f8] ;  /* 0x0002f80001137983 */ /* 0x0003680000300800 */
[----:B------:R1:W5:Y:S04]  /*baa0*/  LDL.LU R18, [R1+0x2f4] ;  /* 0x0002f40001127983 */ /* 0x0003680000300800 */
[----:B------:R1:W5:Y:S04]  /*bab0*/  LDL.LU R17, [R1+0x2f0] ;  /* 0x0002f00001117983 */ /* 0x0003680000300800 */
[----:B------:R1:W5:Y:S04]  /*bac0*/  LDL.LU R16, [R1+0x2ec] ;  /* 0x0002ec0001107983 */ /* 0x0003680000300800 */
[----:B------:R1:W5:Y:S04]  /*bad0*/  LDL.LU R6, [R1+0x2e8] ;  /* 0x0002e80001067983 */ /* 0x0003680000300800 */
[----:B------:R1:W5:Y:S04]  /*bae0*/  LDL.LU R5, [R1+0x2e4] ;  /* 0x0002e40001057983 */ /* 0x0003680000300800 */
[----:B------:R1:W5:Y:S01]  /*baf0*/  LDL.LU R4, [R1+0x2e0] ;  /* 0x0002e00001047983 */ /* 0x0003620000300800 */
        /* <DEDUP_REMOVED lines=67> */
[----:B--2---:R1:W5:Y:S04]  /*bf30*/  LDL.LU.64 R156, [R1+0x2d8] ;  /* 0x0002d800019c7983 */ /* 0x0043680000300a00 */
[----:B------:R1:W5:Y:S04]  /*bf40*/  LDL.LU R154, [R1+0x2d4] ;  /* 0x0002d400019a7983 */ /* 0x0003680000300800 */
[----:B------:R1:W5:Y:S04]  /*bf50*/  LDL.LU R152, [R1+0x2d0] ;  /* 0x0002d00001987983 */ /* 0x0003680000300800 */
        /* <DEDUP_REMOVED lines=28> */
[----:B------:R-:W-:-:S04]  /*c120*/  UIADD3 UR5, UR40, 0x1, URZ ;  /* 0x0000000128057890 */ /* 0x000fc8000fffe03f */
[----:B------:R-:W-:-:S04]  /*c130*/  UISETP.NE.AND UP0, UPT, UR5, 0x2, UPT ;  /* 0x000000020500788c */ /* 0x000fc8000bf05270 */
[----:B------:R-:W-:-:S04]  /*c140*/  USEL UR4, URZ, 0x1, UP0 ;  /* 0x000000013f047887 */ /* 0x000fc80008000000 */
[----:B------:R-:W-:Y:S02]  /*c150*/  ULOP3.LUT UR4, UR41, UR4, URZ, 0x3c, !UPT ;  /* 0x0000000429047292 */ /* 0x000fe4000f8e3c3f */
[----:B------:R-:W-:-:S04]  /*c160*/  USEL UR5, UR5, URZ, UP0 ;  /* 0x0000003f05057287 */ /* 0x000fc80008000000 */
[----:B------:R-:W-:Y:S01]  /*c170*/  IMAD.U32 R0, RZ, RZ, UR4 ;  /* 0x00000004ff007e24 */ /* 0x000fe2000f8e00ff */
[----:B------:R-:W-:Y:S01]  /*c180*/  UMOV UR4, 0x1 ;  /* 0x0000000100047882 */ /* 0x000fe20000000000 */
[----:B--2---:R-:W-:-:S06]  /*c190*/  WARPGROUP.ARRIVE ;  /* 0x00000000000079c5 */ /* 0x004fcc0000000000 */
[----:B-1----:R-:W-:Y:S03]  /*c1a0*/  HGMMA.64x256x16.F32 R24, gdesc[UR8], R24, gsb0 ;  /* 0x03e00000081879f0 */ /* 0x002fe60008000818 */
[----:B------:R-:W-:Y:S02]  /*c1b0*/  WARPGROUP.DEPBAR.LE gsb0, 0x0 ;  /* 0x00008000000079c5 */ /* 0x000fe40000010000 */
.L_x_34:
[----:B------:R-:W-:-:S04]  /*c1c0*/  UISETP.LT.AND UP0, UPT, UR16, 0x1, UPT ;  /* 0x000000011000788c */ /* 0x000fc8000bf01270 */
[----:B------:R-:W-:-:S04]  /*c1d0*/  USEL UR6, UR16, 0x1, UP0 ;  /* 0x0000000110067887 */ /* 0x000fc80008000000 */
[----:B------:R-:W-:-:S04]  /*c1e0*/  UIADD3 UR16, UR16, -UR6, URZ ;  /* 0x8000000610107290 */ /* 0x000fc8000fffe03f */
[----:B------:R-:W-:-:S06]  /*c1f0*/  UISETP.GE.AND UP0, UPT, UR16, 0x1, UPT ;  /* 0x000000011000788c */ /* 0x000fcc000bf06270 */
[----:B------:R-:W-:-:S13]  /*c200*/  PLOP3.LUT P0, PT, PT, PT, UP0, 0x80, 0x0 ;  /* 0x000000000000781c */ /* 0x000fda0003f0f008 */
[----:B------:R-:W-:Y:S05]  /*c210*/  @!P0 BRA `(.L_x_39) ;  /* 0x0000008400f48947 */ /* 0x000fea0003800000 */
[----:B------:R-:W-:Y:S01]  /*c220*/  MOV R2, UR16 ;  /* 0x0000001000027c02 */ /* 0x000fe20008000f00 */
[----:B------:R-:W-:-:S06]  /*c230*/  UMOV UR6, UR40 ;  /* 0x0000002800067c82 */ /* 0x000fcc0008000000 */
.L_x_46:
[----:B------:R-:W-:-:S06]  /*c240*/  UISETP.NE.AND UP0, UPT, UR43, 0x3, UPT ;  /* 0x000000032b00788c */ /* 0x000fcc000bf05270 */
[----:B------:R-:W-:-:S13]  /*c250*/  PLOP3.LUT P1, PT, PT, PT, UP0, 0x80, 0x0 ;  /* 0x000000000000781c */ /* 0x000fda0003f2f008 */
[----:B------:R-:W-:Y:S05]  /*c260*/  @!P1 BRA `(.L_x_40) ;  /* 0x0000000000049947 */ /* 0x000fea0003800000 */
[----:B------:R-:W-:Y:S01]  /*c270*/  BPT.TRAP 0x1 ;  /* 0x000000040000795c */ /* 0x000fe20000300000 */
.L_x_40:
[----:B------:R-:W-:Y:S01]  /*c280*/  ULEA UR7, UR5, UR47, 0x3 ;  /* 0x0000002f05077291 */ /* 0x000fe2000f8e183f */
[----:B------:R-:W-:-:S08]  /*c290*/  SHF.L.U32 R3, R0, 0x1f, RZ ;  /* 0x0000001f00037819 */ /* 0x000fd000000006ff */
[----:B------:R1:W3:Y:S01]  /*c2a0*/  SYNCS.PHASECHK.TRANS64.TRYWAIT P0, [UR7+0x34480], R3 ;  /* 0x03448003ff0075a7 */ /* 0x0002e20008000147 */
[----:B------:R-:W-:Y:S05]  /*c2b0*/  @!P1 BRA `(.L_x_41) ;  /* 0x0000000000049947 */ /* 0x000fea0003800000 */
[----:B------:R-:W-:Y:S01]  /*c2c0*/  BPT.TRAP 0x1 ;  /* 0x000000040000795c */ /* 0x000fe20000300000 */
.L_x_41:
[----:B---3--:R-:W-:Y:S05]  /*c2d0*/  @P0 BRA `(.L_x_42) ;  /* 0x0000000000080947 */ /* 0x008fea0003800000 */
[----:B------:R-:W3:Y:S02]  /*c2e0*/  SYNCS.PHASECHK.TRANS64.TRYWAIT P0, [UR7+0x34480], R3 ;  /* 0x03448003ff0075a7 */ /* 0x000ee40008000147 */
[----:B---3--:R-:W-:Y:S05]  /*c2f0*/  @!P0 BRA `(.L_x_43) ;  /* 0x0000015c00b08947 */ /* 0x008fea0003800000 */
.L_x_42:
        /* <DEDUP_REMOVED lines=64> */
[----:B----4-:R-:W4:Y:S04]  /*c700*/  LDL.LU.64 R24, [R1] ;  /* 0x0000000001187983 */ /* 0x010f280000300a00 */
[----:B------:R-:W4:Y:S04]  /*c710*/  LDL.LU.64 R26, [R1+0x8] ;  /* 0x00000800011a7983 */ /* 0x000f280000300a00 */
        /* <DEDUP_REMOVED lines=61> */
[----:B------:R-:W4:Y:S01]  /*caf0*/  LDL.LU.64 R150, [R1+0x1f8] ;  /* 0x0001f80001967983 */ /* 0x000f220000300a00 */
[----:B------:R-:W-:-:S02]  /*cb00*/  UIADD3 UR8, UR47, 0x10000, URZ ;  /* 0x000100002f087890 */ /* 0x000fc4000fffe03f */
[----:B------:R-:W-:Y:S01]  /*cb10*/  USHF.R.U32.HI UR7, URZ, 0x4, UR47 ;  /* 0x000000043f077899 */ /* 0x000fe2000801162f */
[----:B-----5:R-:W-:Y:S01]  /*cb20*/  STL [R1+0x308], R23 ;  /* 0x0003081701007387 */ /* 0x020fe20000100800 */
[----:B------:R-:W-:Y:S02]  /*cb30*/  USHF.R.U32.HI UR8, URZ, 0x4, UR8 ;  /* 0x000000043f087899 */ /* 0x000fe40008011608 */
[----:B------:R-:W-:Y:S01]  /*cb40*/  ULOP3.LUT UR7, UR7, 0x3fff, URZ, 0xc0, !UPT ;  /* 0x00003fff07077892 */ /* 0x000fe2000f8ec03f */
[----:B------:R-:W-:Y:S01]  /*cb50*/  STL [R1+0x304], R22 ;  /* 0x0003041601007387 */ /* 0x000fe20000100800 */
[----:B------:R-:W-:Y:S02]  /*cb60*/  ULOP3.LUT UR8, UR8, 0x3fff, URZ, 0xc0, !UPT ;  /* 0x00003fff08087892 */ /* 0x000fe4000f8ec03f */
[----:B------:R-:W-:Y:S01]  /*cb70*/  ULOP3.LUT UR7, UR7, 0x10000, URZ, 0xfc, !UPT ;  /* 0x0001000007077892 */ /* 0x000fe2000f8efc3f */
[----:B------:R-:W-:Y:S01]  /*cb80*/  STL [R1+0x300], R19 ;  /* 0x0003001301007387 */ /* 0x000fe20000100800 */
[----:B------:R-:W-:-:S02]  /*cb90*/  ULOP3.LUT UR9, UR8, 0x10000, URZ, 0xfc, !UPT ;  /* 0x0001000008097892 */ /* 0x000fc4000f8efc3f */
[----:B------:R-:W-:Y:S01]  /*cba0*/  UISETP.NE.U32.AND UP0, UPT, UR4, URZ, UPT ;  /* 0x0000003f0400728c */ /* 0x000fe2000bf05070 */
[----:B------:R-:W-:Y:S01]  /*cbb0*/  STL [R1+0x2fc], R18 ;  /* 0x0002fc1201007387 */ /* 0x000fe20000100800 */
[----:B------:R-:W-:Y:S02]  /*cbc0*/  ULEA UR8, UR5, UR7, 0xb ;  /* 0x0000000705087291 */ /* 0x000fe4000f8e583f */
[----:B------:R-:W-:Y:S01]  /*cbd0*/  ULEA UR7, UR5, UR9, 0xc ;  /* 0x0000000905077291 */ /* 0x000fe2000f8e603f */
[----:B------:R-:W-:Y:S01]  /*cbe0*/  STL [R1+0x2f8], R17 ;  /* 0x0002f81101007387 */ /* 0x000fe20000100800 */
[----:B------:R-:W-:Y:S01]  /*cbf0*/  UMOV UR11, 0x40000040 ;  /* 0x40000040000b7882 */ /* 0x000fe20000000000 */
[----:B------:R-:W-:Y:S02]  /*cc00*/  UMOV UR9, 0x40000040 ;  /* 0x4000004000097882 */ /* 0x000fe40000000000 */
[----:B------:R-:W-:Y:S02]  /*cc10*/  STL [R1+0x2f4], R16 ;  /* 0x0002f41001007387 */ /* 0x000fe40000100800 */
[----:B------:R-:W-:-:S02]  /*cc20*/  UMOV UR10, UR7 ;  /* 0x00000007000a7c82 */ /* 0x000fc40008000000 */
[----:B------:R-:W-:Y:S04]  /*cc30*/  STL [R1+0x2f0], R6 ;  /* 0x0002f00601007387 */ /* 0x000fe80000100800 */
[----:B------:R-:W-:Y:S04]  /*cc40*/  STL [R1+0x2ec], R5 ;  /* 0x0002ec0501007387 */ /* 0x000fe80000100800 */
[----:B------:R-:W-:Y:S04]  /*cc50*/  STL [R1+0x2e8], R4 ;  /* 0x0002e80401007387 */ /* 0x000fe80000100800 */
[----:B------:R1:W-:Y:S04]  /*cc60*/  STL [R1+0x2e4], R2 ;  /* 0x0002e40201007387 */ /* 0x0003e80000100800 */
[----:B------:R2:W-:Y:S01]  /*cc70*/  STL [R1+0x2e0], R0 ;  /* 0x0002e00001007387 */ /* 0x0005e20000100800 */
[----:B----4-:R-:W-:-:S06]  /*cc80*/  WARPGROUP.ARRIVE ;  /* 0x00000000000079c5 */ /* 0x010fcc0000000000 */
[----:B------:R-:W-:Y:S03]  /*cc90*/  HGMMA.64x256x16.F32 R24, gdesc[UR8], R24, UP0, gsb0 ;  /* 0x03e00000081879f0 */ /* 0x000fe6000b800818 */
[----:B------:R-:W-:Y:S02]  /*cca0*/  WARPGROUP.DEPBAR.LE gsb0, 0x0 ;  /* 0x00008000000079c5 */ /* 0x000fe40000010000 */
[----:B------:R-:W-:Y:S01]  /*ccb0*/  STL.64 [R1], R24 ;  /* 0x0000001801007387 */ /* 0x000fe20000100a00 */
[----:B-1----:R-:W-:Y:S01]  /*ccc0*/  MOV R2, R150 ;  /* 0x0000009600027202 */ /* 0x002fe20000000f00 */
[----:B--2---:R-:W-:Y:S01]  /*ccd0*/  IMAD.MOV.U32 R0, RZ, RZ, R151 ;  /* 0x000000ffff007224 */ /* 0x004fe200078e0097 */
[----:B------:R-:W-:Y:S01]  /*cce0*/  MOV R4, R148 ;  /* 0x0000009400047202 */ /* 0x000fe20000000f00 */
[----:B------:R-:W-:Y:S01]  /*ccf0*/  STL.64 [R1+0x8], R26 ;  /* 0x0000081a01007387 */ /* 0x000fe20000100a00 */
[----:B---3--:R-:W-:Y:S01]  /*cd00*/  IMAD.MOV.U32 R3, RZ, RZ, R149 ;  /* 0x000000ffff037224 */ /* 0x008fe200078e0095 */
        /* <DEDUP_REMOVED lines=171> */
[----:B------:R-:W-:Y:S01]  /*d7c0*/  UMOV UR14, UR10 ;  /* 0x0000000a000e7c82 */ /* 0x000fe20008000000 */
[----:B------:R-:W-:Y:S01]  /*d7d0*/  UMOV UR15, UR11 ;  /* 0x0000000b000f7c82 */ /* 0x000fe20008000000 */
[----:B------:R-:W-:Y:S01]  /*d7e0*/  UMOV UR13, 0x40000040 ;  /* 0x40000040000d7882 */ /* 0x000fe20000000000 */
[----:B------:R-:W-:Y:S04]  /*d7f0*/  STL.64 [R1+0xba8], R156 ;  /* 0x000ba89c01007387 */ /* 0x000fe80000100a00 */
[----:B------:R-:W-:Y:S04]  /*d800*/  STL [R1+0xba4], R154 ;  /* 0x000ba49a01007387 */ /* 0x000fe80000100800 */
[----:B------:R-:W-:Y:S01]  /*d810*/  STL [R1+0xba0], R152 ;  /* 0x000ba09801007387 */ /* 0x000fe20000100800 */
[----:B--2---:R-:W-:-:S06]  /*d820*/  WARPGROUP.ARRIVE ;  /* 0x00000000000079c5 */ /* 0x004fcc0000000000 */
[----:B------:R-:W-:Y:S03]  /*d830*/  HGMMA.64x256x16.F32 R24, gdesc[UR12], R24, UP0, gsb0 ;  /* 0x03e000000c1879f0 */ /* 0x000fe6000b800818 */
        /* <DEDUP_REMOVED lines=111> */
[----:B------:R-:W-:Y:S03]  /*df30*/  HGMMA.64x256x16.F32 R100, gdesc[UR12], R100, UP0, gsb0 ;  /* 0x03e000000c6479f0 */ /* 0x000fe6000b800864 */
        /* <DEDUP_REMOVED lines=1569> */
[----:B------:R-:W-:Y:S01]  /*14150*/  UIADD3 UR12, UR8, 0x406, URZ ;  /* 0x00000406080c7890 */ /* 0x000fe2000fffe03f */
[----:B------:R-:W-:Y:S01]  /*14160*/  IMAD.MOV.U32 R227, RZ, RZ, R3 ;  /* 0x000000ffffe37224 */ /* 0x000fe200078e0003 */
        /* <DEDUP_REMOVED lines=115> */
[----:B-1----:R-:W-:Y:S05]  /*148a0*/  @!P1 BRA `(.L_x_44) ;  /* 0x0000000000049947 */ /* 0x002fea0003800000 */
[----:B------:R-:W-:Y:S01]  /*148b0*/  BPT.TRAP 0x1 ;  /* 0x000000040000795c */ /* 0x000fe20000300000 */
.L_x_44:
[----:B------:R-:W-:Y:S02]  /*148c0*/  UISETP.GT.U32.AND UP0, UPT, UR42, 0x1, UPT ;  /* 0x000000012a00788c */ /* 0x000fe4000bf04070 */
[----:B------:R-:W-:-:S04]  /*148d0*/  ULEA UR7, UR6, UR47, 0x3 ;  /* 0x0000002f06077291 */ /* 0x000fc8000f8e183f */
[----:B------:R-:W-:Y:S01]  /*148e0*/  UIADD3 UR7, UR7, 0x34490, URZ ;  /* 0x0003449007077890 */ /* 0x000fe2000fffe03f */
[----:B------:R-:W-:-:S03]  /*148f0*/  PLOP3.LUT P0, PT, PT, PT, UP0, 0x80, 0x0 ;  /* 0x000000000000781c */ /* 0x000fc60003f0f008 */
[----:B------:R-:W-:-:S09]  /*14900*/  UPRMT UR7, URZ, 0x654, UR7 ;  /* 0x000006543f077896 */ /* 0x000fd20008000007 */
[----:B------:R-:W-:Y:S01]  /*14910*/  SYNCS.ARRIVE.TRANS64.RED.A1T0 RZ, [UR7], RZ ;  /* 0x000000ffffff79a7 */ /* 0x000fe20008100407 */
[----:B------:R-:W-:Y:S05]  /*14920*/  @P0 BRA `(.L_x_45) ;  /* 0x0000000000040947 */ /* 0x000fea0003800000 */
[----:B------:R-:W-:Y:S01]  /*14930*/  BPT.TRAP 0x1 ;  /* 0x000000040000795c */ /* 0x000fe20000300000 */
.L_x_45:
[----:B------:R-:W-:Y:S01]  /*14940*/  UIADD3 UR5, UR5, 0x1, URZ ;  /* 0x0000000105057890 */ /* 0x000fe2000fffe03f */
[C---:B-----5:R-:W-:Y:S01]  /*14950*/  ISETP.GT.AND P0, PT, R2.reuse, 0x1, PT ;  /* 0x000000010200780c */ /* 0x060fe20003f04270 */
[----:B------:R-:W-:Y:S01]  /*14960*/  UIADD3 UR6, UR6, 0x1, URZ ;  /* 0x0000000106067890 */ /* 0x000fe2000fffe03f */
[----:B------:R-:W-:Y:S01]  /*14970*/  IADD3 R2, R2, -0x1, RZ ;  /* 0xffffffff02027810 */ /* 0x000fe20007ffe0ff */
[----:B------:R-:W-:Y:S02]  /*14980*/  UISETP.NE.AND UP0, UPT, UR5, 0x2, UPT ;  /* 0x000000020500788c */ /* 0x000fe4000bf05270 */
[----:B------:R-:W-:Y:S02]  /*14990*/  UISETP.NE.AND UP1, UPT, UR6, 0x2, UPT ;  /* 0x000000020600788c */ /* 0x000fe4000bf25270 */
[----:B------:R-:W-:Y:S02]  /*149a0*/  USEL UR7, URZ, 0x1, UP0 ;  /* 0x000000013f077887 */ /* 0x000fe40008000000 */
[----:B------:R-:W-:-:S02]  /*149b0*/  USEL UR5, UR5, URZ, UP0 ;  /* 0x0000003f05057287 */ /* 0x000fc40008000000 */
[----:B------:R-:W-:Y:S02]  /*149c0*/  USEL UR6, UR6, URZ, UP1 ;  /* 0x0000003f06067287 */ /* 0x000fe40008800000 */
[----:B------:R-:W-:Y:S01]  /*149d0*/  LOP3.LUT R0, R0, UR7, RZ, 0x3c, !PT ;  /* 0x0000000700007c12 */ /* 0x000fe2000f8e3cff */
[----:B------:R-:W-:Y:S09]  /*149e0*/  @P0 BRA `(.L_x_46) ;  /* 0xffffff7800140947 */ /* 0x000ff2000383ffff */
.L_x_39:
[----:B-----5:R-:W-:Y:S01]  /*149f0*/  ISETP.GE.AND P0, PT, R4, 0x1, PT ;  /* 0x000000010400780c */ /* 0x020fe20003f06270 */
[----:B------:R-:W-:-:S04]  /*14a00*/  IMAD.U32 R0, RZ, RZ, UR55 ;  /* 0x00000037ff007e24 */ /* 0x000fc8000f8e00ff */
[----:B------:R1:W-:Y:S08]  /*14a10*/  SYNCS.ARRIVE.TRANS64.A1T0 RZ, [R0+UR49], RZ ;  /* 0x000000ff00ff79a7 */ /* 0x0003f00008100031 */
[----:B-1----:R-:W-:Y:S05]  /*14a20*/  @!P0 BRA `(.L_x_47) ;  /* 0x0000000000388947 */ /* 0x002fea0003800000 */
[----:B------:R-:W-:-:S06]  /*14a30*/  UISETP.NE.AND UP0, UPT, UR43, 0x3, UPT ;  /* 0x000000032b00788c */ /* 0x000fcc000bf05270 */
[----:B------:R-:W-:-:S13]  /*14a40*/  PLOP3.LUT P0, PT, PT, PT, UP0, 0x80, 0x0 ;  /* 0x000000000000781c */ /* 0x000fda0003f0f008 */
[----:B------:R-:W-:Y:S05]  /*14a50*/  @!P0 BRA `(.L_x_48) ;  /* 0x0000000000048947 */ /* 0x000fea0003800000 */
[----:B------:R-:W-:Y:S01]  /*14a60*/  BPT.TRAP 0x1 ;  /* 0x000000040000795c */ /* 0x000fe20000300000 */
.L_x_48:
[----:B------:R-:W-:Y:S02]  /*14a70*/  UIADD3 UR16, UR16, UR40, URZ ;  /* 0x0000002810107290 */ /* 0x000fe4000fffe03f */
[----:B------:R-:W-:Y:S02]  /*14a80*/  UISETP.GT.U32.AND UP0, UPT, UR42, 0x1, UPT ;  /* 0x000000012a00788c */ /* 0x000fe4000bf04070 */
[----:B------:R-:W-:-:S04]  /*14a90*/  USHF.L.U32 UR16, UR16, 0x3, URZ ;  /* 0x0000000310107899 */ /* 0x000fc8000800063f */
[----:B------:R-:W-:Y:S01]  /*14aa0*/  ULOP3.LUT UR16, UR16, 0x8, URZ, 0xc0, !UPT ;  /* 0x0000000810107892 */ /* 0x000fe2000f8ec03f */
[----:B------:R-:W-:-:S03]  /*14ab0*/  PLOP3.LUT P0, PT, PT, PT, UP0, 0x80, 0x0 ;  /* 0x000000000000781c */ /* 0x000fc60003f0f008 */
[----:B------:R-:W-:-:S04]  /*14ac0*/  UIADD3 UR16, UR47, 0x34490, UR16 ;  /* 0x000344902f107890 */ /* 0x000fc8000fffe010 */
[----:B------:R-:W-:-:S09]  /*14ad0*/  UPRMT UR16, URZ, 0x654, UR16 ;  /* 0x000006543f107896 */ /* 0x000fd20008000010 */
[----:B------:R-:W-:Y:S01]  /*14ae0*/  SYNCS.ARRIVE.TRANS64.RED.A1T0 RZ, [UR16], RZ ;  /* 0x000000ffffff79a7 */ /* 0x000fe20008100410 */
[----:B------:R-:W-:Y:S05]  /*14af0*/  @P0 BRA `(.L_x_47) ;  /* 0x0000000000040947 */ /* 0x000fea0003800000 */
[----:B------:R-:W-:Y:S01]  /*14b00*/  BPT.TRAP 0x1 ;  /* 0x000000040000795c */ /* 0x000fe20000300000 */
.L_x_47:
[----:B------:R-:W-:Y:S02]  /*14b10*/  SHF.L.U32 R0, R152, 0x1f, RZ ;  /* 0x0000001f98007819 */ /* 0x000fe400000006ff */
[----:B------:R-:W-:Y:S02]  /*14b20*/  R2UR UR4, R4 ;  /* 0x00000000040472ca */ /* 0x000fe400000e0000 */
[----:B------:R-:W1:Y:S11]  /*14b30*/  SYNCS.PHASECHK.TRANS64.TRYWAIT P0, [R6+UR50+0x10], R0 ;  /* 0x00001000060075a7 */ /* 0x000e760008000172 */
[----:B------:R-:W-:-:S04]  /*14b40*/  UIADD3 UR4, UR4, 0x7f, URZ ;  /* 0x0000007f04047890 */ /* 0x000fc8000fffe03f */
[----:B------:R-:W-:-:S04]  /*14b50*/  USHF.R.S32.HI UR5, URZ, 0x1f, UR4 ;  /* 0x0000001f3f057899 */ /* 0x000fc80008011404 */
[----:B------:R-:W-:-:S04]  /*14b60*/  ULEA.HI UR5, UR5, UR4, URZ, 0x7 ;  /* 0x0000000405057291 */ /* 0x000fc8000f8f383f */
[----:B------:R-:W-:Y:S01]  /*14b70*/  USHF.R.S32.HI UR5, URZ, 0x7, UR5 ;  /* 0x000000073f057899 */ /* 0x000fe20008011405 */
[----:B-1----:R-:W-:Y:S11]  /*14b80*/  @!P0 BRA `(.L_x_49) ;  /* 0x000000d400a48947 */ /* 0x002ff60003800000 */
.L_x_358:
[----:B------:R-:W-:Y:S01]  /*14b90*/  UIADD3 UR40, UR5, UR40, URZ ;  /* 0x0000002805287290 */ /* 0x000fe2000fffe03f */
[----:B------:R-:W-:-:S03]  /*14ba0*/  LOP3.LUT P0, RZ, R5, 0xff, RZ, 0xc0, !PT ;  /* 0x000000ff05ff7812 */ /* 0x000fc6000780c0ff */
[----:B------:R-:W-:Y:S02]  /*14bb0*/  USHF.R.U32.HI UR4, URZ, 0x1, UR40 ;  /* 0x000000013f047899 */ /* 0x000fe40008011628 */
[----:B------:R-:W-:Y:S02]  /*14bc0*/  UISETP.GT.U32.AND UP0, UPT, UR40, 0x1, UPT ;  /* 0x000000012800788c */ /* 0x000fe4000bf04070 */
[----:B------:R-:W-:Y:S02]  /*14bd0*/  ULOP3.LUT UR4, UR4, 0x1, URZ, 0xc0, !UPT ;  /* 0x0000000104047892 */ /* 0x000fe4000f8ec03f */
[----:B------:R-:W-:Y:S02]  /*14be0*/  UISETP.LT.U32.AND UP0, UPT, UR5, 0x2, UP0 ;  /* 0x000000020500788c */ /* 0x000fe40008701070 */
[----:B------:R-:W-:Y:S02]  /*14bf0*/  UISETP.NE.U32.AND UP1, UPT, UR4, 0x1, UPT ;  /* 0x000000010400788c */ /* 0x000fe4000bf25070 */
[----:B------:R-:W-:-:S02]  /*14c00*/  ULOP3.LUT UR40, UR40, 0x1, URZ, 0xc0, !UPT ;  /* 0x0000000128287892 */ /* 0x000fc4000f8ec03f */
[----:B------:R-:W-:Y:S02]  /*14c10*/  UISETP.GT.U32.AND UP1, UPT, UR5, 0x1, !UP1 ;  /* 0x000000010500788c */ /* 0x000fe4000cf24070 */
[----:B------:R-:W-:Y:S02]  /*14c20*/  USEL UR5, URZ, 0x1, !UP0 ;  /* 0x000000013f057887 */ /* 0x000fe4000c000000 */
[----:B------:R-:W-:-:S04]  /*14c30*/  USEL UR4, URZ, 0x1, !UP1 ;  /* 0x000000013f047887 */ /* 0x000fc8000c800000 */
[----:B------:R-:W-:Y:S01]  /*14c40*/  ULOP3.LUT UR41, UR4, UR41, UR5, 0x96, !UPT ;  /* 0x0000002904297292 */ /* 0x000fe2000f8e9605 */
[----:B------:R-:W-:Y:S11]  /*14c50*/  @!P0 BRA `(.L_x_50) ;  /* 0x00000000000c8947 */ /* 0x000ff60003800000 */
[----:B------:R-:W-:-:S04]  /*14c60*/  DEPBAR {5,4,3,2,1,0} ;  /* 0x0000003f0000791a */ /* 0x000fc80000000000 */
[----:B------:R3:W-:Y:S02]  /*14c70*/  UTMACCTL.IV [UR36] ;  /* 0x00000000240079b9 */ /* 0x0007e40008000000 */
[----:B---3--:R-:W-:Y:S01]  /*14c80*/  NOP ;  /* 0x0000000000007918 */ /* 0x008fe20000000000 */
.L_x_50:
[----:B------:R-:W-:Y:S01]  /*14c90*/  UIADD3 UR4, UR47, 0x30000, URZ ;  /* 0x000300002f047890 */ /* 0x000fe2000fffe03f */
[----:B------:R-:W-:Y:S02]  /*14ca0*/  R2UR UR45, R16 ;  /* 0x00000000102d72ca */ /* 0x000fe400000e0000 */
[----:B------:R-:W-:Y:S01]  /*14cb0*/  R2UR UR46, R17 ;  /* 0x00000000112e72ca */ /* 0x000fe200000e0000 */
[----:B------:R-:W-:-:S06]  /*14cc0*/  ULOP3.LUT UP0, URZ, UR4, 0x3ff, URZ, 0xc0, !UPT ;  /* 0x000003ff043f7892 */ /* 0x000fcc000f80c03f */
[----:B------:R-:W-:-:S04]  /*14cd0*/  PLOP3.LUT P0, PT, PT, PT, UP0, 0x80, 0x0 ;  /* 0x000000000000781c */ /* 0x000fc80003f0f008 */
[----:B------:R-:W-:Y:S02]  /*14ce0*/  USHF.L.U32 UR45, UR45, 0x7, URZ ;  /* 0x000000072d2d7899 */ /* 0x000fe4000800063f */
[----:B------:R-:W-:-:S07]  /*14cf0*/  USHF.L.U32 UR46, UR46, 0x8, URZ ;  /* 0x000000082e2e7899 */ /* 0x000fce000800063f */
[----:B------:R-:W-:Y:S05]  /*14d00*/  @!P0 BRA `(.L_x_51) ;  /* 0x00000000007c8947 */ /* 0x000fea0003800000 */
[----:B------:R-:W-:Y:S01]  /*14d10*/  MOV R16, 0x0 ;  /* 0x0000000000107802 */ /* 0x000fe20000000f00 */
[----:B------:R-:W-:Y:S01]  /*14d20*/  ULDC.64 UR4, c[0x4][0x68] ;  /* 0x01001a0000047ab9 */ /* 0x000fe20000000a00 */
[----:B------:R-:W-:Y:S01]  /*14d30*/  ULDC.64 UR6, c[0x4][0x70] ;  /* 0x01001c0000067ab9 */ /* 0x000fe20000000a00 */
[----:B------:R-:W-:Y:S01]  /*14d40*/  ULDC.64 UR8, c[0x4][0x8] ;  /* 0x0100020000087ab9 */ /* 0x000fe20000000a00 */
[----:B-1----:R1:W3:Y:S01]  /*14d50*/  LDC.64 R2, c[0x4][R16] ;  /* 0x0100000010027b82 */ /* 0x0022e20000000a00 */
[----:B------:R-:W-:Y:S01]  /*14d60*/  MOV R4, UR4 ;  /* 0x0000000400047c02 */ /* 0x000fe20008000f00 */
[----:B------:R-:W-:Y:S01]  /*14d70*/  IMAD.U32 R5, RZ, RZ, UR5 ;  /* 0x00000005ff057e24 */ /* 0x000fe2000f8e00ff */
[----:B------:R-:W-:Y:S01]  /*14d80*/  MOV R6, UR6 ;  /* 0x0000000600067c02 */ /* 0x000fe20008000f00 */
[----:B------:R-:W-:Y:S01]  /*14d90*/  IMAD.U32 R7, RZ, RZ, UR7 ;  /* 0x00000007ff077e24 */ /* 0x000fe2000f8e00ff */
[----:B------:R-:W-:Y:S01]  /*14da0*/  MOV R10, UR8 ;  /* 0x00000008000a7c02 */ /* 0x000fe20008000f00 */
[----:B------:R-:W-:Y:S01]  /*14db0*/  IMAD.U32 R11, RZ, RZ, UR9 ;  /* 0x00000009ff0b7e24 */ /* 0x000fe2000f8e00ff */
[----:B------:R-:W-:Y:S01]  /*14dc0*/  MOV R8, 0x70 ;  /* 0x0000007000087802 */ /* 0x000fe20000000f00 */
[----:B------:R-:W-:Y:S01]  /*14dd0*/  IMAD.MOV.U32 R12, RZ, RZ, 0x1 ;  /* 0x00000001ff0c7424 */ /* 0x000fe200078e00ff */
[----:B-1----:R-:W-:-:S07]  /*14de0*/  MOV R13, RZ ;  /* 0x000000ff000d7202 */ /* 0x002fce0000000f00 */
[----:B------:R-:W-:-:S07]  /*14df0*/  LEPC R20, `(.L_x_52) ;  /* 0x000000001014794e */ /* 0x000fce0000000000 */
[----:B--23--:R-:W-:Y:S05]  /*14e00*/  CALL.ABS.NOINC R2 ;  /* 0x0000000002007343 */ /* 0x00cfea0003c00000 */
.L_x_52:
[----:B------:R1:W2:Y:S01]  /*14e10*/  LDC.64 R2, c[0x4][R16] ;  /* 0x0100000010027b82 */ /* 0x0002a20000000a00 */
[----:B------:R-:W-:Y:S01]  /*14e20*/  ULDC.64 UR4, c[0x4][0x68] ;  /* 0x01001a0000047ab9 */ /* 0x000fe20000000a00 */
[----:B------:R-:W-:Y:S01]  /*14e30*/  ULDC.64 UR6, c[0x4][0x70] ;  /* 0x01001c0000067ab9 */ /* 0x000fe20000000a00 */
[----:B------:R-:W-:Y:S01]  /*14e40*/  ULDC.64 UR8, c[0x4][0x8] ;  /* 0x0100020000087ab9 */ /* 0x000fe20000000a00 */
[----:B------:R-:W-:Y:S01]  /*14e50*/  IMAD.U32 R4, RZ, RZ, UR4 ;  /* 0x00000004ff047e24 */ /* 0x000fe2000f8e00ff */
[----:B------:R-:W-:Y:S01]  /*14e60*/  MOV R5, UR5 ;  /* 0x0000000500057c02 */ /* 0x000fe20008000f00 */
[----:B------:R-:W-:Y:S01]  /*14e70*/  IMAD.U32 R6, RZ, RZ, UR6 ;  /* 0x00000006ff067e24 */ /* 0x000fe2000f8e00ff */
[----:B------:R-:W-:Y:S01]  /*14e80*/  MOV R7, UR7 ;  /* 0x0000000700077c02 */ /* 0x000fe20008000f00 */
[----:B------:R-:W-:Y:S01]  /*14e90*/  IMAD.U32 R10, RZ, RZ, UR8 ;  /* 0x00000008ff0a7e24 */ /* 0x000fe2000f8e00ff */
[----:B------:R-:W-:Y:S01]  /*14ea0*/  MOV R11, UR9 ;  /* 0x00000009000b7c02 */ /* 0x000fe20008000f00 */
[----:B------:R-:W-:Y:S01]  /*14eb0*/  IMAD.MOV.U32 R8, RZ, RZ, 0x70 ;  /* 0x00000070ff087424 */ /* 0x000fe200078e00ff */
[----:B------:R-:W-:Y:S01]  /*14ec0*/  MOV R12, 0x1 ;  /* 0x00000001000c7802 */ /* 0x000fe20000000f00 */
[----:B-1----:R-:W-:-:S07]  /*14ed0*/  IMAD.MOV.U32 R13, RZ, RZ, RZ ;  /* 0x000000ffff0d7224 */ /* 0x002fce00078e00ff */
[----:B------:R-:W-:-:S07]  /*14ee0*/  LEPC R20, `(.L_x_51) ;  /* 0x000000001014794e */ /* 0x000fce0000000000 */
[----:B--2---:R-:W-:Y:S05]  /*14ef0*/  CALL.ABS.NOINC R2 ;  /* 0x0000000002007343 */ /* 0x004fea0003c00000 */
.L_x_51:
[----:B------:R-:W-:Y:S02]  /*14f00*/  ULDC.64 UR4, c[0x0][0x590] ;  /* 0x0001640000047ab9 */ /* 0x000fe40000000a00 */
[----:B------:R-:W-:-:S04]  /*14f10*/  ISETP.NE.U32.AND P0, PT, RZ, UR4, PT ;  /* 0x00000004ff007c0c */ /* 0x000fc8000bf05070 */
[----:B------:R-:W-:-:S13]  /*14f20*/  ISETP.NE.AND.EX P0, PT, RZ, UR5, PT, P0 ;  /* 0x00000005ff007c0c */ /* 0x000fda000bf05300 */
[----:B------:R-:W-:Y:S05]  /*14f30*/  @!P0 BRA `(.L_x_53) ;  /* 0x0000000000148947 */ /* 0x000fea0003800000 */
[----:B-1----:R-:W-:-:S04]  /*14f40*/  LEA R2, P0, R18, UR4, 0x3 ;  /* 0x0000000412027c11 */ /* 0x002fc8000f8018ff */
[----:B------:R-:W-:-:S06]  /*14f50*/  LEA.HI.X R3, R18, UR5, R19, 0x3, P0 ;  /* 0x0000000512037c11 */ /* 0x000fcc00080f1c13 */
[----:B------:R-:W3:Y:S04]  /*14f60*/  LDG.E.64 R2, desc[UR38][R2.64] ;  /* 0x0000002602027981 */ /* 0x000ee8000c1e1b00 */
[----:B---3--:R3:W5:Y:S01]  /*14f70*/  LD.E R0, desc[UR38][R2.64] ;  /* 0x0000002602007980 */ /* 0x008762000c101900 */
[----:B------:R-:W-:Y:S05]  /*14f80*/  BRA `(.L_x_54) ;  /* 0x0000000000307947 */ /* 0x000fea0003800000 */
.L_x_53:
[----:B------:R-:W-:Y:S02]  /*14f90*/  ULDC.64 UR4, c[0x0][0x588] ;  /* 0x0001620000047ab9 */ /* 0x000fe40000000a00 */
[----:B------:R-:W-:-:S04]  /*14fa0*/  ISETP.NE.U32.AND P0, PT, RZ, UR4, PT ;  /* 0x00000004ff007c0c */ /* 0x000fc8000bf05070 */
[----:B------:R-:W-:-:S13]  /*14fb0*/  ISETP.NE.AND.EX P0, PT, RZ, UR5, PT, P0 ;  /* 0x00000005ff007c0c */ /* 0x000fda000bf05300 */
[----:B------:R-:W-:Y:S05]  /*14fc0*/  @!P0 BRA `(.L_x_55) ;  /* 0x0000000000188947 */ /* 0x000fea0003800000 */
[----:B------:R-:W3:Y:S01]  /*14fd0*/  LDC.64 R4, c[0x0][0x588] ;  /* 0x00016200ff047b82 */ /* 0x000ee20000000a00 */
[----:B------:R-:W-:Y:S02]  /*14fe0*/  ULDC UR4, c[0x0][0x598] ;  /* 0x0001660000047ab9 */ /* 0x000fe40000000800 */
[----:B-1----:R-:W-:-:S04]  /*14ff0*/  IMAD R2, R18, UR4, RZ ;  /* 0x0000000412027c24 */ /* 0x002fc8000f8e02ff */
[----:B---3--:R-:W-:-:S05]  /*15000*/  IMAD.WIDE R2, R2, 0x4, R4 ;  /* 0x0000000402027825 */ /* 0x008fca00078e0204 */
[----:B------:R1:W5:Y:S01]  /*15010*/  LDG.E R0, desc[UR38][R2.64] ;  /* 0x0000002602007981 */ /* 0x000362000c1e1900 */
[----:B------:R-:W-:Y:S05]  /*15020*/  BRA `(.L_x_54) ;  /* 0x0000000000087947 */ /* 0x000fea0003800000 */
.L_x_55:
[----:B------:R-:W-:Y:S02]  /*15030*/  ULDC UR4, c[0x0][0x580] ;  /* 0x0001600000047ab9 */ /* 0x000fe40000000800 */
[----:B-1----:R-:W-:-:S07]  /*15040*/  MOV R0, UR4 ;  /* 0x0000000400007c02 */ /* 0x002fce0008000f00 */
.L_x_54:
[----:B------:R-:W-:Y:S02]  /*15050*/  ULDC.64 UR4, c[0x0][0x5b8] ;  /* 0x00016e0000047ab9 */ /* 0x000fe40000000a00 */
[----:B------:R-:W-:-:S04]  /*15060*/  ISETP.NE.U32.AND P0, PT, RZ, UR4, PT ;  /* 0x00000004ff007c0c */ /* 0x000fc8000bf05070 */
[----:B------:R-:W-:-:S13]  /*15070*/  ISETP.NE.AND.EX P0, PT, RZ, UR5, PT, P0 ;  /* 0x00000005ff007c0c */ /* 0x000fda000bf05300 */
[----:B------:R-:W-:Y:S05]  /*15080*/  @!P0 BRA `(.L_x_56) ;  /* 0x0000000000148947 */ /* 0x000fea0003800000 */
[----:B-1-3--:R-:W-:-:S04]  /*15090*/  LEA R2, P0, R18, UR4, 0x3 ;  /* 0x0000000412027c11 */ /* 0x00afc8000f8018ff */
[----:B------:R-:W-:-:S06]  /*150a0*/  LEA.HI.X R3, R18, UR5, R19, 0x3, P0 ;  /* 0x0000000512037c11 */ /* 0x000fcc00080f1c13 */
[----:B------:R-:W3:Y:S04]  /*150b0*/  LDG.E.64 R2, desc[UR38][R2.64] ;  /* 0x0000002602027981 */ /* 0x000ee8000c1e1b00 */
[----:B---3--:R1:W5:Y:S01]  /*150c0*/  LD.E R2, desc[UR38][R2.64] ;  /* 0x0000002602027980 */ /* 0x008362000c101900 */
[----:B------:R-:W-:Y:S05]  /*150d0*/  BRA `(.L_x_57) ;  /* 0x0000000000307947 */ /* 0x000fea0003800000 */
.L_x_56:
[----:B------:R-:W-:Y:S02]  /*150e0*/  ULDC.64 UR4, c[0x0][0x5b0] ;  /* 0x00016c0000047ab9 */ /* 0x000fe40000000a00 */
[----:B------:R-:W-:-:S04]  /*150f0*/  ISETP.NE.U32.AND P0, PT, RZ, UR4, PT ;  /* 0x00000004ff007c0c */ /* 0x000fc8000bf05070 */
[----:B------:R-:W-:-:S13]  /*15100*/  ISETP.NE.AND.EX P0, PT, RZ, UR5, PT, P0 ;  /* 0x00000005ff007c0c */ /* 0x000fda000bf05300 */
[----:B------:R-:W-:Y:S05]  /*15110*/  @!P0 BRA `(.L_x_58) ;  /* 0x0000000000188947 */ /* 0x000fea0003800000 */
[----:B------:R-:W4:Y:S01]  /*15120*/  LDC.64 R4, c[0x0][0x5b0] ;  /* 0x00016c00ff047b82 */ /* 0x000f220000000a00 */
[----:B------:R-:W-:Y:S02]  /*15130*/  ULDC UR4, c[0x0][0x5c0] ;  /* 0x0001700000047ab9 */ /* 0x000fe40000000800 */
[----:B-1-3--:R-:W-:-:S04]  /*15140*/  IMAD R2, R18, UR4, RZ ;  /* 0x0000000412027c24 */ /* 0x00afc8000f8e02ff */
[----:B----4-:R-:W-:-:S06]  /*15150*/  IMAD.WIDE R2, R2, 0x4, R4 ;  /* 0x0000000402027825 */ /* 0x010fcc00078e0204 */
[----:B------:R3:W5:Y:S01]  /*15160*/  LDG.E R2, desc[UR38][R2.64] ;  /* 0x0000002602027981 */ /* 0x000762000c1e1900 */
[----:B------:R-:W-:Y:S05]  /*15170*/  BRA `(.L_x_57) ;  /* 0x0000000000087947 */ /* 0x000fea0003800000 */
.L_x_58:
[----:B------:R-:W-:Y:S02]  /*15180*/  ULDC UR4, c[0x0][0x5a8] ;  /* 0x00016a0000047ab9 */ /* 0x000fe40000000800 */
[----:B-1-3--:R-:W-:-:S07]  /*15190*/  IMAD.U32 R2, RZ, RZ, UR4 ;  /* 0x00000004ff027e24 */ /* 0x00afce000f8e00ff */
.L_x_57:
[----:B------:R-:W-:Y:S01]  /*151a0*/  ISETP.GT.U32.AND P0, PT, R157, 0x3e, PT ;  /* 0x0000003e9d00780c */ /* 0x000fe20003f04070 */
[----:B------:R-:W-:Y:S01]  /*151b0*/  BSSY B0, `(.L_x_59) ;  /* 0x0000007000007945 */ /* 0x000fe20003800000 */
[----:B------:R-:W-:-:S11]  /*151c0*/  PRMT R16, RZ, 0x7610, R16 ;  /* 0x00007610ff107816 */ /* 0x000fd60000000010 */
[----:B------:R-:W-:Y:S05]  /*151d0*/  @P0 BRA `(.L_x_60) ;  /* 0x0000000000100947 */ /* 0x000fea0003800000 */
[----:B------:R-:W-:-:S03]  /*151e0*/  UMOV UR4, 0xffffffff ;  /* 0xffffffff00047882 */ /* 0x000fc60000000000 */
[----:B------:R-:W-:Y:S05]  /*151f0*/  BRA.DIV UR4, `(.L_x_61) ;  /* 0x000000d204247947 */ /* 0x000fea000b800000 */
[----:B------:R-:W-:-:S13]  /*15200*/  ELECT P6, URZ, PT ;  /* 0x00000000003f782f */ /* 0x000fda00038c0000 */
.L_x_360:
[----:B------:R-:W-:-:S07]  /*15210*/  SEL R16, RZ, 0x1, !P6 ;  /* 0x00000001ff107807 */ /* 0x000fce0007000000 */
.L_x_60:
[----:B------:R-:W-:Y:S05]  /*15220*/  BSYNC B0 ;  /* 0x0000000000007941 */ /* 0x000fea0003800000 */
.L_x_59:
[----:B-1-3--:R-:W-:-:S04]  /*15230*/  MOV R3, UR54 ;  /* 0x0000003600037c02 */ /* 0x00afc80008000f00 */
[----:B------:R-:W-:-:S13]  /*15240*/  ISETP.NE.AND P0, PT, R3, 0x3, PT ;  /* 0x000000030300780c */ /* 0x000fda0003f05270 */
[----:B------:R-:W-:Y:S05]  /*15250*/  @!P0 BRA `(.L_x_62) ;  /* 0x0000000000048947 */ /* 0x000fea0003800000 */
[----:B------:R-:W-:Y:S01]  /*15260*/  BPT.TRAP 0x1 ;  /* 0x000000040000795c */ /* 0x000fe20000300000 */
.L_x_62:
[----:B------:R-:W-:Y:S02]  /*15270*/  SHF.L.U32 R158, RZ, 0x1f, RZ ;  /* 0x0000001fff9e7819 */ /* 0x000fe400000006ff */
[----:B-----5:R-:W-:Y:S02]  /*15280*/  FSETP.NEU.AND P1, PT, R0, RZ, PT ;  /* 0x000000ff0000720b */ /* 0x020fe40003f2d000 */
[----:B------:R-:W1:Y:S02]  /*15290*/  SYNCS.PHASECHK.TRANS64.TRYWAIT P2, [UR47+0x344a0], R158 ;  /* 0x0344a09eff0075a7 */ /* 0x000e64000804016f */
[----:B-1----:R-:W-:Y:S09]  /*152a0*/  @!P2 BRA `(.L_x_63) ;  /* 0x000000d00010a947 */ /* 0x002ff20003800000 */
.L_x_361:
[----:B-1----:R-:W3:Y:S04]  /*152b0*/  LDL.LU R3, [R1] ;  /* 0x0000000001037983 */ /* 0x002ee80000300800 */
[----:B------:R-:W4:Y:S04]  /*152c0*/  LDL.LU R7, [R1+0x4] ;  /* 0x0000040001077983 */ /* 0x000f280000300800 */
[----:B------:R-:W5:Y:S01]  /*152d0*/  LDL.LU R6, [R1+0x8] ;  /* 0x0000080001067983 */ /* 0x000f620000300800 */
[----:B------:R-:W-:Y:S01]  /*152e0*/  IMAD.MOV.U32 R8, RZ, RZ, RZ ;  /* 0x000000ffff087224 */ /* 0x000fe200078e00ff */
[----:B------:R-:W-:Y:S01]  /*152f0*/  @P1 LEA R4, R156, UR47, 0x1 ;  /* 0x0000002f9c041c11 */ /* 0x000fe2000f8e08ff */
[----:B------:R-:W-:Y:S05]  /*15300*/  @P1 WARPSYNC.ALL ;  /* 0x0000000000001948 */ /* 0x000fea0003800000 */
[----:B------:R-:W1:Y:S01]  /*15310*/  @P1 LDSM.16.MT88.4 R8, [R4+0x30000] ;  /* 0x030000000408183b */ /* 0x000e620000004200 */
[----:B------:R-:W-:Y:S01]  /*15320*/  BSSY B0, `(.L_x_64) ;  /* 0x000000f000007945 */ /* 0x000fe20003800000 */
[----:B-1----:R-:W-:-:S02]  /*15330*/  HADD2.F32 R5, -RZ, R8.H0_H0 ;  /* 0x20000008ff057230 */ /* 0x002fc40000004100 */
[----:B---3--:R-:W-:-:S04]  /*15340*/  FMUL R3, R3, R2 ;  /* 0x0000000203037220 */ /* 0x008fc80000400000 */
[----:B------:R-:W-:Y:S01]  /*15350*/  FFMA R5, R5, R0, R3 ;  /* 0x0000000005057223 */ /* 0x000fe20000000003 */
[----:B------:R-:W-:Y:S02]  /*15360*/  HADD2.F32 R3, -RZ, R8.H1_H1 ;  /* 0x30000008ff037230 */ /* 0x000fe40000004100 */
[-C--:B----4-:R-:W-:Y:S01]  /*15370*/  FMUL R12, R7, R2.reuse ;  /* 0x00000002070c7220 */ /* 0x090fe20000400000 */
[----:B-----5:R-:W-:-:S03]  /*15380*/  FMUL R13, R6, R2 ;  /* 0x00000002060d7220 */ /* 0x020fc60000400000 */
[----:B------:R-:W-:-:S05]  /*15390*/  FFMA R12, R3, R0, R12 ;  /* 0x00000000030c7223 */ /* 0x000fca000000000c */
[----:B------:R-:W-:Y:S02]  /*153a0*/  F2FP.F16.F32.PACK_AB R12, R12, R5 ;  /* 0x000000050c0c723e */ /* 0x000fe400000000ff */
[----:B------:R-:W1:Y:S01]  /*153b0*/  @P1 LDSM.16.MT88.4 R4, [R4+0x30800] ;  /* 0x030800000404183b */ /* 0x000e620000004200 */
[----:B------:R-:W-:Y:S05]  /*153c0*/  @P1 BRA `(.L_x_65) ;  /* 0x0000000000101947 */ /* 0x000fea0003800000 */
[----:B------:R-:W-:Y:S02]  /*153d0*/  MOV R9, RZ ;  /* 0x000000ff00097202 */ /* 0x000fe40000000f00 */
[----:B------:R-:W-:Y:S02]  /*153e0*/  CS2R R10, SRZ ;  /* 0x00000000000a7805 */ /* 0x000fe4000001ff00 */
[----:B-1----:R-:W-:Y:S02]  /*153f0*/  CS2R R4, SRZ ;  /* 0x0000000000047805 */ /* 0x002fe4000001ff00 */
[----:B------:R-:W-:-:S07]  /*15400*/  CS2R R6, SRZ ;  /* 0x0000000000067805 */ /* 0x000fce000001ff00 */
.L_x_65:
[----:B------:R-:W-:Y:S05]  /*15410*/  BSYNC B0 ;  /* 0x0000000000007941 */ /* 0x000fea0003800000 */
.L_x_64:
[----:B------:R-:W3:Y:S04]  /*15420*/  LDL.LU R163, [R1+0xc] ;  /* 0x00000c0001a37983 */ /* 0x000ee80000300800 */
[----:B------:R-:W4:Y:S04]  /*15430*/  LDL.LU R18, [R1+0x10] ;  /* 0x0000100001127983 */ /* 0x000f280000300800 */
[----:B------:R-:W5:Y:S04]  /*15440*/  LDL.LU R17, [R1+0x14] ;  /* 0x0000140001117983 */ /* 0x000f680000300800 */
        /* <DEDUP_REMOVED lines=10> */
[--C-:B------:R-:W-:Y:S01]  /*154f0*/  HADD2.F32 R3, -RZ, R9.reuse.H0_H0 ;  /* 0x20000009ff037230 */ /* 0x100fe20000004100 */
[----:B------:R-:W-:Y:S05]  /*15500*/  WARPSYNC.ALL ;  /* 0x0000000000007948 */ /* 0x000fea0003800000 */
[----:B------:R-:W-:Y:S01]  /*15510*/  FFMA R14, R3, R0, R13 ;  /* 0x00000000030e7223 */ /* 0x000fe2000000000d */
[----:B------:R-:W-:Y:S01]  /*15520*/  HADD2.F32 R3, -RZ, R9.H1_H1 ;  /* 0x30000009ff037230 */ /* 0x000fe20000004100 */
[----:B------:R-:W-:Y:S01]  /*15530*/  PRMT R16, R16, 0x9910, RZ ;  /* 0x0000991010107816 */ /* 0x000fe200000000ff */
[----:B------:R-:W-:Y:S01]  /*15540*/  BSSY B0, `(.L_x_66) ;  /* 0x000003f000007945 */ /* 0x000fe20003800000 */
[----:B---3--:R-:W-:-:S04]  /*15550*/  FMUL R13, R163, R2 ;  /* 0x00000002a30d7220 */ /* 0x008fc80000400000 */
[----:B------:R-:W-:Y:S01]  /*15560*/  FFMA R13, R3, R0, R13 ;  /* 0x00000000030d7223 */ /* 0x000fe2000000000d */
[----:B----4-:R-:W-:-:S04]  /*15570*/  FMUL R3, R18, R2 ;  /* 0x0000000212037220 */ /* 0x010fc80000400000 */
[----:B------:R-:W-:Y:S01]  /*15580*/  F2FP.F16.F32.PACK_AB R13, R13, R14 ;  /* 0x0000000e0d0d723e */ /* 0x000fe200000000ff */
[----:B------:R-:W-:-:S05]  /*15590*/  HADD2.F32 R14, -RZ, R10.H0_H0 ;  /* 0x2000000aff0e7230 */ /* 0x000fca0000004100 */
[----:B------:R-:W-:Y:S01]  /*155a0*/  FFMA R18, R14, R0, R3 ;  /* 0x000000000e127223 */ /* 0x000fe20000000003 */
[----:B------:R-:W-:Y:S02]  /*155b0*/  HADD2.F32 R14, -RZ, R10.H1_H1 ;  /* 0x3000000aff0e7230 */ /* 0x000fe40000004100 */
[----:B-----5:R-:W-:-:S04]  /*155c0*/  FMUL R3, R17, R2 ;  /* 0x0000000211037220 */ /* 0x020fc80000400000 */
[----:B------:R-:W-:Y:S01]  /*155d0*/  FFMA R17, R14, R0, R3 ;  /* 0x000000000e117223 */ /* 0x000fe20000000003 */
[----:B------:R-:W-:Y:S02]  /*155e0*/  HADD2.F32 R14, -RZ, R11.H0_H0 ;  /* 0x2000000bff0e7230 */ /* 0x000fe40000004100 */
[----:B--2---:R-:W-:-:S04]  /*155f0*/  FMUL R3, R15, R2 ;  /* 0x000000020f037220 */ /* 0x004fc80000400000 */
[----:B------:R-:W-:Y:S01]  /*15600*/  FFMA R15, R14, R0, R3 ;  /* 0x000000000e0f7223 */ /* 0x000fe20000000003 */
[----:B------:R-:W-:Y:S02]  /*15610*/  HADD2.F32 R14, -RZ, R11.H1_H1 ;  /* 0x3000000bff0e7230 */ /* 0x000fe40000004100 */
[----:B------:R-:W-:-:S04]  /*15620*/  FMUL R3, R162, R2 ;  /* 0x00000002a2037220 */ /* 0x000fc80000400000 */
[----:B------:R-:W-:Y:S01]  /*15630*/  FFMA R3, R14, R0, R3 ;  /* 0x000000000e037223 */ /* 0x000fe20000000003 */
[----:B------:R-:W-:-:S04]  /*15640*/  F2FP.F16.F32.PACK_AB R14, R17, R18 ;  /* 0x00000012110e723e */ /* 0x000fc800000000ff */
[----:B------:R-:W-:Y:S02]  /*15650*/  F2FP.F16.F32.PACK_AB R15, R3, R15 ;  /* 0x0000000f030f723e */ /* 0x000fe400000000ff */
[----:B------:R-:W-:-:S05]  /*15660*/  LEA R3, R156, UR47, 0x1 ;  /* 0x0000002f9c037c11 */ /* 0x000fca000f8e08ff */
[----:B------:R1:W-:Y:S02]  /*15670*/  STSM.16.MT88.4 [R3+0x30000], R12 ;  /* 0x0300000c03007844 */ /* 0x0003e40000004200 */
[--C-:B-1----:R-:W-:Y:S02]  /*15680*/  HADD2.F32 R13, -RZ, R4.reuse.H1_H1 ;  /* 0x30000004ff0d7230 */ /* 0x102fe40000004100 */
[-C--:B------:R-:W-:Y:S01]  /*15690*/  FMUL R12, R21, R2.reuse ;  /* 0x00000002150c7220 */ /* 0x080fe20000400000 */
[----:B------:R-:W-:Y:S02]  /*156a0*/  HADD2.F32 R14, -RZ, R4.H0_H0 ;  /* 0x20000004ff0e7230 */ /* 0x000fe40000004100 */
[----:B------:R-:W-:Y:S01]  /*156b0*/  FMUL R15, R153, R2 ;  /* 0x00000002990f7220 */ /* 0x000fe20000400000 */
[-C--:B------:R-:W-:Y:S01]  /*156c0*/  FFMA R21, R13, R0.reuse, R12 ;  /* 0x000000000d157223 */ /* 0x080fe2000000000c */
[--C-:B------:R-:W-:Y:S02]  /*156d0*/  HADD2.F32 R13, -RZ, R5.reuse.H1_H1 ;  /* 0x30000005ff0d7230 */ /* 0x100fe40000004100 */
[----:B------:R-:W-:Y:S01]  /*156e0*/  FFMA R153, R14, R0, R15 ;  /* 0x000000000e997223 */ /* 0x000fe2000000000f */
[----:B------:R-:W-:Y:S01]  /*156f0*/  FMUL R12, R19, R2 ;  /* 0x00000002130c7220 */ /* 0x000fe20000400000 */
[----:B------:R-:W-:-:S02]  /*15700*/  HADD2.F32 R14, -RZ, R5.H0_H0 ;  /* 0x20000005ff0e7230 */ /* 0x000fc40000004100 */
[----:B------:R-:W-:Y:S01]  /*15710*/  FMUL R15, R20, R2 ;  /* 0x00000002140f7220 */ /* 0x000fe20000400000 */
[-C--:B------:R-:W-:Y:S01]  /*15720*/  FFMA R19, R13, R0.reuse, R12 ;  /* 0x000000000d137223 */ /* 0x080fe2000000000c */
[--C-:B------:R-:W-:Y:S02]  /*15730*/  HADD2.F32 R13, -RZ, R6.reuse.H1_H1 ;  /* 0x30000006ff0d7230 */ /* 0x100fe40000004100 */
[----:B------:R-:W-:Y:S01]  /*15740*/  FFMA R20, R14, R0, R15 ;  /* 0x000000000e147223 */ /* 0x000fe2000000000f */
[-C--:B------:R-:W-:Y:S01]  /*15750*/  FMUL R12, R160, R2.reuse ;  /* 0x00000002a00c7220 */ /* 0x080fe20000400000 */
[----:B------:R-:W-:Y:S02]  /*15760*/  HADD2.F32 R14, -RZ, R6.H0_H0 ;  /* 0x20000006ff0e7230 */ /* 0x000fe40000004100 */
[----:B------:R-:W-:Y:S01]  /*15770*/  FMUL R15, R161, R2 ;  /* 0x00000002a10f7220 */ /* 0x000fe20000400000 */
[----:B------:R-:W-:Y:S01]  /*15780*/  FFMA R17, R13, R0, R12 ;  /* 0x000000000d117223 */ /* 0x000fe2000000000c */
[----:B------:R-:W-:-:S02]  /*15790*/  HADD2.F32 R13, -RZ, R7.H0_H0 ;  /* 0x20000007ff0d7230 */ /* 0x000fc40000004100 */
[----:B------:R-:W-:Y:S01]  /*157a0*/  FFMA R18, R14, R0, R15 ;  /* 0x000000000e127223 */ /* 0x000fe2000000000f */
[----:B------:R-:W-:Y:S02]  /*157b0*/  HADD2.F32 R12, -RZ, R7.H1_H1 ;  /* 0x30000007ff0c7230 */ /* 0x000fe40000004100 */
[-C--:B------:R-:W-:Y:S01]  /*157c0*/  FMUL R14, R159, R2.reuse ;  /* 0x000000029f0e7220 */ /* 0x080fe20000400000 */
[----:B------:R-:W-:Y:S01]  /*157d0*/  FMUL R15, R155, R2 ;  /* 0x000000029b0f7220 */ /* 0x000fe20000400000 */
[----:B------:R-:W-:Y:S02]  /*157e0*/  IMAD.MOV.U32 R155, RZ, RZ, R16 ;  /* 0x000000ffff9b7224 */ /* 0x000fe400078e0010 */
[-C--:B------:R-:W-:Y:S01]  /*157f0*/  FFMA R16, R13, R0.reuse, R14 ;  /* 0x000000000d107223 */ /* 0x080fe2000000000e */
[----:B------:R-:W-:Y:S01]  /*15800*/  FFMA R15, R12, R0, R15 ;  /* 0x000000000c0f7223 */ /* 0x000fe2000000000f */
[----:B------:R-:W-:Y:S02]  /*15810*/  F2FP.F16.F32.PACK_AB R12, R21, R153 ;  /* 0x00000099150c723e */ /* 0x000fe400000000ff */
[----:B------:R-:W-:-:S02]  /*15820*/  F2FP.F16.F32.PACK_AB R13, R19, R20 ;  /* 0x00000014130d723e */ /* 0x000fc400000000ff */
[----:B------:R-:W-:Y:S02]  /*15830*/  F2FP.F16.F32.PACK_AB R14, R17, R18 ;  /* 0x00000012110e723e */ /* 0x000fe400000000ff */
[----:B------:R-:W-:Y:S02]  /*15840*/  F2FP.F16.F32.PACK_AB R15, R15, R16 ;  /* 0x000000100f0f723e */ /* 0x000fe400000000ff */
[----:B------:R-:W-:-:S03]  /*15850*/  ISETP.NE.AND P2, PT, R155, RZ, PT ;  /* 0x000000ff9b00720c */ /* 0x000fc60003f45270 */
[----:B------:R1:W-:Y:S01]  /*15860*/  STSM.16.MT88.4 [R3+0x30800], R12 ;  /* 0x0308000c03007844 */ /* 0x0003e20000004200 */
[----:B------:R-:W-:Y:S01]  /*15870*/  @!PT LDS RZ, [RZ] ;  /* 0x00000000fffff984 */ /* 0x000fe20000000800 */
[----:B------:R-:W-:Y:S01]  /*15880*/  @!PT LDS RZ, [RZ] ;  /* 0x00000000fffff984 */ /* 0x000fe20000000800 */
[----:B------:R-:W-:Y:S01]  /*15890*/  @!PT LDS RZ, [RZ] ;  /* 0x00000000fffff984 */ /* 0x000fe20000000800 */
[----:B------:R-:W-:Y:S01]  /*158a0*/  @!PT LDS RZ, [RZ] ;  /* 0x00000000fffff984 */ /* 0x000fe20000000800 */
[----:B------:R2:W-:Y:S06]  /*158b0*/  MEMBAR.ALL.CTA ;  /* 0x0000000000007992 */ /* 0x0005ec0000008000 */
[----:B--2---:R-:W2:Y:S02]  /*158c0*/  FENCE.VIEW.ASYNC.S ;  /* 0x00000000000073c6 */ /* 0x004ea40000000000 */
[----:B--2---:R-:W-:Y:S06]  /*158d0*/  BAR.SYNC.DEFER_BLOCKING 0x1, 0x80 ;  /* 0x0042000000007b1d */ /* 0x004fec0000010000 */
[----:B------:R-:W-:Y:S05]  /*158e0*/  @!P2 BRA `(.L_x_67) ;  /* 0x000000000010a947 */ /* 0x000fea0003800000 */
[----:B------:R-:W-:-:S09]  /*158f0*/  UIADD3 UR44, UR47, 0x30000, URZ ;  /* 0x000300002f2c7890 */ /* 0x000fd2000fffe03f */
[----:B------:R2:W-:Y:S01]  /*15900*/  UTMASTG.2D [UR44], [UR36] ;  /* 0x0000002c240073b5 */ /* 0x0005e20008008000 */
[----:B------:R0:W-:Y:S01]  /*15910*/  UTMACMDFLUSH ;  /* 0x00000000000079b7 */ /* 0x0001e20000000000 */
[----:B--2---:R-:W-:-:S04]  /*15920*/  DEPBAR.LE SB0, 0x1 ;  /* 0x000080400000791a */ /* 0x004fc80000000000 */
.L_x_67:
[----:B------:R-:W-:Y:S05]  /*15930*/  BSYNC B0 ;  /* 0x0000000000007941 */ /* 0x000fea0003800000 */
.L_x_66:
[----:B------:R-:W-:Y:S06]  /*15940*/  BAR.SYNC.DEFER_BLOCKING 0x1, 0x80 ;  /* 0x0042000000007b1d */ /* 0x000fec0000010000 */
[----:B------:R-:W-:Y:S05]  /*15950*/  @!P0 BRA `(.L_x_68) ;  /* 0x0000000000048947 */ /* 0x000fea0003800000 */
[----:B------:R-:W-:Y:S01]  /*15960*/  BPT.TRAP 0x1 ;  /* 0x000000040000795c */ /* 0x000fe20000300000 */
.L_x_68:
[----:B------:R-:W2:Y:S02]  /*15970*/  SYNCS.PHASECHK.TRANS64.TRYWAIT P3, [UR47+0x344a8], R158 ;  /* 0x0344a89eff0075a7 */ /* 0x000ea4000806016f */
[----:B--2---:R-:W-:Y:S05]  /*15980*/  @!P3 BRA `(.L_x_69) ;  /* 0x000000c80070b947 */ /* 0x004fea0003800000 */
.L_x_362:
[----:B------:R-:W-:Y:S05]  /*15990*/  @P1 WARPSYNC.ALL ;  /* 0x0000000000001948 */ /* 0x000fea0003800000 */
[----:B------:R-:W2:Y:S01]  /*159a0*/  @P1 LDSM.16.MT88.4 R8, [R3+0x31000] ;  /* 0x031000000308183b */ /* 0x000ea20000004200 */
[-C--:B------:R-:W-:Y:S01]  /*159b0*/  FMUL R28, R28, R2.reuse ;  /* 0x000000021c1c7220 */ /* 0x080fe20000400000 */
[-C--:B------:R-:W-:Y:S01]  /*159c0*/  FMUL R29, R29, R2.reuse ;  /* 0x000000021d1d7220 */ /* 0x080fe20000400000 */
[-C--:B------:R-:W-:Y:S01]  /*159d0*/  FMUL R24, R24, R2.reuse ;  /* 0x0000000218187220 */ /* 0x080fe20000400000 */
[----:B------:R-:W3:Y:S01]  /*159e0*/  @P1 LDSM.16.MT88.4 R4, [R3+0x31800] ;  /* 0x031800000304183b */ /* 0x000ee20000004200 */
[-C--:B------:R-:W-:Y:S01]  /*159f0*/  FMUL R26, R26, R2.reuse ;  /* 0x000000021a1a7220 */ /* 0x080fe20000400000 */
[-C--:B------:R-:W-:Y:S01]  /*15a00*/  FMUL R30, R30, R2.reuse ;  /* 0x000000021e1e7220 */ /* 0x080fe20000400000 */
[-C--:B------:R-:W-:Y:S01]  /*15a10*/  FMUL R25, R25, R2.reuse ;  /* 0x0000000219197220 */ /* 0x080fe20000400000 */
[-C--:B------:R-:W-:Y:S01]  /*15a20*/  FMUL R27, R27, R2.reuse ;  /* 0x000000021b1b7220 */ /* 0x080fe20000400000 */
[-C--:B-1----:R-:W-:Y:S01]  /*15a30*/  FMUL R15, R31, R2.reuse ;  /* 0x000000021f0f7220 */ /* 0x082fe20000400000 */
[----:B------:R-:W-:Y:S05]  /*15a40*/  WARPSYNC.ALL ;  /* 0x0000000000007948 */ /* 0x000fea0003800000 */
[-C--:B------:R-:W-:Y:S01]  /*15a50*/  FMUL R32, R32, R2.reuse ;  /* 0x0000000220207220 */ /* 0x080fe20000400000 */
[-C--:B------:R-:W-:Y:S01]  /*15a60*/  FMUL R33, R33, R2.reuse ;  /* 0x0000000221217220 */ /* 0x080fe20000400000 */
[-C--:B------:R-:W-:Y:S01]  /*15a70*/  FMUL R34, R34, R2.reuse ;  /* 0x0000000222227220 */ /* 0x080fe20000400000 */
[-C--:B------:R-:W-:Y:S01]  /*15a80*/  FMUL R35, R35, R2.reuse ;  /* 0x0000000223237220 */ /* 0x080fe20000400000 */
[-C--:B------:R-:W-:Y:S01]  /*15a90*/  FMUL R36, R36, R2.reuse ;  /* 0x0000000224247220 */ /* 0x080fe20000400000 */
[-C--:B------:R-:W-:Y:S01]  /*15aa0*/  FMUL R37, R37, R2.reuse ;  /* 0x0000000225257220 */ /* 0x080fe20000400000 */
[-C--:B------:R-:W-:Y:S01]  /*15ab0*/  FMUL R38, R38, R2.reuse ;  /* 0x0000000226267220 */ /* 0x080fe20000400000 */
[----:B------:R-:W-:Y:S01]  /*15ac0*/  FMUL R39, R39, R2 ;  /* 0x0000000227277220 */ /* 0x000fe20000400000 */
[----:B------:R-:W-:Y:S01]  /*15ad0*/  BSSY B0, `(.L_x_70) ;  /* 0x0000039000007945 */ /* 0x000fe20003800000 */
[----:B--2---:R-:W-:-:S02]  /*15ae0*/  HADD2.F32 R14, -RZ, R10.H0_H0 ;  /* 0x2000000aff0e7230 */ /* 0x004fc40000004100 */
[----:B------:R-:W-:Y:S02]  /*15af0*/  HADD2.F32 R12, -RZ, R8.H0_H0 ;  /* 0x20000008ff0c7230 */ /* 0x000fe40000004100 */
[--C-:B------:R-:W-:Y:S02]  /*15b00*/  HADD2.F32 R13, -RZ, R9.reuse.H0_H0 ;  /* 0x20000009ff0d7230 */ /* 0x100fe40000004100 */
[-C--:B------:R-:W-:Y:S01]  /*15b10*/  FFMA R28, R14, R0.reuse, R28 ;  /* 0x000000000e1c7223 */ /* 0x080fe2000000001c */
[----:B------:R-:W-:Y:S02]  /*15b20*/  HADD2.F32 R14, -RZ, R10.H1_H1 ;  /* 0x3000000aff0e7230 */ /* 0x000fe40000004100 */
[-C--:B------:R-:W-:Y:S01]  /*15b30*/  FFMA R24, R12, R0.reuse, R24 ;  /* 0x000000000c187223 */ /* 0x080fe20000000018 */
[----:B------:R-:W-:Y:S02]  /*15b40*/  HADD2.F32 R12, -RZ, R8.H1_H1 ;  /* 0x30000008ff0c7230 */ /* 0x000fe40000004100 */
[----:B------:R-:W-:Y:S01]  /*15b50*/  FFMA R26, R13, R0, R26 ;  /* 0x000000000d1a7223 */ /* 0x000fe2000000001a */
[----:B------:R-:W-:-:S02]  /*15b60*/  HADD2.F32 R13, -RZ, R9.H1_H1 ;  /* 0x30000009ff0d7230 */ /* 0x000fc40000004100 */
[-C--:B------:R-:W-:Y:S01]  /*15b70*/  FFMA R29, R14, R0.reuse, R29 ;  /* 0x000000000e1d7223 */ /* 0x080fe2000000001d */
[--C-:B------:R-:W-:Y:S02]  /*15b80*/  HADD2.F32 R14, -RZ, R11.reuse.H0_H0 ;  /* 0x2000000bff0e7230 */ /* 0x100fe40000004100 */
[-C--:B------:R-:W-:Y:S01]  /*15b90*/  FFMA R12, R12, R0.reuse, R25 ;  /* 0x000000000c0c7223 */ /* 0x080fe20000000019 */
[-C--:B------:R-:W-:Y:S02]  /*15ba0*/  FFMA R13, R13, R0.reuse, R27 ;  /* 0x000000000d0d7223 */ /* 0x080fe4000000001b */
[----:B------:R-:W-:Y:S01]  /*15bb0*/  FFMA R30, R14, R0, R30 ;  /* 0x000000000e1e7223 */ /* 0x000fe2000000001e */
[----:B------:R-:W-:Y:S01]  /*15bc0*/  HADD2.F32 R14, -RZ, R11.H1_H1 ;  /* 0x3000000bff0e7230 */ /* 0x000fe20000004100 */
[----:B------:R-:W-:Y:S02]  /*15bd0*/  F2FP.F16.F32.PACK_AB R12, R12, R24 ;  /* 0x000000180c0c723e */ /* 0x000fe400000000ff */
[----:B------:R-:W-:-:S02]  /*15be0*/  F2FP.F16.F32.PACK_AB R13, R13, R26 ;  /* 0x0000001a0d0d723e */ /* 0x000fc400000000ff */
[----:B------:R-:W-:Y:S01]  /*15bf0*/  FFMA R15, R14, R0, R15 ;  /* 0x000000000e0f7223 */ /* 0x000fe2000000000f */
[----:B------:R-:W-:-:S04]  /*15c00*/  F2FP.F16.F32.PACK_AB R14, R29, R28 ;  /* 0x0000001c1d0e723e */ /* 0x000fc800000000ff */
[----:B------:R-:W-:-:S05]  /*15c10*/  F2FP.F16.F32.PACK_AB R15, R15, R30 ;  /* 0x0000001e0f0f723e */ /* 0x000fca00000000ff */
[----:B------:R3:W-:Y:S02]  /*15c20*/  STSM.16.MT88.4 [R3+0x31000], R12 ;  /* 0x0310000c03007844 */ /* 0x0007e40000004200 */
[--C-:B---3--:R-:W-:Y:S02]  /*15c30*/  HADD2.F32 R13, -RZ, R4.reuse.H0_H0 ;  /* 0x20000004ff0d7230 */ /* 0x108fe40000004100 */
[----:B------:R-:W-:-:S03]  /*15c40*/  HADD2.F32 R12, -RZ, R4.H1_H1 ;  /* 0x30000004ff0c7230 */ /* 0x000fc60000004100 */
[-C--:B------:R-:W-:Y:S01]  /*15c50*/  FFMA R32, R13, R0.reuse, R32 ;  /* 0x000000000d207223 */ /* 0x080fe20000000020 */
[--C-:B------:R-:W-:Y:S02]  /*15c60*/  HADD2.F32 R13, -RZ, R5.reuse.H0_H0 ;  /* 0x20000005ff0d7230 */ /* 0x100fe40000004100 */
[-C--:B------:R-:W-:Y:S01]  /*15c70*/  FFMA R33, R12, R0.reuse, R33 ;  /* 0x000000000c217223 */ /* 0x080fe20000000021 */
[----:B------:R-:W-:Y:S02]  /*15c80*/  HADD2.F32 R12, -RZ, R5.H1_H1 ;  /* 0x30000005ff0c7230 */ /* 0x000fe40000004100 */
[-C--:B------:R-:W-:Y:S01]  /*15c90*/  FFMA R34, R13, R0.reuse, R34 ;  /* 0x000000000d227223 */ /* 0x080fe20000000022 */
[--C-:B------:R-:W-:Y:S02]  /*15ca0*/  HADD2.F32 R13, -RZ, R6.reuse.H0_H0 ;  /* 0x20000006ff0d7230 */ /* 0x100fe40000004100 */
[----:B------:R-:W-:Y:S01]  /*15cb0*/  FFMA R35, R12, R0, R35 ;  /* 0x000000000c237223 */ /* 0x000fe20000000023 */
[----:B------:R-:W-:-:S02]  /*15cc0*/  HADD2.F32 R12, -RZ, R6.H1_H1 ;  /* 0x30000006ff0c7230 */ /* 0x000fc40000004100 */
[-C--:B------:R-:W-:Y:S01]  /*15cd0*/  FFMA R36, R13, R0.reuse, R36 ;  /* 0x000000000d247223 */ /* 0x080fe20000000024 */
[--C-:B------:R-:W-:Y:S02]  /*15ce0*/  HADD2.F32 R13, -RZ, R7.reuse.H0_H0 ;  /* 0x20000007ff0d7230 */ /* 0x100fe40000004100 */
[-C--:B------:R-:W-:Y:S01]  /*15cf0*/  FFMA R14, R12, R0.reuse, R37 ;  /* 0x000000000c0e7223 */ /* 0x080fe20000000025 */
[----:B------:R-:W-:Y:S02]  /*15d00*/  HADD2.F32 R12, -RZ, R7.H1_H1 ;  /* 0x30000007ff0c7230 */ /* 0x000fe40000004100 */
[----:B------:R-:W-:Y:S01]  /*15d10*/  FFMA R38, R13, R0, R38 ;  /* 0x000000000d267223 */ /* 0x000fe20000000026 */
[----:B------:R-:W-:Y:S02]  /*15d20*/  F2FP.F16.F32.PACK_AB R13, R35, R34 ;  /* 0x00000022230d723e */ /* 0x000fe400000000ff */
[----:B------:R-:W-:Y:S01]  /*15d30*/  FFMA R15, R12, R0, R39 ;  /* 0x000000000c0f7223 */ /* 0x000fe20000000027 */
[----:B------:R-:W-:-:S02]  /*15d40*/  F2FP.F16.F32.PACK_AB R12, R33, R32 ;  /* 0x00000020210c723e */ /* 0x000fc400000000ff */
[----:B------:R-:W-:Y:S02]  /*15d50*/  F2FP.F16.F32.PACK_AB R14, R14, R36 ;  /* 0x000000240e0e723e */ /* 0x000fe400000000ff */
[----:B------:R-:W-:-:S05]  /*15d60*/  F2FP.F16.F32.PACK_AB R15, R15, R38 ;  /* 0x000000260f0f723e */ /* 0x000fca00000000ff */
        /* <DEDUP_REMOVED lines=9> */
[----:B------:R-:W-:Y:S02]  /*15e00*/  UIADD3 UR5, UR45, 0x40, URZ ;  /* 0x000000402d057890 */ /* 0x000fe4000fffe03f */
[----:B------:R-:W-:Y:S01]  /*15e10*/  UIADD3 UR4, UR47, 0x31000, URZ ;  /* 0x000310002f047890 */ /* 0x000fe2000fffe03f */
[----:B------:R-:W-:-:S08]  /*15e20*/  UMOV UR6, UR46 ;  /* 0x0000002e00067c82 */ /* 0x000fd00008000000 */
[----:B------:R2:W-:Y:S01]  /*15e30*/  UTMASTG.2D [UR4], [UR36] ;  /* 0x00000004240073b5 */ /* 0x0005e20008008000 */
[----:B------:R0:W-:Y:S01]  /*15e40*/  UTMACMDFLUSH ;  /* 0x00000000000079b7 */ /* 0x0001e20000000000 */
[----:B--2---:R-:W-:-:S04]  /*15e50*/  DEPBAR.LE SB0, 0x1 ;  /* 0x000080400000791a */ /* 0x004fc80000000000 */
.L_x_71:
[----:B------:R-:W-:Y:S05]  /*15e60*/  BSYNC B0 ;  /* 0x0000000000007941 */ /* 0x000fea0003800000 */
.L_x_70:
[----:B------:R-:W-:Y:S06]  /*15e70*/  BAR.SYNC.DEFER_BLOCKING 0x1, 0x80 ;  /* 0x0042000000007b1d */ /* 0x000fec0000010000 */
[----:B------:R-:W-:Y:S05]  /*15e80*/  @!P0 BRA `(.L_x_72) ;  /* 0x0000000000048947 */ /* 0x000fea0003800000 */
[----:B------:R-:W-:Y:S01]  /*15e90*/  BPT.TRAP 0x1 ;  /* 0x000000040000795c */ /* 0x000fe20000300000 */
.L_x_72:
[----:B------:R-:W-:-:S04]  /*15ea0*/  UIADD3 UR7, UR47, 0x344c0, URZ ;  /* 0x000344c02f077890 */ /* 0x000fc8000fffe03f */
[----:B------:R-:W-:-:S09]  /*15eb0*/  UPRMT UR7, UR57, 0x654, UR7 ;  /* 0x0000065439077896 */ /* 0x000fd20008000007 */
[----:B------:R-:W-:Y:S01]  /*15ec0*/  SYNCS.ARRIVE.TRANS64.RED.A1T0 RZ, [UR7], RZ ;  /* 0x000000ffffff79a7 */ /* 0x000fe20008100407 */
[----:B------:R-:W-:Y:S05]  /*15ed0*/  @!P0 BRA `(.L_x_73) ;  /* 0x0000000000048947 */ /* 0x000fea0003800000 */
[----:B------:R-:W-:Y:S01]  /*15ee0*/  BPT.TRAP 0x1 ;  /* 0x000000040000795c */ /* 0x000fe20000300000 */
.L_x_73:
[----:B------:R-:W2:Y:S02]  /*15ef0*/  SYNCS.PHASECHK.TRANS64.TRYWAIT P3, [UR47+0x344b0], R158 ;  /* 0x0344b09eff0075a7 */ /* 0x000ea4000806016f */
[----:B--2---:R-:W-:Y:S05]  /*15f00*/  @!P3 BRA `(.L_x_74) ;  /* 0x000000c40028b947 */ /* 0x004fea0003800000 */
.L_x_363:
[----:B-1----:R-:W2:Y:S04]  /*15f10*/  LDL.LU R12, [R1+0x40] ;  /* 0x00004000010c7983 */ /* 0x002ea80000300800 */
[----:B------:R-:W3:Y:S04]  /*15f20*/  LDL.LU R31, [R1+0x44] ;  /* 0x00004400011f7983 */ /* 0x000ee80000300800 */
[----:B------:R-:W4:Y:S04]  /*15f30*/  LDL.LU R15, [R1+0x48] ;  /* 0x00004800010f7983 */ /* 0x000f280000300800 */
[----:B------:R-:W5:Y:S04]  /*15f40*/  LDL.LU R30, [R1+0x4c] ;  /* 0x00004c00011e7983 */ /* 0x000f680000300800 */
        /* <DEDUP_REMOVED lines=11> */
[----:B------:R-:W5:Y:S01]  /*16000*/  LDL.LU R24, [R1+0x7c] ;  /* 0x00007c0001187983 */ /* 0x000f620000300800 */
[----:B------:R-:W-:Y:S05]  /*16010*/  @P1 WARPSYNC.ALL ;  /* 0x0000000000001948 */ /* 0x000fea0003800000 */
[----:B------:R-:W1:Y:S04]  /*16020*/  @P1 LDSM.16.MT88.4 R8, [R3+0x32000] ;  /* 0x032000000308183b */ /* 0x000e680000004200 */
[----:B------:R-:W5:Y:S01]  /*16030*/  @P1 LDSM.16.MT88.4 R4, [R3+0x32800] ;  /* 0x032800000304183b */ /* 0x000f620000004200 */
[----:B------:R-:W-:Y:S05]  /*16040*/  WARPSYNC.ALL ;  /* 0x0000000000007948 */ /* 0x000fea0003800000 */
[----:B------:R-:W-:Y:S01]  /*16050*/  BSSY B0, `(.L_x_75) ;  /* 0x0000049000007945 */ /* 0x000fe20003800000 */
[----:B--2---:R-:W-:Y:S01]  /*16060*/  FMUL R13, R12, R2 ;  /* 0x000000020c0d7220 */ /* 0x004fe20000400000 */
[----:B-1----:R-:W-:-:S05]  /*16070*/  HADD2.F32 R12, -RZ, R8.H0_H0 ;  /* 0x20000008ff0c7230 */ /* 0x002fca0000004100 */
[----:B------:R-:W-:Y:S01]  /*16080*/  FFMA R14, R12, R0, R13 ;  /* 0x000000000c0e7223 */ /* 0x000fe2000000000d */
[----:B------:R-:W-:Y:S02]  /*16090*/  HADD2.F32 R12, -RZ, R8.H1_H1 ;  /* 0x30000008ff0c7230 */ /* 0x000fe40000004100 */
[----:B---3--:R-:W-:-:S04]  /*160a0*/  FMUL R13, R31, R2 ;  /* 0x000000021f0d7220 */ /* 0x008fc80000400000 */
[----:B------:R-:W-:Y:S01]  /*160b0*/  FFMA R12, R12, R0, R13 ;  /* 0x000000000c0c7223 */ /* 0x000fe2000000000d */
[----:B------:R-:W-:-:S04]  /*160c0*/  HADD2.F32 R13, -RZ, R9.H0_H0 ;  /* 0x20000009ff0d7230 */ /* 0x000fc80000004100 */
[----:B------:R-:W-:Y:S01]  /*160d0*/  F2FP.F16.F32.PACK_AB R12, R12, R14 ;  /* 0x0000000e0c0c723e */ /* 0x000fe200000000ff */
[----:B----4-:R-:W-:-:S04]  /*160e0*/  FMUL R14, R15, R2 ;  /* 0x000000020f0e7220 */ /* 0x010fc80000400000 */
[----:B------:R-:W-:Y:S01]  /*160f0*/  FFMA R15, R13, R0, R14 ;  /* 0x000000000d0f7223 */ /* 0x000fe2000000000e */
[----:B------:R-:W-:Y:S02]  /*16100*/  HADD2.F32 R13, -RZ, R9.H1_H1 ;  /* 0x30000009ff0d7230 */ /* 0x000fe40000004100 */
[----:B-----5:R-:W-:-:S04]  /*16110*/  FMUL R14, R30, R2 ;  /* 0x000000021e0e7220 */ /* 0x020fc80000400000 */
[----:B------:R-:W-:Y:S01]  /*16120*/  FFMA R13, R13, R0, R14 ;  /* 0x000000000d0d7223 */ /* 0x000fe2000000000e */
[----:B------:R-:W-:-:S04]  /*16130*/  HADD2.F32 R14, -RZ, R10.H0_H0 ;  /* 0x2000000aff0e7230 */ /* 0x000fc80000004100 */
[----:B------:R-:W-:Y:S01]  /*16140*/  F2FP.F16.F32.PACK_AB R13, R13, R15 ;  /* 0x0000000f0d0d723e */ /* 0x000fe200000000ff */
[----:B------:R-:W-:-:S04]  /*16150*/  FMUL R15, R18, R2 ;  /* 0x00000002120f7220 */ /* 0x000fc80000400000 */
[----:B------:R-:W-:Y:S01]  /*16160*/  FFMA R18, R14, R0, R15 ;  /* 0x000000000e127223 */ /* 0x000fe2000000000f */
[----:B------:R-:W-:Y:S02]  /*16170*/  HADD2.F32 R14, -RZ, R10.H1_H1 ;  /* 0x3000000aff0e7230 */ /* 0x000fe40000004100 */
[----:B------:R-:W-:-:S04]  /*16180*/  FMUL R15, R17, R2 ;  /* 0x00000002110f7220 */ /* 0x000fc80000400000 */
[----:B------:R-:W-:Y:S01]  /*16190*/  FFMA R17, R14, R0, R15 ;  /* 0x000000000e117223 */ /* 0x000fe2000000000f */
[----:B------:R-:W-:Y:S02]  /*161a0*/  HADD2.F32 R14, -RZ, R11.H0_H0 ;  /* 0x2000000bff0e7230 */ /* 0x000fe40000004100 */
[----:B------:R-:W-:-:S04]  /*161b0*/  FMUL R15, R16, R2 ;  /* 0x00000002100f7220 */ /* 0x000fc80000400000 */
[----:B------:R-:W-:Y:S01]  /*161c0*/  FFMA R16, R14, R0, R15 ;  /* 0x000000000e107223 */ /* 0x000fe2000000000f */
[----:B------:R-:W-:Y:S02]  /*161d0*/  HADD2.F32 R14, -RZ, R11.H1_H1 ;  /* 0x3000000bff0e7230 */ /* 0x000fe40000004100 */
[----:B------:R-:W-:-:S04]  /*161e0*/  FMUL R15, R29, R2 ;  /* 0x000000021d0f7220 */ /* 0x000fc80000400000 */
[----:B------:R-:W-:Y:S01]  /*161f0*/  FFMA R15, R14, R0, R15 ;  /* 0x000000000e0f7223 */ /* 0x000fe2000000000f */
[----:B------:R-:W-:Y:S01]  /*16200*/  F2FP.F16.F32.PACK_AB R14, R17, R18 ;  /* 0x00000012110e723e */ /* 0x000fe200000000ff */
[----:B------:R-:W-:Y:S02]  /*16210*/  HADD2.F32 R18, -RZ, R7.H0_H0 ;  /* 0x20000007ff127230 */ /* 0x000fe40000004100 */
[----:B------:R-:W-:Y:S01]  /*16220*/  FMUL R17, R24, R2 ;  /* 0x0000000218117220 */ /* 0x000fe20000400000 */
[----:B------:R-:W-:Y:S01]  /*16230*/  F2FP.F16.F32.PACK_AB R15, R15, R16 ;  /* 0x000000100f0f723e */ /* 0x000fe200000000ff */
[----:B------:R-:W-:-:S04]  /*16240*/  HADD2.F32 R16, -RZ, R6.H0_H0 ;  /* 0x20000006ff107230 */ /* 0x000fc80000004100 */
[----:B------:R1:W-:Y:S02]  /*16250*/  STSM.16.MT88.4 [R3+0x32000], R12 ;  /* 0x0320000c03007844 */ /* 0x0003e40000004200 */
[--C-:B-1----:R-:W-:Y:S02]  /*16260*/  HADD2.F32 R13, -RZ, R4.reuse.H0_H0 ;  /* 0x20000004ff0d7230 */ /* 0x102fe40000004100 */
[-C--:B------:R-:W-:Y:S01]  /*16270*/  FMUL R15, R21, R2.reuse ;  /* 0x00000002150f7220 */ /* 0x080fe20000400000 */
[----:B------:R-:W-:Y:S02]  /*16280*/  HADD2.F32 R12, -RZ, R4.H1_H1 ;  /* 0x30000004ff0c7230 */ /* 0x000fe40000004100 */
[----:B------:R-:W-:Y:S01]  /*16290*/  FMUL R14, R20, R2 ;  /* 0x00000002140e7220 */ /* 0x000fe20000400000 */
[-C--:B------:R-:W-:Y:S01]  /*162a0*/  FFMA R21, R13, R0.reuse, R15 ;  /* 0x000000000d157223 */ /* 0x080fe2000000000f */
[--C-:B------:R-:W-:Y:S02]  /*162b0*/  HADD2.F32 R13, -RZ, R5.reuse.H0_H0 ;  /* 0x20000005ff0d7230 */ /* 0x100fe40000004100 */
[----:B------:R-:W-:Y:S01]  /*162c0*/  FFMA R20, R12, R0, R14 ;  /* 0x000000000c147223 */ /* 0x000fe2000000000e */
[----:B------:R-:W-:Y:S01]  /*162d0*/  FMUL R15, R28, R2 ;  /* 0x000000021c0f7220 */ /* 0x000fe20000400000 */
[----:B------:R-:W-:-:S02]  /*162e0*/  HADD2.F32 R14, -RZ, R5.H1_H1 ;  /* 0x30000005ff0e7230 */ /* 0x000fc40000004100 */
[----:B------:R-:W-:Y:S01]  /*162f0*/  FMUL R12, R19, R2 ;  /* 0x00000002130c7220 */ /* 0x000fe20000400000 */
[----:B------:R-:W-:Y:S01]  /*16300*/  FFMA R19, R13, R0, R15 ;  /* 0x000000000d137223 */ /* 0x000fe2000000000f */
[----:B------:R-:W-:Y:S02]  /*16310*/  FMUL R15, R27, R2 ;  /* 0x000000021b0f7220 */ /* 0x000fe40000400000 */
[----:B------:R-:W-:Y:S01]  /*16320*/  FFMA R13, R14, R0, R12 ;  /* 0x000000000e0d7223 */ /* 0x000fe2000000000c */
[----:B------:R-:W-:Y:S02]  /*16330*/  HADD2.F32 R12, -RZ, R6.H1_H1 ;  /* 0x30000006ff0c7230 */ /* 0x000fe40000004100 */
[----:B------:R-:W-:Y:S01]  /*16340*/  FMUL R14, R26, R2 ;  /* 0x000000021a0e7220 */ /* 0x000fe20000400000 */
[----:B------:R-:W-:Y:S01]  /*16350*/  FFMA R15, R16, R0, R15 ;  /* 0x00000000100f7223 */ /* 0x000fe2000000000f */
[----:B------:R-:W-:Y:S01]  /*16360*/  FMUL R16, R25, R2 ;  /* 0x0000000219107220 */ /* 0x000fe20000400000 */
[----:B------:R-:W-:Y:S01]  /*16370*/  F2FP.F16.F32.PACK_AB R13, R13, R19 ;  /* 0x000000130d0d723e */ /* 0x000fe200000000ff */
[----:B------:R-:W-:Y:S01]  /*16380*/  FFMA R14, R12, R0, R14 ;  /* 0x000000000c0e7223 */ /* 0x000fe2000000000e */
[----:B------:R-:W-:-:S02]  /*16390*/  HADD2.F32 R12, -RZ, R7.H1_H1 ;  /* 0x30000007ff0c7230 */ /* 0x000fc40000004100 */
[-C--:B------:R-:W-:Y:S02]  /*163a0*/  FFMA R16, R18, R0.reuse, R16 ;  /* 0x0000000012107223 */ /* 0x080fe40000000010 */
[----:B------:R-:W-:Y:S01]  /*163b0*/  F2FP.F16.F32.PACK_AB R14, R14, R15 ;  /* 0x0000000f0e0e723e */ /* 0x000fe200000000ff */
[----:B------:R-:W-:Y:S01]  /*163c0*/  FFMA R17, R12, R0, R17 ;  /* 0x000000000c117223 */ /* 0x000fe20000000011 */
[----:B------:R-:W-:-:S04]  /*163d0*/  F2FP.F16.F32.PACK_AB R12, R20, R21 ;  /* 0x00000015140c723e */ /* 0x000fc800000000ff */
        /* <DEDUP_REMOVED lines=16> */
.L_x_76:
[----:B------:R-:W-:Y:S05]  /*164e0*/  BSYNC B0 ;  /* 0x0000000000007941 */ /* 0x000fea0003800000 */
.L_x_75:
[----:B------:R-:W-:Y:S06]  /*164f0*/  BAR.SYNC.DEFER_BLOCKING 0x1, 0x80 ;  /* 0x0042000000007b1d */ /* 0x000fec0000010000 */
[----:B------:R-:W-:Y:S05]  /*16500*/  @!P0 BRA `(.L_x_77) ;  /* 0x0000000000048947 */ /* 0x000fea0003800000 */
[----:B------:R-:W-:Y:S01]  /*16510*/  BPT.TRAP 0x1 ;  /* 0x000000040000795c */ /* 0x000fe20000300000 */
.L_x_77:
[----:B------:R-:W-:-:S04]  /*16520*/  UIADD3 UR8, UR47, 0x344c8, URZ ;  /* 0x000344c82f087890 */ /* 0x000fc8000fffe03f */
[----:B------:R-:W-:-:S09]  /*16530*/  UPRMT UR8, UR57, 0x654, UR8 ;  /* 0x0000065439087896 */ /* 0x000fd20008000008 */
[----:B------:R-:W-:Y:S01]  /*16540*/  SYNCS.ARRIVE.TRANS64.RED.A1T0 RZ, [UR8], RZ ;  /* 0x000000ffffff79a7 */ /* 0x000fe20008100408 */
[----:B------:R-:W-:Y:S05]  /*16550*/  @!P0 BRA `(.L_x_78) ;  /* 0x0000000000048947 */ /* 0x000fea0003800000 */
[----:B------:R-:W-:Y:S01]  /*16560*/  BPT.TRAP 0x1 ;  /* 0x000000040000795c */ /* 0x000fe20000300000 */
.L_x_78:
[----:B------:R-:W2:Y:S02]  /*16570*/  SYNCS.PHASECHK.TRANS64.TRYWAIT P3, [UR47+0x344b8], R158 ;  /* 0x0344b89eff0075a7 */ /* 0x000ea4000806016f */
[----:B--2---:R-:W-:Y:S05]  /*16580*/  @!P3 BRA `(.L_x_79) ;  /* 0x000000bc00a0b947 */ /* 0x004fea0003800000 */
.L_x_364:
[----:B------:R-:W-:Y:S05]  /*16590*/  @P1 WARPSYNC.ALL ;  /* 0x0000000000001948 */ /* 0x000fea0003800000 */
[----:B------:R-:W2:Y:S01]  /*165a0*/  @P1 LDSM.16.MT88.4 R8, [R3+0x33000] ;  /* 0x033000000308183b */ /* 0x000ea20000004200 */
[-C--:B-1----:R-:W-:Y:S01]  /*165b0*/  FMUL R13, R40, R2.reuse ;  /* 0x00000002280d7220 */ /* 0x082fe20000400000 */
[-C--:B------:R-:W-:Y:S01]  /*165c0*/  FMUL R15, R42, R2.reuse ;  /* 0x000000022a0f7220 */ /* 0x080fe20000400000 */
[-C--:B------:R-:W-:Y:S01]  /*165d0*/  FMUL R17, R44, R2.reuse ;  /* 0x000000022c117220 */ /* 0x080fe20000400000 */
[----:B------:R-:W1:Y:S01]  /*165e0*/  @P1 LDSM.16.MT88.4 R4, [R3+0x33800] ;  /* 0x033800000304183b */ /* 0x000e620000004200 */
[-C--:B------:R-:W-:Y:S01]  /*165f0*/  FMUL R19, R46, R2.reuse ;  /* 0x000000022e137220 */ /* 0x080fe20000400000 */
[-C--:B------:R-:W-:Y:S01]  /*16600*/  FMUL R47, R47, R2.reuse ;  /* 0x000000022f2f7220 */ /* 0x080fe20000400000 */
[-C--:B------:R-:W-:Y:S01]  /*16610*/  FMUL R49, R49, R2.reuse ;  /* 0x0000000231317220 */ /* 0x080fe20000400000 */
[----:B------:R-:W-:Y:S05]  /*16620*/  WARPSYNC.ALL ;  /* 0x0000000000007948 */ /* 0x000fea0003800000 */
[-C--:B------:R-:W-:Y:S01]  /*16630*/  FMUL R51, R51, R2.reuse ;  /* 0x0000000233337220 */ /* 0x080fe20000400000 */
[-C--:B------:R-:W-:Y:S01]  /*16640*/  FMUL R53, R53, R2.reuse ;  /* 0x0000000235357220 */ /* 0x080fe20000400000 */
[----:B------:R-:W-:Y:S01]  /*16650*/  FMUL R55, R55, R2 ;  /* 0x0000000237377220 */ /* 0x000fe20000400000 */
[----:B------:R-:W-:Y:S01]  /*16660*/  BSSY B0, `(.L_x_80) ;  /* 0x0000040000007945 */ /* 0x000fe20003800000 */
[----:B--2---:R-:W-:-:S02]  /*16670*/  HADD2.F32 R12, -RZ, R8.H0_H0 ;  /* 0x20000008ff0c7230 */ /* 0x004fc40000004100 */
[----:B------:R-:W-:Y:S02]  /*16680*/  HADD2.F32 R14, -RZ, R8.H1_H1 ;  /* 0x30000008ff0e7230 */ /* 0x000fe40000004100 */
[----:B------:R-:W-:Y:S02]  /*16690*/  HADD2.F32 R16, -RZ, R9.H1_H1 ;  /* 0x30000009ff107230 */ /* 0x000fe40000004100 */
[----:B------:R-:W-:Y:S01]  /*166a0*/  FFMA R12, R12, R0, R13 ;  /* 0x000000000c0c7223 */ /* 0x000fe2000000000d */
[----:B------:R-:W-:Y:S01]  /*166b0*/  FMUL R13, R41, R2 ;  /* 0x00000002290d7220 */ /* 0x000fe20000400000 */
[----:B------:R-:W-:Y:S02]  /*166c0*/  HADD2.F32 R18, -RZ, R10.H1_H1 ;  /* 0x3000000aff127230 */ /* 0x000fe40000004100 */
[----:B------:R-:W-:Y:S02]  /*166d0*/  HADD2.F32 R20, -RZ, R11.H1_H1 ;  /* 0x3000000bff147230 */ /* 0x000fe40000004100 */
[----:B------:R-:W-:Y:S01]  /*166e0*/  FFMA R13, R14, R0, R13 ;  /* 0x000000000e0d7223 */ /* 0x000fe2000000000d */
[----:B------:R-:W-:-:S02]  /*166f0*/  HADD2.F32 R14, -RZ, R9.H0_H0 ;  /* 0x20000009ff0e7230 */ /* 0x000fc40000004100 */
[----:B------:R-:W-:Y:S02]  /*16700*/  FFMA R47, R20, R0, R47 ;  /* 0x00000000142f7223 */ /* 0x000fe4000000002f */
[----:B------:R-:W-:Y:S01]  /*16710*/  F2FP.F16.F32.PACK_AB R12, R13, R12 ;  /* 0x0000000c0d0c723e */ /* 0x000fe200000000ff */
[----:B------:R-:W-:Y:S01]  /*16720*/  FFMA R14, R14, R0, R15 ;  /* 0x000000000e0e7223 */ /* 0x000fe2000000000f */
[----:B------:R-:W-:Y:S01]  /*16730*/  FMUL R15, R43, R2 ;  /* 0x000000022b0f7220 */ /* 0x000fe20000400000 */
[----:B-1----:R-:W-:-:S03]  /*16740*/  HADD2.F32 R20, -RZ, R5.H1_H1 ;  /* 0x30000005ff147230 */ /* 0x002fc60000004100 */
[----:B------:R-:W-:Y:S01]  /*16750*/  FFMA R15, R16, R0, R15 ;  /* 0x00000000100f7223 */ /* 0x000fe2000000000f */
[----:B------:R-:W-:-:S04]  /*16760*/  HADD2.F32 R16, -RZ, R10.H0_H0 ;  /* 0x2000000aff107230 */ /* 0x000fc80000004100 */
[----:B------:R-:W-:Y:S01]  /*16770*/  F2FP.F16.F32.PACK_AB R13, R15, R14 ;  /* 0x0000000e0f0d723e */ /* 0x000fe200000000ff */
[----:B------:R-:W-:Y:S01]  /*16780*/  FFMA R16, R16, R0, R17 ;  /* 0x0000000010107223 */ /* 0x000fe20000000011 */
[----:B------:R-:W-:-:S04]  /*16790*/  FMUL R17, R45, R2 ;  /* 0x000000022d117220 */ /* 0x000fc80000400000 */
[----:B------:R-:W-:Y:S01]  /*167a0*/  FFMA R17, R18, R0, R17 ;  /* 0x0000000012117223 */ /* 0x000fe20000000011 */
[----:B------:R-:W-:-:S04]  /*167b0*/  HADD2.F32 R18, -RZ, R11.H0_H0 ;  /* 0x2000000bff127230 */ /* 0x000fc80000004100 */
[----:B------:R-:W-:Y:S01]  /*167c0*/  F2FP.F16.F32.PACK_AB R14, R17, R16 ;  /* 0x00000010110e723e */ /* 0x000fe200000000ff */
[----:B------:R-:W-:Y:S01]  /*167d0*/  FFMA R18, R18, R0, R19 ;  /* 0x0000000012127223 */ /* 0x000fe20000000013 */
[--C-:B------:R-:W-:Y:S02]  /*167e0*/  HADD2.F32 R16, -RZ, R4.reuse.H0_H0 ;  /* 0x20000004ff107230 */ /* 0x100fe40000004100 */
[-C--:B------:R-:W-:Y:S01]  /*167f0*/  FMUL R17, R48, R2.reuse ;  /* 0x0000000230117220 */ /* 0x080fe20000400000 */
[----:B------:R-:W-:Y:S01]  /*16800*/  FMUL R19, R50, R2 ;  /* 0x0000000232137220 */ /* 0x000fe20000400000 */
[----:B------:R-:W-:Y:S01]  /*16810*/  F2FP.F16.F32.PACK_AB R15, R47, R18 ;  /* 0x000000122f0f723e */ /* 0x000fe200000000ff */
[----:B------:R-:W-:Y:S02]  /*16820*/  HADD2.F32 R18, -RZ, R4.H1_H1 ;  /* 0x30000004ff127230 */ /* 0x000fe40000004100 */
[-C--:B------:R-:W-:Y:S02]  /*16830*/  FFMA R16, R16, R0.reuse, R17 ;  /* 0x0000000010107223 */ /* 0x080fe40000000011 */
[----:B------:R1:W-:Y:S01]  /*16840*/  STSM.16.MT88.4 [R3+0x33000], R12 ;  /* 0x0330000c03007844 */ /* 0x0003e20000004200 */
[----:B------:R-:W-:Y:S01]  /*16850*/  FFMA R17, R18, R0, R49 ;  /* 0x0000000012117223 */ /* 0x000fe20000000031 */
[----:B------:R-:W-:-:S02]  /*16860*/  HADD2.F32 R18, -RZ, R5.H0_H0 ;  /* 0x20000005ff127230 */ /* 0x000fc40000004100 */
[--C-:B-1----:R-:W-:Y:S02]  /*16870*/  HADD2.F32 R12, -RZ, R6.reuse.H0_H0 ;  /* 0x20000006ff0c7230 */ /* 0x102fe40000004100 */
[----:B------:R-:W-:Y:S01]  /*16880*/  FMUL R15, R52, R2 ;  /* 0x00000002340f7220 */ /* 0x000fe20000400000 */
[-C--:B------:R-:W-:Y:S01]  /*16890*/  FFMA R13, R18, R0.reuse, R19 ;  /* 0x00000000120d7223 */ /* 0x080fe20000000013 */
[-C--:B------:R-:W-:Y:S01]  /*168a0*/  FFMA R14, R20, R0.reuse, R51 ;  /* 0x00000000140e7223 */ /* 0x080fe20000000033 */
[----:B------:R-:W-:Y:S02]  /*168b0*/  HADD2.F32 R18, -RZ, R6.H1_H1 ;  /* 0x30000006ff127230 */ /* 0x000fe40000004100 */
[----:B------:R-:W-:Y:S01]  /*168c0*/  FFMA R15, R12, R0, R15 ;  /* 0x000000000c0f7223 */ /* 0x000fe2000000000f */
[--C-:B------:R-:W-:Y:S02]  /*168d0*/  HADD2.F32 R12, -RZ, R7.reuse.H0_H0 ;  /* 0x20000007ff0c7230 */ /* 0x100fe40000004100 */
[----:B------:R-:W-:Y:S01]  /*168e0*/  FMUL R19, R54, R2 ;  /* 0x0000000236137220 */ /* 0x000fe20000400000 */
[----:B------:R-:W-:-:S02]  /*168f0*/  HADD2.F32 R20, -RZ, R7.H1_H1 ;  /* 0x30000007ff147230 */ /* 0x000fc40000004100 */
[-C--:B------:R-:W-:Y:S01]  /*16900*/  FFMA R18, R18, R0.reuse, R53 ;  /* 0x0000000012127223 */ /* 0x080fe20000000035 */
[----:B------:R-:W-:Y:S01]  /*16910*/  F2FP.F16.F32.PACK_AB R13, R14, R13 ;  /* 0x0000000d0e0d723e */ /* 0x000fe200000000ff */
[----:B------:R-:W-:Y:S01]  /*16920*/  FFMA R19, R12, R0, R19 ;  /* 0x000000000c137223 */ /* 0x000fe20000000013 */
        /* <DEDUP_REMOVED lines=14> */
[----:B------:R-:W-:Y:S02]  /*16a10*/  UIADD3 UR5, UR45, 0x40, URZ ;  /* 0x000000402d057890 */ /* 0x000fe4000fffe03f */
[----:B------:R-:W-:-:S09]  /*16a20*/  UIADD3 UR4, UR47, 0x33000, URZ ;  /* 0x000330002f047890 */ /* 0x000fd2000fffe03f */
[----:B------:R2:W-:Y:S01]  /*16a30*/  UTMASTG.2D [UR4], [UR36] ;  /* 0x00000004240073b5 */ /* 0x0005e20008008000 */
[----:B------:R0:W-:Y:S01]  /*16a40*/  UTMACMDFLUSH ;  /* 0x00000000000079b7 */ /* 0x0001e20000000000 */
[----:B--2---:R-:W-:-:S04]  /*16a50*/  DEPBAR.LE SB0, 0x1 ;  /* 0x000080400000791a */ /* 0x004fc80000000000 */
.L_x_81:
[----:B------:R-:W-:Y:S05]  /*16a60*/  BSYNC B0 ;  /* 0x0000000000007941 */ /* 0x000fea0003800000 */
.L_x_80:
[----:B------:R-:W-:Y:S06]  /*16a70*/  BAR.SYNC.DEFER_BLOCKING 0x1, 0x80 ;  /* 0x0042000000007b1d */ /* 0x000fec0000010000 */
[----:B------:R-:W-:Y:S05]  /*16a80*/  @!P0 BRA `(.L_x_82) ;  /* 0x0000000000048947 */ /* 0x000fea0003800000 */
[----:B------:R-:W-:Y:S01]  /*16a90*/  BPT.TRAP 0x1 ;  /* 0x000000040000795c */ /* 0x000fe20000300000 */
.L_x_82:
[----:B------:R-:W-:-:S04]  /*16aa0*/  UIADD3 UR9, UR47, 0x344d0, URZ ;  /* 0x000344d02f097890 */ /* 0x000fc8000fffe03f */
[----:B------:R-:W-:-:S09]  /*16ab0*/  UPRMT UR9, UR57, 0x654, UR9 ;  /* 0x0000065439097896 */ /* 0x000fd20008000009 */
[----:B------:R-:W-:Y:S01]  /*16ac0*/  SYNCS.ARRIVE.TRANS64.RED.A1T0 RZ, [UR9], RZ ;  /* 0x000000ffffff79a7 */ /* 0x000fe20008100409 */
[----:B------:R-:W-:Y:S05]  /*16ad0*/  @!P0 BRA `(.L_x_83) ;  /* 0x0000000000048947 */ /* 0x000fea0003800000 */
[----:B------:R-:W-:Y:S01]  /*16ae0*/  BPT.TRAP 0x1 ;  /* 0x000000040000795c */ /* 0x000fe20000300000 */
.L_x_83:
[----:B------:R-:W-:-:S04]  /*16af0*/  MOV R20, 0x1 ;  /* 0x0000000100147802 */ /* 0x000fc80000000f00 */
[----:B------:R-:W-:-:S04]  /*16b00*/  SHF.L.U32 R20, R20, 0x1f, RZ ;  /* 0x0000001f14147819 */ /* 0x000fc800000006ff */
[----:B------:R-:W2:Y:S02]  /*16b10*/  SYNCS.PHASECHK.TRANS64.TRYWAIT P3, [UR47+0x344a0], R20 ;  /* 0x0344a014ff0075a7 */ /* 0x000ea4000806016f */
[----:B--2---:R-:W-:Y:S05]  /*16b20*/  @!P3 BRA `(.L_x_84) ;  /* 0x000000b80050b947 */ /* 0x004fea0003800000 */
.L_x_365:
        /* <DEDUP_REMOVED lines=21> */
[----:B-1----:R-:W-:-:S02]  /*16c80*/  HADD2.F32 R14, -RZ, R8.H1_H1 ;  /* 0x30000008ff0e7230 */ /* 0x002fc40000004100 */
[-C--:B--2---:R-:W-:Y:S01]  /*16c90*/  FMUL R13, R13, R2.reuse ;  /* 0x000000020d0d7220 */ /* 0x084fe20000400000 */
[----:B---3--:R-:W-:Y:S01]  /*16ca0*/  FMUL R15, R12, R2 ;  /* 0x000000020c0f7220 */ /* 0x008fe20000400000 */
[----:B------:R-:W-:-:S05]  /*16cb0*/  HADD2.F32 R12, -RZ, R8.H0_H0 ;  /* 0x20000008ff0c7230 */ /* 0x000fca0000004100 */
[-C--:B------:R-:W-:Y:S01]  /*16cc0*/  FFMA R12, R12, R0.reuse, R13 ;  /* 0x000000000c0c7223 */ /* 0x080fe2000000000d */
[----:B------:R-:W-:Y:S01]  /*16cd0*/  FFMA R13, R14, R0, R15 ;  /* 0x000000000e0d7223 */ /* 0x000fe2000000000f */
[-C--:B----4-:R-:W-:Y:S01]  /*16ce0*/  FMUL R15, R17, R2.reuse ;  /* 0x00000002110f7220 */ /* 0x090fe20000400000 */
[----:B-----5:R-:W-:Y:S01]  /*16cf0*/  FMUL R17, R16, R2 ;  /* 0x0000000210117220 */ /* 0x020fe20000400000 */
[--C-:B------:R-:W-:Y:S02]  /*16d00*/  HADD2.F32 R14, -RZ, R9.reuse.H0_H0 ;  /* 0x20000009ff0e7230 */ /* 0x100fe40000004100 */
[----:B------:R-:W-:Y:S01]  /*16d10*/  HADD2.F32 R16, -RZ, R9.H1_H1 ;  /* 0x30000009ff107230 */ /* 0x000fe20000004100 */
[----:B------:R-:W-:Y:S02]  /*16d20*/  F2FP.F16.F32.PACK_AB R12, R13, R12 ;  /* 0x0000000c0d0c723e */ /* 0x000fe400000000ff */
[-C--:B------:R-:W-:Y:S02]  /*16d30*/  FFMA R14, R14, R0.reuse, R15 ;  /* 0x000000000e0e7223 */ /* 0x080fe4000000000f */
[----:B------:R-:W-:Y:S01]  /*16d40*/  FFMA R15, R16, R0, R17 ;  /* 0x00000000100f7223 */ /* 0x000fe20000000011 */
[-C--:B------:R-:W-:Y:S01]  /*16d50*/  FMUL R17, R19, R2.reuse ;  /* 0x0000000213117220 */ /* 0x080fe20000400000 */
[----:B------:R-:W-:Y:S01]  /*16d60*/  FMUL R19, R18, R2 ;  /* 0x0000000212137220 */ /* 0x000fe20000400000 */
[----:B------:R-:W-:-:S02]  /*16d70*/  HADD2.F32 R16, -RZ, R10.H0_H0 ;  /* 0x2000000aff107230 */ /* 0x000fc40000004100 */
[----:B------:R-:W-:Y:S01]  /*16d80*/  HADD2.F32 R18, -RZ, R10.H1_H1 ;  /* 0x3000000aff127230 */ /* 0x000fe20000004100 */
[----:B------:R-:W-:Y:S01]  /*16d90*/  F2FP.F16.F32.PACK_AB R13, R15, R14 ;  /* 0x0000000e0f0d723e */ /* 0x000fe200000000ff */
[----:B------:R-:W-:Y:S01]  /*16da0*/  FMUL R21, R21, R2 ;  /* 0x0000000215157220 */ /* 0x000fe20000400000 */
[-C--:B------:R-:W-:Y:S02]  /*16db0*/  FFMA R16, R16, R0.reuse, R17 ;  /* 0x0000000010107223 */ /* 0x080fe40000000011 */
[----:B------:R-:W-:Y:S01]  /*16dc0*/  FFMA R17, R18, R0, R19 ;  /* 0x0000000012117223 */ /* 0x000fe20000000013 */
[-C--:B------:R-:W-:Y:S01]  /*16dd0*/  FMUL R19, R24, R2.reuse ;  /* 0x0000000218137220 */ /* 0x080fe20000400000 */
[--C-:B------:R-:W-:Y:S02]  /*16de0*/  HADD2.F32 R18, -RZ, R11.reuse.H0_H0 ;  /* 0x2000000bff127230 */ /* 0x100fe40000004100 */
[----:B------:R-:W-:Y:S02]  /*16df0*/  HADD2.F32 R24, -RZ, R11.H1_H1 ;  /* 0x3000000bff187230 */ /* 0x000fe40000004100 */
[----:B------:R-:W-:Y:S01]  /*16e00*/  FMUL R25, R25, R2 ;  /* 0x0000000219197220 */ /* 0x000fe20000400000 */
[----:B------:R-:W-:Y:S01]  /*16e10*/  F2FP.F16.F32.PACK_AB R14, R17, R16 ;  /* 0x00000010110e723e */ /* 0x000fe200000000ff */
[-C--:B------:R-:W-:Y:S01]  /*16e20*/  FFMA R18, R18, R0.reuse, R19 ;  /* 0x0000000012127223 */ /* 0x080fe20000000013 */
[----:B------:R-:W-:Y:S01]  /*16e30*/  FFMA R19, R24, R0, R21 ;  /* 0x0000000018137223 */ /* 0x000fe20000000015 */
[----:B------:R-:W-:Y:S01]  /*16e40*/  FMUL R21, R26, R2 ;  /* 0x000000021a157220 */ /* 0x000fe20000400000 */
[----:B------:R-:W-:-:S02]  /*16e50*/  HADD2.F32 R24, -RZ, R4.H0_H0 ;  /* 0x20000004ff187230 */ /* 0x000fc40000004100 */
[----:B------:R-:W-:Y:S02]  /*16e60*/  HADD2.F32 R26, -RZ, R4.H1_H1 ;  /* 0x30000004ff1a7230 */ /* 0x000fe40000004100 */
[----:B------:R-:W-:Y:S01]  /*16e70*/  FMUL R27, R27, R2 ;  /* 0x000000021b1b7220 */ /* 0x000fe20000400000 */
[----:B------:R-:W-:Y:S01]  /*16e80*/  F2FP.F16.F32.PACK_AB R15, R19, R18 ;  /* 0x00000012130f723e */ /* 0x000fe200000000ff */
[-C--:B------:R-:W-:Y:S01]  /*16e90*/  FFMA R21, R24, R0.reuse, R21 ;  /* 0x0000000018157223 */ /* 0x080fe20000000015 */
[----:B------:R-:W-:Y:S01]  /*16ea0*/  FFMA R24, R26, R0, R25 ;  /* 0x000000001a187223 */ /* 0x000fe20000000019 */
[-C--:B------:R-:W-:Y:S01]  /*16eb0*/  FMUL R25, R28, R2.reuse ;  /* 0x000000021c197220 */ /* 0x080fe20000400000 */
[--C-:B------:R-:W-:Y:S02]  /*16ec0*/  HADD2.F32 R26, -RZ, R5.reuse.H0_H0 ;  /* 0x20000005ff1a7230 */ /* 0x100fe40000004100 */
[----:B------:R-:W-:Y:S01]  /*16ed0*/  FMUL R29, R29, R2 ;  /* 0x000000021d1d7220 */ /* 0x000fe20000400000 */
[----:B------:R-:W-:Y:S01]  /*16ee0*/  HADD2.F32 R28, -RZ, R5.H1_H1 ;  /* 0x30000005ff1c7230 */ /* 0x000fe20000004100 */
[----:B------:R-:W-:Y:S01]  /*16ef0*/  F2FP.F16.F32.PACK_AB R16, R24, R21 ;  /* 0x000000151810723e */ /* 0x000fe200000000ff */
[----:B------:R1:W-:Y:S01]  /*16f00*/  STSM.16.MT88.4 [R3+0x30000], R12 ;  /* 0x0300000c03007844 */ /* 0x0003e20000004200 */
[----:B------:R-:W-:-:S02]  /*16f10*/  FFMA R25, R26, R0, R25 ;  /* 0x000000001a197223 */ /* 0x000fc40000000019 */
[----:B------:R-:W-:Y:S01]  /*16f20*/  FFMA R26, R28, R0, R27 ;  /* 0x000000001c1a7223 */ /* 0x000fe2000000001b */
[-C--:B------:R-:W-:Y:S01]  /*16f30*/  FMUL R27, R30, R2.reuse ;  /* 0x000000021e1b7220 */ /* 0x080fe20000400000 */
[--C-:B------:R-:W-:Y:S02]  /*16f40*/  HADD2.F32 R28, -RZ, R6.reuse.H0_H0 ;  /* 0x20000006ff1c7230 */ /* 0x100fe40000004100 */
[----:B------:R-:W-:Y:S01]  /*16f50*/  FMUL R31, R31, R2 ;  /* 0x000000021f1f7220 */ /* 0x000fe20000400000 */
[----:B------:R-:W-:Y:S01]  /*16f60*/  HADD2.F32 R30, -RZ, R6.H1_H1 ;  /* 0x30000006ff1e7230 */ /* 0x000fe20000004100 */
[----:B------:R-:W-:Y:S01]  /*16f70*/  F2FP.F16.F32.PACK_AB R17, R26, R25 ;  /* 0x000000191a11723e */ /* 0x000fe200000000ff */
[----:B------:R-:W-:-:S03]  /*16f80*/  FFMA R27, R28, R0, R27 ;  /* 0x000000001c1b7223 */ /* 0x000fc6000000001b */
[----:B------:R-:W-:Y:S01]  /*16f90*/  FFMA R28, R30, R0, R29 ;  /* 0x000000001e1c7223 */ /* 0x000fe2000000001d */
[----:B------:R-:W-:Y:S01]  /*16fa0*/  FMUL R29, R32, R2 ;  /* 0x00000002201d7220 */ /* 0x000fe20000400000 */
[--C-:B------:R-:W-:Y:S02]  /*16fb0*/  HADD2.F32 R30, -RZ, R7.reuse.H0_H0 ;  /* 0x20000007ff1e7230 */ /* 0x100fe40000004100 */
[----:B------:R-:W-:Y:S01]  /*16fc0*/  HADD2.F32 R32, -RZ, R7.H1_H1 ;  /* 0x30000007ff207230 */ /* 0x000fe20000004100 */
[----:B------:R-:W-:Y:S02]  /*16fd0*/  F2FP.F16.F32.PACK_AB R18, R28, R27 ;  /* 0x0000001b1c12723e */ /* 0x000fe400000000ff */
[-C--:B------:R-:W-:Y:S02]  /*16fe0*/  FFMA R29, R30, R0.reuse, R29 ;  /* 0x000000001e1d7223 */ /* 0x080fe4000000001d */
[----:B------:R-:W-:-:S05]  /*16ff0*/  FFMA R30, R32, R0, R31 ;  /* 0x00000000201e7223 */ /* 0x000fca000000001f */
        /* <DEDUP_REMOVED lines=16> */
.L_x_86:
[----:B------:R-:W-:Y:S05]  /*17100*/  BSYNC B0 ;  /* 0x0000000000007941 */ /* 0x000fea0003800000 */
.L_x_85:
[----:B------:R-:W-:Y:S06]  /*17110*/  BAR.SYNC.DEFER_BLOCKING 0x1, 0x80 ;  /* 0x0042000000007b1d */ /* 0x000fec0000010000 */
[----:B------:R-:W-:Y:S05]  /*17120*/  @!P0 BRA `(.L_x_87) ;  /* 0x0000000000048947 */ /* 0x000fea0003800000 */
[----:B------:R-:W-:Y:S01]  /*17130*/  BPT.TRAP 0x1 ;  /* 0x000000040000795c */ /* 0x000fe20000300000 */
.L_x_87:
[----:B------:R-:W-:-:S04]  /*17140*/  UIADD3 UR10, UR47, 0x344d8, URZ ;  /* 0x000344d82f0a7890 */ /* 0x000fc8000fffe03f */
[----:B------:R-:W-:-:S09]  /*17150*/  UPRMT UR10, UR57, 0x654, UR10 ;  /* 0x00000654390a7896 */ /* 0x000fd2000800000a */
[----:B------:R-:W-:Y:S01]  /*17160*/  SYNCS.ARRIVE.TRANS64.RED.A1T0 RZ, [UR10], RZ ;  /* 0x000000ffffff79a7 */ /* 0x000fe2000810040a */
[----:B------:R-:W-:Y:S05]  /*17170*/  @!P0 BRA `(.L_x_88) ;  /* 0x0000000000048947 */ /* 0x000fea0003800000 */
[----:B------:R-:W-:Y:S01]  /*17180*/  BPT.TRAP 0x1 ;  /* 0x000000040000795c */ /* 0x000fe20000300000 */
.L_x_88:
[----:B------:R-:W2:Y:S02]  /*17190*/  SYNCS.PHASECHK.TRANS64.TRYWAIT P3, [UR47+0x344a8], R20 ;  /* 0x0344a814ff0075a7 */ /* 0x000ea4000806016f */
[----:B--2---:R-:W-:Y:S05]  /*171a0*/  @!P3 BRA `(.L_x_89) ;  /* 0x000000b000c8b947 */ /* 0x004fea0003800000 */
.L_x_366:
        /* <DEDUP_REMOVED lines=19> */
[----:B------:R-:W-:Y:S05]  /*172e0*/  WARPSYNC.ALL ;  /* 0x0000000000007948 */ /* 0x000fea0003800000 */
[----:B------:R-:W-:Y:S01]  /*172f0*/  BSSY B0, `(.L_x_90) ;  /* 0x0000039000007945 */ /* 0x000fe20003800000 */
[----:B--2---:R-:W-:-:S02]  /*17300*/  HADD2.F32 R12, -RZ, R8.H0_H0 ;  /* 0x20000008ff0c7230 */ /* 0x004fc40000004100 */
[----:B------:R-:W-:Y:S02]  /*17310*/  HADD2.F32 R14, -RZ, R8.H1_H1 ;  /* 0x30000008ff0e7230 */ /* 0x000fe40000004100 */
[--C-:B------:R-:W-:Y:S02]  /*17320*/  HADD2.F32 R16, -RZ, R9.reuse.H0_H0 ;  /* 0x20000009ff107230 */ /* 0x100fe40000004100 */
[-C--:B------:R-:W-:Y:S01]  /*17330*/  FFMA R12, R12, R0.reuse, R13 ;  /* 0x000000000c0c7223 */ /* 0x080fe2000000000d */
[----:B------:R-:W-:Y:S02]  /*17340*/  HADD2.F32 R18, -RZ, R9.H1_H1 ;  /* 0x30000009ff127230 */ /* 0x000fe40000004100 */
[-C--:B------:R-:W-:Y:S01]  /*17350*/  FFMA R13, R14, R0.reuse, R57 ;  /* 0x000000000e0d7223 */ /* 0x080fe20000000039 */
[----:B------:R-:W-:Y:S02]  /*17360*/  HADD2.F32 R24, -RZ, R11.H0_H0 ;  /* 0x2000000bff187230 */ /* 0x000fe40000004100 */
[----:B------:R-:W-:Y:S01]  /*17370*/  FFMA R14, R16, R0, R15 ;  /* 0x00000000100e7223 */ /* 0x000fe2000000000f */
[----:B------:R-:W-:-:S02]  /*17380*/  HADD2.F32 R16, -RZ, R10.H0_H0 ;  /* 0x2000000aff107230 */ /* 0x000fc40000004100 */
[-C--:B------:R-:W-:Y:S01]  /*17390*/  FFMA R15, R18, R0.reuse, R59 ;  /* 0x00000000120f7223 */ /* 0x080fe2000000003b */
[----:B------:R-:W-:Y:S02]  /*173a0*/  HADD2.F32 R18, -RZ, R10.H1_H1 ;  /* 0x3000000aff127230 */ /* 0x000fe40000004100 */
[-C--:B------:R-:W-:Y:S01]  /*173b0*/  FFMA R19, R24, R0.reuse, R19 ;  /* 0x0000000018137223 */ /* 0x080fe20000000013 */
[----:B------:R-:W-:Y:S02]  /*173c0*/  HADD2.F32 R26, -RZ, R11.H1_H1 ;  /* 0x3000000bff1a7230 */ /* 0x000fe40000004100 */
[-C--:B------:R-:W-:Y:S01]  /*173d0*/  FFMA R17, R16, R0.reuse, R17 ;  /* 0x0000000010117223 */ /* 0x080fe20000000011 */
[----:B-1----:R-:W-:Y:S02]  /*173e0*/  HADD2.F32 R24, -RZ, R4.H0_H0 ;  /* 0x20000004ff187230 */ /* 0x002fe40000004100 */
[----:B------:R-:W-:Y:S01]  /*173f0*/  FFMA R16, R18, R0, R61 ;  /* 0x0000000012107223 */ /* 0x000fe2000000003d */
[----:B------:R-:W-:-:S02]  /*17400*/  HADD2.F32 R28, -RZ, R5.H0_H0 ;  /* 0x20000005ff1c7230 */ /* 0x000fc40000004100 */
[-C--:B------:R-:W-:Y:S01]  /*17410*/  FFMA R18, R26, R0.reuse, R63 ;  /* 0x000000001a127223 */ /* 0x080fe2000000003f */
[----:B------:R-:W-:Y:S02]  /*17420*/  HADD2.F32 R26, -RZ, R4.H1_H1 ;  /* 0x30000004ff1a7230 */ /* 0x000fe40000004100 */
        /* <DEDUP_REMOVED lines=10> */
[----:B------:R-:W-:Y:S01]  /*174d0*/  FFMA R29, R32, R0, R29 ;  /* 0x00000000201d7223 */ /* 0x000fe2000000001d */
[----:B------:R-:W-:Y:S01]  /*174e0*/  F2FP.F16.F32.PACK_AB R12, R13, R12 ;  /* 0x0000000c0d0c723e */ /* 0x000fe200000000ff */
[----:B------:R-:W-:Y:S01]  /*174f0*/  FFMA R28, R30, R0, R69 ;  /* 0x000000001e1c7223 */ /* 0x000fe20000000045 */
[----:B------:R-:W-:Y:S01]  /*17500*/  F2FP.F16.F32.PACK_AB R13, R15, R14 ;  /* 0x0000000e0f0d723e */ /* 0x000fe200000000ff */
[----:B------:R-:W-:Y:S01]  /*17510*/  FFMA R30, R34, R0, R71 ;  /* 0x00000000221e7223 */ /* 0x000fe20000000047 */
[----:B------:R-:W-:-:S02]  /*17520*/  F2FP.F16.F32.PACK_AB R14, R16, R17 ;  /* 0x00000011100e723e */ /* 0x000fc400000000ff */
[----:B------:R-:W-:Y:S02]  /*17530*/  F2FP.F16.F32.PACK_AB R15, R18, R19 ;  /* 0x00000013120f723e */ /* 0x000fe400000000ff */
[----:B------:R-:W-:Y:S02]  /*17540*/  F2FP.F16.F32.PACK_AB R16, R24, R21 ;  /* 0x000000151810723e */ /* 0x000fe400000000ff */
[----:B------:R-:W-:Y:S01]  /*17550*/  F2FP.F16.F32.PACK_AB R17, R26, R25 ;  /* 0x000000191a11723e */ /* 0x000fe200000000ff */
[----:B------:R1:W-:Y:S01]  /*17560*/  STSM.16.MT88.4 [R3+0x31000], R12 ;  /* 0x0310000c03007844 */ /* 0x0003e20000004200 */
        /* <DEDUP_REMOVED lines=17> */
.L_x_91:
[----:B------:R-:W-:Y:S05]  /*17680*/  BSYNC B0 ;  /* 0x0000000000007941 */ /* 0x000fea0003800000 */
.L_x_90:
[----:B------:R-:W-:Y:S06]  /*17690*/  BAR.SYNC.DEFER_BLOCKING 0x1, 0x80 ;  /* 0x0042000000007b1d */ /* 0x000fec0000010000 */
[----:B------:R-:W-:Y:S05]  /*176a0*/  @!P0 BRA `(.L_x_92) ;  /* 0x0000000000048947 */ /* 0x000fea0003800000 */
[----:B------:R-:W-:Y:S01]  /*176b0*/  BPT.TRAP 0x1 ;  /* 0x000000040000795c */ /* 0x000fe20000300000 */
.L_x_92:
[----:B------:R-:W-:Y:S01]  /*176c0*/  SYNCS.ARRIVE.TRANS64.RED.A1T0 RZ, [UR7], RZ ;  /* 0x000000ffffff79a7 */ /* 0x000fe20008100407 */
[----:B------:R-:W-:Y:S05]  /*176d0*/  @!P0 BRA `(.L_x_93) ;  /* 0x0000000000048947 */ /* 0x000fea0003800000 */
[----:B------:R-:W-:Y:S01]  /*176e0*/  BPT.TRAP 0x1 ;  /* 0x000000040000795c */ /* 0x000fe20000300000 */
.L_x_93:
[----:B------:R-:W2:Y:S02]  /*176f0*/  SYNCS.PHASECHK.TRANS64.TRYWAIT P3, [UR47+0x344b0], R20 ;  /* 0x0344b014ff0075a7 */ /* 0x000ea4000806016f */
[----:B--2---:R-:W-:Y:S05]  /*17700*/  @!P3 BRA `(.L_x_94) ;  /* 0x000000ac0088b947 */ /* 0x004fea0003800000 */
.L_x_367:
        /* <DEDUP_REMOVED lines=21> */
[----:B-1----:R-:W-:-:S02]  /*17860*/  HADD2.F32 R16, -RZ, R9.H0_H0 ;  /* 0x20000009ff107230 */ /* 0x002fc40000004100 */
[----:B------:R-:W-:Y:S02]  /*17870*/  HADD2.F32 R18, -RZ, R9.H1_H1 ;  /* 0x30000009ff127230 */ /* 0x000fe40000004100 */
[-C--:B--2---:R-:W-:Y:S01]  /*17880*/  FMUL R13, R13, R2.reuse ;  /* 0x000000020d0d7220 */ /* 0x084fe20000400000 */
[-C--:B---3--:R-:W-:Y:S01]  /*17890*/  FMUL R15, R14, R2.reuse ;  /* 0x000000020e0f7220 */ /* 0x088fe20000400000 */
[--C-:B------:R-:W-:Y:S02]  /*178a0*/  HADD2.F32 R14, -RZ, R8.reuse.H1_H1 ;  /* 0x30000008ff0e7230 */ /* 0x100fe40000004100 */
[----:B----4-:R-:W-:Y:S01]  /*178b0*/  FMUL R17, R12, R2 ;  /* 0x000000020c117220 */ /* 0x010fe20000400000 */
[----:B------:R-:W-:Y:S02]  /*178c0*/  HADD2.F32 R12, -RZ, R8.H0_H0 ;  /* 0x20000008ff0c7230 */ /* 0x000fe40000004100 */
[----:B------:R-:W-:Y:S01]  /*178d0*/  FFMA R15, R14, R0, R15 ;  /* 0x000000000e0f7223 */ /* 0x000fe2000000000f */
[----:B-----5:R-:W-:-:S02]  /*178e0*/  FMUL R19, R19, R2 ;  /* 0x0000000213137220 */ /* 0x020fc40000400000 */
[-C--:B------:R-:W-:Y:S01]  /*178f0*/  FFMA R12, R12, R0.reuse, R13 ;  /* 0x000000000c0c7223 */ /* 0x080fe2000000000d */
[-C--:B------:R-:W-:Y:S01]  /*17900*/  FFMA R13, R16, R0.reuse, R17 ;  /* 0x00000000100d7223 */ /* 0x080fe20000000011 */
[----:B------:R-:W-:Y:S01]  /*17910*/  FFMA R14, R18, R0, R19 ;  /* 0x00000000120e7223 */ /* 0x000fe20000000013 */
[--C-:B------:R-:W-:Y:S02]  /*17920*/  HADD2.F32 R16, -RZ, R10.reuse.H0_H0 ;  /* 0x2000000aff107230 */ /* 0x100fe40000004100 */
[-C--:B------:R-:W-:Y:S01]  /*17930*/  FMUL R17, R26, R2.reuse ;  /* 0x000000021a117220 */ /* 0x080fe20000400000 */
[----:B------:R-:W-:Y:S02]  /*17940*/  HADD2.F32 R18, -RZ, R10.H1_H1 ;  /* 0x3000000aff127230 */ /* 0x000fe40000004100 */
[----:B------:R-:W-:Y:S01]  /*17950*/  FMUL R19, R24, R2 ;  /* 0x0000000218137220 */ /* 0x000fe20000400000 */
[--C-:B------:R-:W-:Y:S02]  /*17960*/  HADD2.F32 R24, -RZ, R11.reuse.H0_H0 ;  /* 0x2000000bff187230 */ /* 0x100fe40000004100 */
[----:B------:R-:W-:Y:S01]  /*17970*/  FFMA R17, R16, R0, R17 ;  /* 0x0000000010117223 */ /* 0x000fe20000000011 */
[----:B------:R-:W-:-:S02]  /*17980*/  HADD2.F32 R26, -RZ, R11.H1_H1 ;  /* 0x3000000bff1a7230 */ /* 0x000fc40000004100 */
[----:B------:R-:W-:Y:S01]  /*17990*/  FMUL R21, R21, R2 ;  /* 0x0000000215157220 */ /* 0x000fe20000400000 */
[----:B------:R-:W-:Y:S01]  /*179a0*/  FFMA R16, R18, R0, R19 ;  /* 0x0000000012107223 */ /* 0x000fe20000000013 */
[----:B------:R-:W-:Y:S01]  /*179b0*/  F2FP.F16.F32.PACK_AB R13, R14, R13 ;  /* 0x0000000d0e0d723e */ /* 0x000fe200000000ff */
[----:B------:R-:W-:Y:S01]  /*179c0*/  FMUL R25, R25, R2 ;  /* 0x0000000219197220 */ /* 0x000fe20000400000 */
[----:B------:R-:W-:Y:S01]  /*179d0*/  FFMA R21, R24, R0, R21 ;  /* 0x0000000018157223 */ /* 0x000fe20000000015 */
[--C-:B------:R-:W-:Y:S01]  /*179e0*/  HADD2.F32 R24, -RZ, R4.reuse.H0_H0 ;  /* 0x20000004ff187230 */ /* 0x100fe20000004100 */
[----:B------:R-:W-:Y:S01]  /*179f0*/  F2FP.F16.F32.PACK_AB R12, R15, R12 ;  /* 0x0000000c0f0c723e */ /* 0x000fe200000000ff */
[----:B------:R-:W-:Y:S01]  /*17a00*/  FFMA R18, R26, R0, R25 ;  /* 0x000000001a127223 */ /* 0x000fe20000000019 */
[-C--:B------:R-:W-:Y:S01]  /*17a10*/  FMUL R19, R30, R2.reuse ;  /* 0x000000021e137220 */ /* 0x080fe20000400000 */
[----:B------:R-:W-:Y:S01]  /*17a20*/  HADD2.F32 R26, -RZ, R4.H1_H1 ;  /* 0x30000004ff1a7230 */ /* 0x000fe20000004100 */
[----:B------:R-:W-:Y:S01]  /*17a30*/  F2FP.F16.F32.PACK_AB R14, R16, R17 ;  /* 0x00000011100e723e */ /* 0x000fe200000000ff */
[----:B------:R-:W-:Y:S01]  /*17a40*/  FMUL R25, R28, R2 ;  /* 0x000000021c197220 */ /* 0x000fe20000400000 */
[----:B------:R-:W-:-:S02]  /*17a50*/  HADD2.F32 R28, -RZ, R5.H0_H0 ;  /* 0x20000005ff1c7230 */ /* 0x000fc40000004100 */
[----:B------:R-:W-:Y:S01]  /*17a60*/  FFMA R19, R24, R0, R19 ;  /* 0x0000000018137223 */ /* 0x000fe20000000013 */
[----:B------:R-:W-:Y:S02]  /*17a70*/  HADD2.F32 R30, -RZ, R5.H1_H1 ;  /* 0x30000005ff1e7230 */ /* 0x000fe40000004100 */
[----:B------:R-:W-:Y:S01]  /*17a80*/  FMUL R27, R27, R2 ;  /* 0x000000021b1b7220 */ /* 0x000fe20000400000 */
[----:B------:R-:W-:Y:S01]  /*17a90*/  FFMA R24, R26, R0, R25 ;  /* 0x000000001a187223 */ /* 0x000fe20000000019 */
[----:B------:R-:W-:Y:S01]  /*17aa0*/  F2FP.F16.F32.PACK_AB R15, R18, R21 ;  /* 0x00000015120f723e */ /* 0x000fe200000000ff */
[----:B------:R-:W-:Y:S01]  /*17ab0*/  FMUL R29, R29, R2 ;  /* 0x000000021d1d7220 */ /* 0x000fe20000400000 */
[-C--:B------:R-:W-:Y:S01]  /*17ac0*/  FFMA R27, R28, R0.reuse, R27 ;  /* 0x000000001c1b7223 */ /* 0x080fe2000000001b */
[--C-:B------:R-:W-:Y:S01]  /*17ad0*/  HADD2.F32 R28, -RZ, R6.reuse.H0_H0 ;  /* 0x20000006ff1c7230 */ /* 0x100fe20000004100 */
[----:B------:R-:W-:Y:S01]  /*17ae0*/  F2FP.F16.F32.PACK_AB R16, R24, R19 ;  /* 0x000000131810723e */ /* 0x000fe200000000ff */
[----:B------:R-:W-:Y:S01]  /*17af0*/  FFMA R26, R30, R0, R29 ;  /* 0x000000001e1a7223 */ /* 0x000fe2000000001d */
[-C--:B------:R-:W-:Y:S01]  /*17b00*/  FMUL R25, R34, R2.reuse ;  /* 0x0000000222197220 */ /* 0x080fe20000400000 */
[----:B------:R-:W-:Y:S01]  /*17b10*/  HADD2.F32 R30, -RZ, R6.H1_H1 ;  /* 0x30000006ff1e7230 */ /* 0x000fe20000004100 */
[----:B------:R1:W-:Y:S01]  /*17b20*/  STSM.16.MT88.4 [R3+0x32000], R12 ;  /* 0x0320000c03007844 */ /* 0x0003e20000004200 */
        /* <DEDUP_REMOVED lines=8> */
[-C--:B------:R-:W-:Y:S02]  /*17bb0*/  FFMA R31, R32, R0.reuse, R31 ;  /* 0x00000000201f7223 */ /* 0x080fe4000000001f */
[----:B------:R-:W-:Y:S01]  /*17bc0*/  F2FP.F16.F32.PACK_AB R18, R28, R25 ;  /* 0x000000191c12723e */ /* 0x000fe200000000ff */
        /* <DEDUP_REMOVED lines=17> */
.L_x_96:
[----:B------:R-:W-:Y:S05]  /*17ce0*/  BSYNC B0 ;  /* 0x0000000000007941 */ /* 0x000fea0003800000 */
.L_x_95:
[----:B------:R-:W-:Y:S06]  /*17cf0*/  BAR.SYNC.DEFER_BLOCKING 0x1, 0x80 ;  /* 0x0042000000007b1d */ /* 0x000fec0000010000 */
[----:B------:R-:W-:Y:S05]  /*17d00*/  @!P0 BRA `(.L_x_97) ;  /* 0x0000000000048947 */ /* 0x000fea0003800000 */
[----:B------:R-:W-:Y:S01]  /*17d10*/  BPT.TRAP 0x1 ;  /* 0x000000040000795c */ /* 0x000fe20000300000 */
.L_x_97:
[----:B------:R-:W-:Y:S01]  /*17d20*/  SYNCS.ARRIVE.TRANS64.RED.A1T0 RZ, [UR8], RZ ;  /* 0x000000ffffff79a7 */ /* 0x000fe20008100408 */
[----:B------:R-:W-:Y:S05]  /*17d30*/  @!P0 BRA `(.L_x_98) ;  /* 0x0000000000048947 */ /* 0x000fea0003800000 */
[----:B------:R-:W-:Y:S01]  /*17d40*/  BPT.TRAP 0x1 ;  /* 0x000000040000795c */ /* 0x000fe20000300000 */
.L_x_98:
[----:B------:R-:W2:Y:S02]  /*17d50*/  SYNCS.PHASECHK.TRANS64.TRYWAIT P3, [UR47+0x344b8], R20 ;  /* 0x0344b814ff0075a7 */ /* 0x000ea4000806016f */
[----:B--2---:R-:W-:Y:S05]  /*17d60*/  @!P3 BRA `(.L_x_99) ;  /* 0x000000a80008b947 */ /* 0x004fea0003800000 */
.L_x_368:
        /* <DEDUP_REMOVED lines=29> */
[----:B------:R-:W-:Y:S01]  /*17f40*/  FFMA R14, R18, R0, R75 ;  /* 0x00000000120e7223 */ /* 0x000fe2000000004b */
[----:B------:R-:W-:Y:S01]  /*17f50*/  FMUL R15, R76, R2 ;  /* 0x000000024c0f7220 */ /* 0x000fe20000400000 */
        /* <DEDUP_REMOVED lines=20> */
[----:B------:R-:W-:Y:S01]  /*180a0*/  F2FP.F16.F32.PACK_AB R13, R14, R13 ;  /* 0x0000000d0e0d723e */ /* 0x000fe200000000ff */
[-C--:B------:R-:W-:Y:S01]  /*180b0*/  FFMA R28, R30, R0.reuse, R85 ;  /* 0x000000001e1c7223 */ /* 0x080fe20000000055 */
        /* <DEDUP_REMOVED lines=24> */
.L_x_101:
[----:B------:R-:W-:Y:S05]  /*18240*/  BSYNC B0 ;  /* 0x0000000000007941 */ /* 0x000fea0003800000 */
.L_x_100:
[----:B------:R-:W-:Y:S06]  /*18250*/  BAR.SYNC.DEFER_BLOCKING 0x1, 0x80 ;  /* 0x0042000000007b1d */ /* 0x000fec0000010000 */
[----:B------:R-:W-:Y:S05]  /*18260*/  @!P0 BRA `(.L_x_102) ;  /* 0x0000000000048947 */ /* 0x000fea0003800000 */
[----:B------:R-:W-:Y:S01]  /*18270*/  BPT.TRAP 0x1 ;  /* 0x000000040000795c */ /* 0x000fe20000300000 */
.L_x_102:
[----:B------:R-:W-:Y:S01]  /*18280*/  SYNCS.ARRIVE.TRANS64.RED.A1T0 RZ, [UR9], RZ ;  /* 0x000000ffffff79a7 */ /* 0x000fe20008100409 */
[----:B------:R-:W-:Y:S05]  /*18290*/  @!P0 BRA `(.L_x_103) ;  /* 0x0000000000048947 */ /* 0x000fea0003800000 */
[----:B------:R-:W-:Y:S01]  /*182a0*/  BPT.TRAP 0x1 ;  /* 0x000000040000795c */ /* 0x000fe20000300000 */
.L_x_103:
[----:B------:R-:W2:Y:S02]  /*182b0*/  SYNCS.PHASECHK.TRANS64.TRYWAIT P3, [UR47+0x344a0], R158 ;  /* 0x0344a09eff0075a7 */ /* 0x000ea4000806016f */
[----:B--2---:R-:W-:Y:S05]  /*182c0*/  @!P3 BRA `(.L_x_104) ;  /* 0x000000a000c8b947 */ /* 0x004fea0003800000 */
.L_x_369:
        /* <DEDUP_REMOVED lines=93> */
.L_x_106:
[----:B------:R-:W-:Y:S05]  /*188a0*/  BSYNC B0 ;  /* 0x0000000000007941 */ /* 0x000fea0003800000 */
.L_x_105:
[----:B------:R-:W-:Y:S06]  /*188b0*/  BAR.SYNC.DEFER_BLOCKING 0x1, 0x80 ;  /* 0x0042000000007b1d */ /* 0x000fec0000010000 */
[----:B------:R-:W-:Y:S05]  /*188c0*/  @!P0 BRA `(.L_x_107) ;  /* 0x0000000000048947 */ /* 0x000fea0003800000 */
[----:B------:R-:W-:Y:S01]  /*188d0*/  BPT.TRAP 0x1 ;  /* 0x000000040000795c */ /* 0x000fe20000300000 */
.L_x_107:
[----:B------:R-:W-:Y:S01]  /*188e0*/  SYNCS.ARRIVE.TRANS64.RED.A1T0 RZ, [UR10], RZ ;  /* 0x000000ffffff79a7 */ /* 0x000fe2000810040a */
[----:B------:R-:W-:Y:S05]  /*188f0*/  @!P0 BRA `(.L_x_108) ;  /* 0x0000000000048947 */ /* 0x000fea0003800000 */
[----:B------:R-:W-:Y:S01]  /*18900*/  BPT.TRAP 0x1 ;  /* 0x000000040000795c */ /* 0x000fe20000300000 */
.L_x_108:
[----:B------:R-:W2:Y:S02]  /*18910*/  SYNCS.PHASECHK.TRANS64.TRYWAIT P3, [UR47+0x344a8], R158 ;  /* 0x0344a89eff0075a7 */ /* 0x000ea4000806016f */
[----:B--2---:R-:W-:Y:S05]  /*18920*/  @!P3 BRA `(.L_x_109) ;  /* 0x0000009c0048b947 */ /* 0x004fea0003800000 */
.L_x_370:
        /* <DEDUP_REMOVED lines=58> */
[----:B------:R-:W-:Y:S02]  /*18cd0*/  F2FP.F16.F32.PACK_AB R26, R28, R27 ;  /* 0x0000001b1c1a723e */ /* 0x000fe400000000ff */
[----:B------:R-:W-:Y:S01]  /*18ce0*/  F2FP.F16.F32.PACK_AB R24, R24, R21 ;  /* 0x000000151818723e */ /* 0x000fe200000000ff */
[----:B------:R1:W-:Y:S01]  /*18cf0*/  STSM.16.MT88.4 [R3+0x31000], R12 ;  /* 0x0310000c03007844 */ /* 0x0003e20000004200 */
        /* <DEDUP_REMOVED lines=16> */
.L_x_111:
[----:B------:R-:W-:Y:S05]  /*18e00*/  BSYNC B0 ;  /* 0x0000000000007941 */ /* 0x000fea0003800000 */
.L_x_110:
[----:B------:R-:W-:Y:S06]  /*18e10*/  BAR.SYNC.DEFER_BLOCKING 0x1, 0x80 ;  /* 0x0042000000007b1d */ /* 0x000fec0000010000 */
[----:B------:R-:W-:Y:S05]  /*18e20*/  @!P0 BRA `(.L_x_112) ;  /* 0x0000000000048947 */ /* 0x000fea0003800000 */
[----:B------:R-:W-:Y:S01]  /*18e30*/  BPT.TRAP 0x1 ;  /* 0x000000040000795c */ /* 0x000fe20000300000 */
.L_x_112:
[----:B------:R-:W-:Y:S01]  /*18e40*/  SYNCS.ARRIVE.TRANS64.RED.A1T0 RZ, [UR7], RZ ;  /* 0x000000ffffff79a7 */ /* 0x000fe20008100407 */
[----:B------:R-:W-:Y:S05]  /*18e50*/  @!P0 BRA `(.L_x_113) ;  /* 0x0000000000048947 */ /* 0x000fea0003800000 */
[----:B------:R-:W-:Y:S01]  /*18e60*/  BPT.TRAP 0x1 ;  /* 0x000000040000795c */ /* 0x000fe20000300000 */
.L_x_113:
[----:B------:R-:W2:Y:S02]  /*18e70*/  SYNCS.PHASECHK.TRANS64.TRYWAIT P3, [UR47+0x344b0], R158 ;  /* 0x0344b09eff0075a7 */ /* 0x000ea4000806016f */
[----:B--2---:R-:W-:Y:S05]  /*18e80*/  @!P3 BRA `(.L_x_114) ;  /* 0x000000980008b947 */ /* 0x004fea0003800000 */
.L_x_371:
        /* <DEDUP_REMOVED lines=26> */
[-C--:B----4-:R-:W-:Y:S01]  /*19030*/  FMUL R17, R12, R2.reuse ;  /* 0x000000020c117220 */ /* 0x090fe20000400000 */
[----:B------:R-:W-:Y:S02]  /*19040*/  HADD2.F32 R12, -RZ, R8.H0_H0 ;  /* 0x20000008ff0c7230 */ /* 0x000fe40000004100 */
[----:B-----5:R-:W-:Y:S01]  /*19050*/  FMUL R19, R19, R2 ;  /* 0x0000000213137220 */ /* 0x020fe20000400000 */
[----:B------:R-:W-:-:S02]  /*19060*/  FFMA R17, R16, R0, R17 ;  /* 0x0000000010117223 */ /* 0x000fc40000000011 */
        /* <DEDUP_REMOVED lines=63> */
.L_x_116:
[----:B------:R-:W-:Y:S05]  /*19460*/  BSYNC B0 ;  /* 0x0000000000007941 */ /* 0x000fea0003800000 */
.L_x_115:
[----:B------:R-:W-:Y:S06]  /*19470*/  BAR.SYNC.DEFER_BLOCKING 0x1, 0x80 ;  /* 0x0042000000007b1d */ /* 0x000fec0000010000 */
[----:B------:R-:W-:Y:S05]  /*19480*/  @!P0 BRA `(.L_x_117) ;  /* 0x0000000000048947 */ /* 0x000fea0003800000 */
[----:B------:R-:W-:Y:S01]  /*19490*/  BPT.TRAP 0x1 ;  /* 0x000000040000795c */ /* 0x000fe20000300000 */
.L_x_117:
[----:B------:R-:W-:Y:S01]  /*194a0*/  SYNCS.ARRIVE.TRANS64.RED.A1T0 RZ, [UR8], RZ ;  /* 0x000000ffffff79a7 */ /* 0x000fe20008100408 */
[----:B------:R-:W-:Y:S05]  /*194b0*/  @!P0 BRA `(.L_x_118) ;  /* 0x0000000000048947 */ /* 0x000fea0003800000 */
[----:B------:R-:W-:Y:S01]  /*194c0*/  BPT.TRAP 0x1 ;  /* 0x000000040000795c */ /* 0x000fe20000300000 */
.L_x_118:
[----:B------:R-:W2:Y:S02]  /*194d0*/  SYNCS.PHASECHK.TRANS64.TRYWAIT P3, [UR47+0x344b8], R158 ;  /* 0x0344b89eff0075a7 */ /* 0x000ea4000806016f */
[----:B--2---:R-:W-:Y:S05]  /*194e0*/  @!P3 BRA `(.L_x_119) ;  /* 0x000000900088b947 */ /* 0x004fea0003800000 */
.L_x_372:
        /* <DEDUP_REMOVED lines=77> */
.L_x_121:
[----:B------:R-:W-:Y:S05]  /*199c0*/  BSYNC B0 ;  /* 0x0000000000007941 */ /* 0x000fea0003800000 */
.L_x_120:
[----:B------:R-:W-:Y:S06]  /*199d0*/  BAR.SYNC.DEFER_BLOCKING 0x1, 0x80 ;  /* 0x0042000000007b1d */ /* 0x000fec0000010000 */
[----:B------:R-:W-:Y:S05]  /*199e0*/  @!P0 BRA `(.L_x_122) ;  /* 0x0000000000048947 */ /* 0x000fea0003800000 */
[----:B------:R-:W-:Y:S01]  /*199f0*/  BPT.TRAP 0x1 ;  /* 0x000000040000795c */ /* 0x000fe20000300000 */
.L_x_122:
[----:B------:R-:W-:Y:S01]  /*19a00*/  SYNCS.ARRIVE.TRANS64.RED.A1T0 RZ, [UR9], RZ ;  /* 0x000000ffffff79a7 */ /* 0x000fe20008100409 */
[----:B------:R-:W-:Y:S05]  /*19a10*/  @!P0 BRA `(.L_x_123) ;  /* 0x0000000000048947 */ /* 0x000fea0003800000 */
[----:B------:R-:W-:Y:S01]  /*19a20*/  BPT.TRAP 0x1 ;  /* 0x000000040000795c */ /* 0x000fe20000300000 */
.L_x_123:
[----:B------:R-:W2:Y:S02]  /*19a30*/  SYNCS.PHASECHK.TRANS64.TRYWAIT P3, [UR47+0x344a0], R20 ;  /* 0x0344a014ff0075a7 */ /* 0x000ea4000806016f */
[----:B--2---:R-:W-:Y:S05]  /*19a40*/  @!P3 BRA `(.L_x_124) ;  /* 0x0000008c0048b947 */ /* 0x004fea0003800000 */
.L_x_373:
        /* <DEDUP_REMOVED lines=93> */
.L_x_126:
[----:B------:R-:W-:Y:S05]  /*1a020*/  BSYNC B0 ;  /* 0x0000000000007941 */ /* 0x000fea0003800000 */
.L_x_125:
[----:B------:R-:W-:Y:S06]  /*1a030*/  BAR.SYNC.DEFER_BLOCKING 0x1, 0x80 ;  /* 0x0042000000007b1d */ /* 0x000fec0000010000 */
[----:B------:R-:W-:Y:S05]  /*1a040*/  @!P0 BRA `(.L_x_127) ;  /* 0x0000000000048947 */ /* 0x000fea0003800000 */
[----:B------:R-:W-:Y:S01]  /*1a050*/  BPT.TRAP 0x1 ;  /* 0x000000040000795c */ /* 0x000fe20000300000 */
.L_x_127:
[----:B------:R-:W-:Y:S01]  /*1a060*/  SYNCS.ARRIVE.TRANS64.RED.A1T0 RZ, [UR10], RZ ;  /* 0x000000ffffff79a7 */ /* 0x000fe2000810040a */
[----:B------:R-:W-:Y:S05]  /*1a070*/  @!P0 BRA `(.L_x_128) ;  /* 0x0000000000048947 */ /* 0x000fea0003800000 */
[----:B------:R-:W-:Y:S01]  /*1a080*/  BPT.TRAP 0x1 ;  /* 0x000000040000795c */ /* 0x000fe20000300000 */
.L_x_128:
[----:B------:R-:W2:Y:S02]  /*1a090*/  SYNCS.PHASECHK.TRANS64.TRYWAIT P3, [UR47+0x344a8], R20 ;  /* 0x0344a814ff0075a7 */ /* 0x000ea4000806016f */
[----:B--2---:R-:W-:Y:S05]  /*1a0a0*/  @!P3 BRA `(.L_x_129) ;  /* 0x0000008400c8b947 */ /* 0x004fea0003800000 */
.L_x_374:
        /* <DEDUP_REMOVED lines=77> */
.L_x_131:
[----:B------:R-:W-:Y:S05]  /*1a580*/  BSYNC B0 ;  /* 0x0000000000007941 */ /* 0x000fea0003800000 */
.L_x_130:
[----:B------:R-:W-:Y:S06]  /*1a590*/  BAR.SYNC.DEFER_BLOCKING 0x1, 0x80 ;  /* 0x0042000000007b1d */ /* 0x000fec0000010000 */
[----:B------:R-:W-:Y:S05]  /*1a5a0*/  @!P0 BRA `(.L_x_132) ;  /* 0x0000000000048947 */ /* 0x000fea0003800000 */
[----:B------:R-:W-:Y:S01]  /*1a5b0*/  BPT.TRAP 0x1 ;  /* 0x000000040000795c */ /* 0x000fe20000300000 */
.L_x_132:
[----:B------:R-:W-:Y:S01]  /*1a5c0*/  SYNCS.ARRIVE.TRANS64.RED.A1T0 RZ, [UR7], RZ ;  /* 0x000000ffffff79a7 */ /* 0x000fe20008100407 */
[----:B------:R-:W-:Y:S05]  /*1a5d0*/  @!P0 BRA `(.L_x_133) ;  /* 0x0000000000048947 */ /* 0x000fea0003800000 */
[----:B------:R-:W-:Y:S01]  /*1a5e0*/  BPT.TRAP 0x1 ;  /* 0x000000040000795c */ /* 0x000fe20000300000 */
.L_x_133:
[----:B------:R-:W2:Y:S02]  /*1a5f0*/  SYNCS.PHASECHK.TRANS64.TRYWAIT P3, [UR47+0x344b0], R20 ;  /* 0x0344b014ff0075a7 */ /* 0x000ea4000806016f */
[----:B--2---:R-:W-:Y:S05]  /*1a600*/  @!P3 BRA `(.L_x_134) ;  /* 0x000000800088b947 */ /* 0x004fea0003800000 */
.L_x_375:
        /* <DEDUP_REMOVED lines=17> */
[----:B------:R-:W-:Y:S04]  /*1a720*/  @P1 LDSM.16.MT88.4 R8, [R3+0x32000] ;  /* 0x032000000308183b */ /* 0x000fe80000004200 */
[----:B------:R-:W1:Y:S01]  /*1a730*/  @P1 LDSM.16.MT88.4 R4, [R3+0x32800] ;  /* 0x032800000304183b */ /* 0x000e620000004200 */
[----:B------:R-:W-:Y:S05]  /*1a740*/  WARPSYNC.ALL ;  /* 0x0000000000007948 */ /* 0x000fea0003800000 */
[----:B------:R-:W-:Y:S01]  /*1a750*/  BSSY B0, `(.L_x_135) ;  /* 0x0000049000007945 */ /* 0x000fe20003800000 */
[----:B-1----:R-:W-:-:S02]  /*1a760*/  HADD2.F32 R32, -RZ, R7.H0_H0 ;  /* 0x20000007ff207230 */ /* 0x002fc40000004100 */
[----:B------:R-:W-:Y:S02]  /*1a770*/  HADD2.F32 R34, -RZ, R7.H1_H1 ;  /* 0x30000007ff227230 */ /* 0x000fe40000004100 */
[-C--:B--2---:R-:W-:Y:S01]  /*1a780*/  FMUL R13, R13, R2.reuse ;  /* 0x000000020d0d7220 */ /* 0x084fe20000400000 */
[-C--:B---3--:R-:W-:Y:S01]  /*1a790*/  FMUL R15, R15, R2.reuse ;  /* 0x000000020f0f7220 */ /* 0x088fe20000400000 */
[-C--:B----4-:R-:W-:Y:S01]  /*1a7a0*/  FMUL R17, R17, R2.reuse ;  /* 0x0000000211117220 */ /* 0x090fe20000400000 */
[-C--:B-----5:R-:W-:Y:S01]  /*1a7b0*/  FMUL R19, R19, R2.reuse ;  /* 0x0000000213137220 */ /* 0x0a0fe20000400000 */
[-C--:B------:R-:W-:Y:S01]  /*1a7c0*/  FMUL R21, R21, R2.reuse ;  /* 0x0000000215157220 */ /* 0x080fe20000400000 */
[-C--:B------:R-:W-:Y:S01]  /*1a7d0*/  FMUL R25, R25, R2.reuse ;  /* 0x0000000219197220 */ /* 0x080fe20000400000 */
[-C--:B------:R-:W-:Y:S01]  /*1a7e0*/  FMUL R27, R27, R2.reuse ;  /* 0x000000021b1b7220 */ /* 0x080fe20000400000 */
[-C--:B------:R-:W-:Y:S01]  /*1a7f0*/  FMUL R29, R29, R2.reuse ;  /* 0x000000021d1d7220 */ /* 0x080fe20000400000 */
[----:B------:R-:W-:Y:S01]  /*1a800*/  FMUL R31, R30, R2 ;  /* 0x000000021e1f7220 */ /* 0x000fe20000400000 */
[----:B------:R-:W-:-:S02]  /*1a810*/  HADD2.F32 R30, -RZ, R5.H0_H0 ;  /* 0x20000005ff1e7230 */ /* 0x000fc40000004100 */
[-C--:B------:R-:W-:Y:S01]  /*1a820*/  FMUL R33, R28, R2.reuse ;  /* 0x000000021c217220 */ /* 0x080fe20000400000 */
[--C-:B------:R-:W-:Y:S02]  /*1a830*/  HADD2.F32 R28, -RZ, R4.reuse.H1_H1 ;  /* 0x30000004ff1c7230 */ /* 0x100fe40000004100 */
[-C--:B------:R-:W-:Y:S01]  /*1a840*/  FMUL R35, R26, R2.reuse ;  /* 0x000000021a237220 */ /* 0x080fe20000400000 */
[----:B------:R-:W-:Y:S02]  /*1a850*/  HADD2.F32 R26, -RZ, R4.H0_H0 ;  /* 0x20000004ff1a7230 */ /* 0x000fe40000004100 */
[----:B------:R-:W-:Y:S01]  /*1a860*/  FMUL R37, R12, R2 ;  /* 0x000000020c257220 */ /* 0x000fe20000400000 */
[----:B------:R-:W-:Y:S02]  /*1a870*/  HADD2.F32 R12, -RZ, R8.H0_H0 ;  /* 0x20000008ff0c7230 */ /* 0x000fe40000004100 */
[-C--:B------:R-:W-:Y:S01]  /*1a880*/  FFMA R31, R26, R0.reuse, R31 ;  /* 0x000000001a1f7223 */ /* 0x080fe2000000001f */
[----:B------:R-:W-:Y:S01]  /*1a890*/  FFMA R35, R30, R0, R35 ;  /* 0x000000001e237223 */ /* 0x000fe20000000023 */
[----:B------:R-:W-:Y:S01]  /*1a8a0*/  FMUL R39, R24, R2 ;  /* 0x0000000218277220 */ /* 0x000fe20000400000 */
[----:B------:R-:W-:-:S02]  /*1a8b0*/  HADD2.F32 R24, -RZ, R10.H1_H1 ;  /* 0x3000000aff187230 */ /* 0x000fc40000004100 */
[----:B------:R-:W-:Y:S01]  /*1a8c0*/  FFMA R13, R12, R0, R13 ;  /* 0x000000000c0d7223 */ /* 0x000fe2000000000d */
[----:B------:R-:W-:Y:S02]  /*1a8d0*/  HADD2.F32 R12, -RZ, R8.H1_H1 ;  /* 0x30000008ff0c7230 */ /* 0x000fe40000004100 */
[-C--:B------:R-:W-:Y:S01]  /*1a8e0*/  FMUL R41, R18, R2.reuse ;  /* 0x0000000212297220 */ /* 0x080fe20000400000 */
[----:B------:R-:W-:Y:S02]  /*1a8f0*/  HADD2.F32 R18, -RZ, R10.H0_H0 ;  /* 0x2000000aff127230 */ /* 0x000fe40000004100 */
[----:B------:R-:W-:Y:S02]  /*1a900*/  HADD2.F32 R26, -RZ, R5.H1_H1 ;  /* 0x30000005ff1a7230 */ /* 0x000fe40000004100 */
[----:B------:R-:W-:Y:S01]  /*1a910*/  FMUL R43, R16, R2 ;  /* 0x00000002102b7220 */ /* 0x000fe20000400000 */
[----:B------:R-:W-:Y:S02]  /*1a920*/  HADD2.F32 R16, -RZ, R9.H1_H1 ;  /* 0x30000009ff107230 */ /* 0x000fe40000004100 */
[----:B------:R-:W-:Y:S01]  /*1a930*/  FFMA R21, R18, R0, R21 ;  /* 0x0000000012157223 */ /* 0x000fe20000000015 */
[----:B------:R-:W-:-:S02]  /*1a940*/  HADD2.F32 R18, -RZ, R11.H0_H0 ;  /* 0x2000000bff127230 */ /* 0x000fc40000004100 */
[----:B------:R-:W-:Y:S01]  /*1a950*/  FMUL R45, R14, R2 ;  /* 0x000000020e2d7220 */ /* 0x000fe20000400000 */
[----:B------:R-:W-:Y:S02]  /*1a960*/  HADD2.F32 R14, -RZ, R9.H0_H0 ;  /* 0x20000009ff0e7230 */ /* 0x000fe40000004100 */
[-C--:B------:R-:W-:Y:S01]  /*1a970*/  FFMA R12, R12, R0.reuse, R15 ;  /* 0x000000000c0c7223 */ /* 0x080fe2000000000f */
[----:B------:R-:W-:Y:S02]  /*1a980*/  HADD2.F32 R30, -RZ, R6.H1_H1 ;  /* 0x30000006ff1e7230 */ /* 0x000fe40000004100 */
[-C--:B------:R-:W-:Y:S01]  /*1a990*/  FFMA R27, R18, R0.reuse, R27 ;  /* 0x00000000121b7223 */ /* 0x080fe2000000001b */
[-C--:B------:R-:W-:Y:S01]  /*1a9a0*/  FFMA R26, R26, R0.reuse, R37 ;  /* 0x000000001a1a7223 */ /* 0x080fe20000000025 */
[-C--:B------:R-:W-:Y:S01]  /*1a9b0*/  FFMA R17, R14, R0.reuse, R17 ;  /* 0x000000000e117223 */ /* 0x080fe20000000011 */
[-C--:B------:R-:W-:Y:S01]  /*1a9c0*/  FFMA R14, R16, R0.reuse, R19 ;  /* 0x00000000100e7223 */ /* 0x080fe20000000013 */
[----:B------:R-:W-:Y:S01]  /*1a9d0*/  FFMA R16, R24, R0, R25 ;  /* 0x0000000018107223 */ /* 0x000fe20000000019 */
[----:B------:R-:W-:-:S02]  /*1a9e0*/  HADD2.F32 R24, -RZ, R11.H1_H1 ;  /* 0x3000000bff187230 */ /* 0x000fc40000004100 */
[-C--:B------:R-:W-:Y:S01]  /*1a9f0*/  FFMA R43, R32, R0.reuse, R43 ;  /* 0x00000000202b7223 */ /* 0x080fe2000000002b */
[----:B------:R-:W-:Y:S02]  /*1aa00*/  F2FP.F16.F32.PACK_AB R12, R12, R13 ;  /* 0x0000000d0c0c723e */ /* 0x000fe400000000ff */
[----:B------:R-:W-:Y:S01]  /*1aa10*/  F2FP.F16.F32.PACK_AB R13, R14, R17 ;  /* 0x000000110e0d723e */ /* 0x000fe200000000ff */
[-C--:B------:R-:W-:Y:S01]  /*1aa20*/  FFMA R18, R24, R0.reuse, R29 ;  /* 0x0000000018127223 */ /* 0x080fe2000000001d */
[-C--:B------:R-:W-:Y:S01]  /*1aa30*/  FFMA R24, R28, R0.reuse, R33 ;  /* 0x000000001c187223 */ /* 0x080fe20000000021 */
[----:B------:R-:W-:Y:S01]  /*1aa40*/  HADD2.F32 R28, -RZ, R6.H0_H0 ;  /* 0x20000006ff1c7230 */ /* 0x000fe20000004100 */
[----:B------:R-:W-:Y:S02]  /*1aa50*/  F2FP.F16.F32.PACK_AB R14, R16, R21 ;  /* 0x00000015100e723e */ /* 0x000fe400000000ff */
[----:B------:R-:W-:Y:S02]  /*1aa60*/  F2FP.F16.F32.PACK_AB R15, R18, R27 ;  /* 0x0000001b120f723e */ /* 0x000fe400000000ff */
[-C--:B------:R-:W-:Y:S01]  /*1aa70*/  FFMA R39, R28, R0.reuse, R39 ;  /* 0x000000001c277223 */ /* 0x080fe20000000027 */
[-C--:B------:R-:W-:Y:S01]  /*1aa80*/  FFMA R28, R30, R0.reuse, R41 ;  /* 0x000000001e1c7223 */ /* 0x080fe20000000029 */
[----:B------:R-:W-:Y:S01]  /*1aa90*/  FFMA R30, R34, R0, R45 ;  /* 0x00000000221e7223 */ /* 0x000fe2000000002d */
[----:B------:R-:W-:Y:S01]  /*1aaa0*/  F2FP.F16.F32.PACK_AB R25, R26, R35 ;  /* 0x000000231a19723e */ /* 0x000fe200000000ff */
[----:B------:R1:W-:Y:S01]  /*1aab0*/  STSM.16.MT88.4 [R3+0x32000], R12 ;  /* 0x0320000c03007844 */ /* 0x0003e20000004200 */
        /* <DEDUP_REMOVED lines=18> */
.L_x_136:
[----:B------:R-:W-:Y:S05]  /*1abe0*/  BSYNC B0 ;  /* 0x0000000000007941 */ /* 0x000fea0003800000 */
.L_x_135:
[----:B------:R-:W-:Y:S06]  /*1abf0*/  BAR.SYNC.DEFER_BLOCKING 0x1, 0x80 ;  /* 0x0042000000007b1d */ /* 0x000fec0000010000 */
[----:B------:R-:W-:Y:S05]  /*1ac00*/  @!P0 BRA `(.L_x_137) ;  /* 0x0000000000048947 */ /* 0x000fea0003800000 */
[----:B------:R-:W-:Y:S01]  /*1ac10*/  BPT.TRAP 0x1 ;  /* 0x000000040000795c */ /* 0x000fe20000300000 */
.L_x_137:
[----:B------:R-:W-:Y:S01]  /*1ac20*/  SYNCS.ARRIVE.TRANS64.RED.A1T0 RZ, [UR8], RZ ;  /* 0x000000ffffff79a7 */ /* 0x000fe20008100408 */
[----:B------:R-:W-:Y:S05]  /*1ac30*/  @!P0 BRA `(.L_x_138) ;  /* 0x0000000000048947 */ /* 0x000fea0003800000 */
[----:B------:R-:W-:Y:S01]  /*1ac40*/  BPT.TRAP 0x1 ;  /* 0x000000040000795c */ /* 0x000fe20000300000 */
.L_x_138:
[----:B------:R-:W2:Y:S02]  /*1ac50*/  SYNCS.PHASECHK.TRANS64.TRYWAIT P3, [UR47+0x344b8], R20 ;  /* 0x0344b814ff0075a7 */ /* 0x000ea4000806016f */
[----:B--2---:R-:W-:Y:S05]  /*1ac60*/  @!P3 BRA `(.L_x_139) ;  /* 0x0000007c0008b947 */ /* 0x004fea0003800000 */
.L_x_376:
[----:B------:R-:W-:Y:S05]  /*1ac70*/  @P1 WARPSYNC.ALL ;  /* 0x0000000000001948 */ /* 0x000fea0003800000 */
[----:B------:R-:W2:Y:S01]  /*1ac80*/  @P1 LDSM.16.MT88.4 R8, [R3+0x33000] ;  /* 0x033000000308183b */ /* 0x000ea20000004200 */
[-C--:B------:R-:W-:Y:S01]  /*1ac90*/  FMUL R136, R136, R2.reuse ;  /* 0x0000000288887220 */ /* 0x080fe20000400000 */
[-C--:B-1----:R-:W-:Y:S01]  /*1aca0*/  FMUL R12, R137, R2.reuse ;  /* 0x00000002890c7220 */ /* 0x082fe20000400000 */
        /* <DEDUP_REMOVED lines=35> */
[--C-:B------:R-:W-:Y:S02]  /*1aee0*/  HADD2.F32 R27, -RZ, R4.reuse.H0_H0 ;  /* 0x20000004ff1b7230 */ /* 0x100fe40000004100 */
[-C--:B------:R-:W-:Y:S01]  /*1aef0*/  FFMA R31, R31, R0.reuse, R146 ;  /* 0x000000001f1f7223 */ /* 0x080fe20000000092 */
[----:B------:R-:W-:Y:S02]  /*1af00*/  HADD2.F32 R29, -RZ, R4.H1_H1 ;  /* 0x30000004ff1d7230 */ /* 0x000fe40000004100 */
[-C--:B------:R-:W-:Y:S01]  /*1af10*/  FFMA R37, R37, R0.reuse, R150 ;  /* 0x0000000025257223 */ /* 0x080fe20000000096 */
[----:B------:R-:W-:Y:S02]  /*1af20*/  HADD2.F32 R5, -RZ, R5.H1_H1 ;  /* 0x30000005ff057230 */ /* 0x000fe40000004100 */
        /* <DEDUP_REMOVED lines=33> */
.L_x_141:
[----:B------:R-:W-:Y:S05]  /*1b140*/  BSYNC B0 ;  /* 0x0000000000007941 */ /* 0x000fea0003800000 */
.L_x_140:
[----:B------:R-:W-:Y:S06]  /*1b150*/  BAR.SYNC.DEFER_BLOCKING 0x1, 0x80 ;  /* 0x0042000000007b1d */ /* 0x000fec0000010000 */
[----:B------:R-:W-:Y:S05]  /*1b160*/  @!P0 BRA `(.L_x_142) ;  /* 0x0000000000048947 */ /* 0x000fea0003800000 */
[----:B------:R-:W-:Y:S01]  /*1b170*/  BPT.TRAP 0x1 ;  /* 0x000000040000795c */ /* 0x000fe20000300000 */
.L_x_142:
[----:B------:R-:W-:Y:S01]  /*1b180*/  UISETP.NE.AND UP0, UPT, UR52, 0x3, UPT ;  /* 0x000000033400788c */ /* 0x000fe2000bf05270 */
[----:B------:R-:W-:Y:S05]  /*1b190*/  SYNCS.ARRIVE.TRANS64.RED.A1T0 RZ, [UR9], RZ ;  /* 0x000000ffffff79a7 */ /* 0x000fea0008100409 */
[----:B------:R-:W-:-:S13]  /*1b1a0*/  PLOP3.LUT P1, PT, PT, PT, UP0, 0x80, 0x0 ;  /* 0x000000000000781c */ /* 0x000fda0003f2f008 */
[----:B------:R-:W-:Y:S05]  /*1b1b0*/  @!P1 BRA `(.L_x_143) ;  /* 0x0000000000049947 */ /* 0x000fea0003800000 */
[----:B------:R-:W-:Y:S01]  /*1b1c0*/  BPT.TRAP 0x1 ;  /* 0x000000040000795c */ /* 0x000fe20000300000 */
.L_x_143:
[C---:B------:R-:W-:Y:S02]  /*1b1d0*/  R2UR UR4, R22.reuse ;  /* 0x00000000160472ca */ /* 0x040fe400000e0000 */
[----:B------:R-:W-:Y:S02]  /*1b1e0*/  SHF.L.U32 R0, R23, 0x1f, RZ ;  /* 0x0000001f17007819 */ /* 0x000fe400000006ff */
[----:B------:R-:W-:-:S09]  /*1b1f0*/  LEA R19, R22, UR47, 0x4 ;  /* 0x0000002f16137c11 */ /* 0x000fd2000f8e20ff */
[----:B------:R-:W-:-:S09]  /*1b200*/  ULEA UR4, UR4, UR47, 0x3 ;  /* 0x0000002f04047291 */ /* 0x000fd2000f8e183f */
[----:B------:R-:W2:Y:S02]  /*1b210*/  SYNCS.PHASECHK.TRANS64.TRYWAIT P2, [UR4+0x34400], R0 ;  /* 0x03440000ff0075a7 */ /* 0x000ea40008040144 */
[----:B--2---:R-:W-:Y:S05]  /*1b220*/  @!P2 BRA `(.L_x_144) ;  /* 0x0000007400b0a947 */ /* 0x004fea0003800000 */
.L_x_377:
[----:B------:R-:W2:Y:S01]  /*1b230*/  LDS.128 R16, [R19+0x34510] ;  /* 0x0345100013107984 */ /* 0x000ea20000000c00 */
        /* <DEDUP_REMOVED lines=8> */
.L_x_145:
[----:B------:R-:W-:Y:S01]  /*1b2c0*/  UIADD3 UR4, UR4, 0x34440, URZ ;  /* 0x0003444004047890 */ /* 0x000fe2000fffe03f */
[----:B--2---:R-:W-:Y:S01]  /*1b2d0*/  ISETP.NE.AND P3, PT, R19, RZ, PT ;  /* 0x000000ff1300720c */ /* 0x004fe20003f65270 */
[----:B------:R-:W-:Y:S01]  /*1b2e0*/  VIADD R22, R22, 0x1 ;  /* 0x0000000116167836 */ /* 0x000fe20000000000 */
[----:B------:R-:W-:Y:S01]  /*1b2f0*/  MOV R19, RZ ;  /* 0x000000ff00137202 */ /* 0x000fe20000000f00 */
[----:B------:R-:W-:-:S03]  /*1b300*/  UPRMT UR4, UR57, 0x654, UR4 ;  /* 0x0000065439047896 */ /* 0x000fc60008000004 */
[----:B------:R-:W-:-:S04]  /*1b310*/  ISETP.NE.AND P2, PT, R22, 0x8, PT ;  /* 0x000000081600780c */ /* 0x000fc80003f45270 */
[----:B-1----:R-:W-:Y:S02]  /*1b320*/  SEL R0, RZ, 0x1, P2 ;  /* 0x00000001ff007807 */ /* 0x002fe40001000000 */
[----:B---3--:R-:W-:Y:S01]  /*1b330*/  SYNCS.ARRIVE.TRANS64.RED.A1T0 RZ, [UR4], RZ ;  /* 0x000000ffffff79a7 */ /* 0x008fe20008100404 */
[----:B------:R-:W-:Y:S02]  /*1b340*/  SEL R22, R22, RZ, P2 ;  /* 0x000000ff16167207 */ /* 0x000fe40001000000 */
[----:B------:R-:W-:Y:S01]  /*1b350*/  LOP3.LUT R23, R23, R0, RZ, 0x3c, !PT ;  /* 0x0000000017177212 */ /* 0x000fe200078e3cff */
[----:B------:R-:W-:Y:S06]  /*1b360*/  @!P3 BRA `(.L_x_146) ;  /* 0x0000000000b0b947 */ /* 0x000fec0003800000 */
[----:B------:R-:W1:Y:S02]  /*1b370*/  LDC.64 R2, c[0x0][0x290] ;  /* 0x0000a400ff027b82 */ /* 0x000e640000000a00 */
[----:B-1----:R-:W-:-:S06]  /*1b380*/  IMAD.WIDE R2, R18, 0xc, R2 ;  /* 0x0000000c12027825 */ /* 0x002fcc00078e0202 */
[----:B------:R-:W2:Y:S02]  /*1b390*/  LDG.E R2, desc[UR38][R2.64+0x8] ;  /* 0x0000082602027981 */ /* 0x000ea4000c1e1900 */
[----:B--2---:R-:W-:-:S13]  /*1b3a0*/  R2UR UR4, R2 ;  /* 0x00000000020472ca */ /* 0x004fda00000e0000 */
[----:B------:R-:W-:-:S04]  /*1b3b0*/  UIADD3 UR4, UR4, 0x7f, URZ ;  /* 0x0000007f04047890 */ /* 0x000fc8000fffe03f */
[----:B------:R-:W-:-:S04]  /*1b3c0*/  USHF.R.S32.HI UR5, URZ, 0x1f, UR4 ;  /* 0x0000001f3f057899 */ /* 0x000fc80008011404 */
[----:B------:R-:W-:-:S04]  /*1b3d0*/  ULEA.HI UR5, UR5, UR4, URZ, 0x7 ;  /* 0x0000000405057291 */ /* 0x000fc8000f8f383f */
[----:B------:R-:W-:-:S04]  /*1b3e0*/  USHF.R.S32.HI UR5, URZ, 0x7, UR5 ;  /* 0x000000073f057899 */ /* 0x000fc80008011405 */
[----:B------:R-:W-:-:S04]  /*1b3f0*/  UIADD3 UR40, UR40, UR5, URZ ;  /* 0x0000000528287290 */ /* 0x000fc8000fffe03f */
[----:B------:R-:W-:Y:S02]  /*1b400*/  USHF.R.U32.HI UR4, URZ, 0x1, UR40 ;  /* 0x000000013f047899 */ /* 0x000fe40008011628 */
[----:B------:R-:W-:Y:S02]  /*1b410*/  UISETP.GT.U32.AND UP0, UPT, UR40, 0x1, UPT ;  /* 0x000000012800788c */ /* 0x000fe4000bf04070 */
[----:B------:R-:W-:Y:S02]  /*1b420*/  ULOP3.LUT UR4, UR4, 0x1, URZ, 0xc0, !UPT ;  /* 0x0000000104047892 */ /* 0x000fe4000f8ec03f */
[----:B------:R-:W-:Y:S02]  /*1b430*/  UISETP.LT.U32.AND UP0, UPT, UR5, 0x2, UP0 ;  /* 0x000000020500788c */ /* 0x000fe40008701070 */
[----:B------:R-:W-:-:S04]  /*1b440*/  UISETP.NE.U32.AND UP1, UPT, UR4, 0x1, UPT ;  /* 0x000000010400788c */ /* 0x000fc8000bf25070 */
[----:B------:R-:W-:Y:S02]  /*1b450*/  UISETP.GT.U32.AND UP1, UPT, UR5, 0x1, !UP1 ;  /* 0x000000010500788c */ /* 0x000fe4000cf24070 */
[----:B------:R-:W-:Y:S02]  /*1b460*/  USEL UR5, URZ, 0x1, !UP0 ;  /* 0x000000013f057887 */ /* 0x000fe4000c000000 */
[----:B------:R-:W-:-:S04]  /*1b470*/  USEL UR4, URZ, 0x1, !UP1 ;  /* 0x000000013f047887 */ /* 0x000fc8000c800000 */
[----:B------:R-:W-:Y:S01]  /*1b480*/  ULOP3.LUT UR41, UR4, UR41, UR5, 0x96, !UPT ;  /* 0x0000002904297292 */ /* 0x000fe2000f8e9605 */
[----:B------:R-:W-:Y:S11]  /*1b490*/  @!P1 BRA `(.L_x_147) ;  /* 0x0000000000049947 */ /* 0x000ff60003800000 */
[----:B------:R-:W-:Y:S01]  /*1b4a0*/  BPT.TRAP 0x1 ;  /* 0x000000040000795c */ /* 0x000fe20000300000 */
.L_x_147:
[C---:B------:R-:W-:Y:S02]  /*1b4b0*/  R2UR UR4, R22.reuse ;  /* 0x00000000160472ca */ /* 0x040fe400000e0000 */
[----:B------:R-:W-:Y:S02]  /*1b4c0*/  SHF.L.U32 R2, R23, 0x1f, RZ ;  /* 0x0000001f17027819 */ /* 0x000fe400000006ff */
[----:B------:R-:W-:-:S09]  /*1b4d0*/  LEA R0, R22, UR47, 0x4 ;  /* 0x0000002f16007c11 */ /* 0x000fd2000f8e20ff */
[----:B------:R-:W-:-:S09]  /*1b4e0*/  ULEA UR4, UR4, UR47, 0x3 ;  /* 0x0000002f04047291 */ /* 0x000fd2000f8e183f */
[----:B------:R-:W1:Y:S02]  /*1b4f0*/  SYNCS.PHASECHK.TRANS64.TRYWAIT P2, [UR4+0x34400], R2 ;  /* 0x03440002ff0075a7 */ /* 0x000e640008040144 */
[----:B-1----:R-:W-:Y:S05]  /*1b500*/  @!P2 BRA `(.L_x_148) ;  /* 0x000000740010a947 */ /* 0x002fea0003800000 */
.L_x_378:
[----:B------:R2:W3:Y:S01]  /*1b510*/  LDS.128 R16, [R0+0x34510] ;  /* 0x0345100000107984 */ /* 0x0004e20000000c00 */
[----:B------:R-:W-:Y:S01]  /*1b520*/  @!PT LDS RZ, [RZ] ;  /* 0x00000000fffff984 */ /* 0x000fe20000000800 */
[----:B------:R-:W-:Y:S01]  /*1b530*/  @!PT LDS RZ, [RZ] ;  /* 0x00000000fffff984 */ /* 0x000fe20000000800 */
[----:B------:R-:W-:Y:S01]  /*1b540*/  @!PT LDS RZ, [RZ] ;  /* 0x00000000fffff984 */ /* 0x000fe20000000800 */
[----:B------:R-:W-:Y:S01]  /*1b550*/  @!PT LDS RZ, [RZ] ;  /* 0x00000000fffff984 */ /* 0x000fe20000000800 */
[----:B------:R4:W-:Y:S06]  /*1b560*/  MEMBAR.ALL.CTA ;  /* 0x0000000000007992 */ /* 0x0009ec0000008000 */
[----:B----4-:R-:W4:Y:S01]  /*1b570*/  FENCE.VIEW.ASYNC.S ;  /* 0x00000000000073c6 */ /* 0x010f220000000000 */
[----:B--2---:R-:W-:Y:S05]  /*1b580*/  @!P1 BRA `(.L_x_149) ;  /* 0x0000000000049947 */ /* 0x004fea0003800000 */
[----:B------:R-:W-:Y:S01]  /*1b590*/  BPT.TRAP 0x1 ;  /* 0x000000040000795c */ /* 0x000fe20000300000 */
.L_x_149:
[----:B------:R-:W-:Y:S01]  /*1b5a0*/  UIADD3 UR4, UR4, 0x34440, URZ ;  /* 0x0003444004047890 */ /* 0x000fe2000fffe03f */
[----:B------:R-:W-:Y:S01]  /*1b5b0*/  VIADD R22, R22, 0x1 ;  /* 0x0000000116167836 */ /* 0x000fe20000000000 */
[----:B------:R-:W-:Y:S02]  /*1b5c0*/  ULOP3.LUT UR40, UR40, 0x1, URZ, 0xc0, !UPT ;  /* 0x0000000128287892 */ /* 0x000fe4000f8ec03f */
[----:B------:R-:W-:Y:S02]  /*1b5d0*/  UPRMT UR4, UR57, 0x654, UR4 ;  /* 0x0000065439047896 */ /* 0x000fe40008000004 */
[----:B------:R-:W-:-:S04]  /*1b5e0*/  ISETP.NE.AND P1, PT, R22, 0x8, PT ;  /* 0x000000081600780c */ /* 0x000fc80003f25270 */
[----:B------:R-:W-:Y:S02]  /*1b5f0*/  SEL R0, RZ, 0x1, P1 ;  /* 0x00000001ff007807 */ /* 0x000fe40000800000 */
[----:B------:R-:W-:Y:S01]  /*1b600*/  SEL R22, R22, RZ, P1 ;  /* 0x000000ff16167207 */ /* 0x000fe20000800000 */
[----:B----4-:R-:W-:Y:S01]  /*1b610*/  SYNCS.ARRIVE.TRANS64.RED.A1T0 RZ, [UR4], RZ ;  /* 0x000000ffffff79a7 */ /* 0x010fe20008100404 */
[----:B------:R-:W-:-:S07]  /*1b620*/  LOP3.LUT R23, R23, R0, RZ, 0x3c, !PT ;  /* 0x0000000017177212 */ /* 0x000fce00078e3cff */
.L_x_146:
[----:B---3--:R-:W-:Y:S02]  /*1b630*/  ISETP.NE.AND P1, PT, R19, RZ, PT ;  /* 0x000000ff1300720c */ /* 0x008fe40003f25270 */
[CC--:B------:R-:W-:Y:S02]  /*1b640*/  ISETP.NE.AND P2, PT, R154.reuse, R18.reuse, PT ;  /* 0x000000129a00720c */ /* 0x0c0fe40003f45270 */
[----:B------:R-:W-:-:S13]  /*1b650*/  ISETP.EQ.OR P3, PT, R154, R18, !P1 ;  /* 0x000000129a00720c */ /* 0x000fda0004f62670 */
[----:B------:R-:W-:Y:S05]  /*1b660*/  @P3 BRA `(.L_x_150) ;  /* 0x0000000000fc3947 */ /* 0x000fea0003800000 */
[----:B------:R-:W-:-:S13]  /*1b670*/  ISETP.NE.AND P3, PT, RZ, UR51, PT ;  /* 0x00000033ff007c0c */ /* 0x000fda000bf65270 */
[----:B------:R-:W-:Y:S05]  /*1b680*/  @P3 BRA `(.L_x_150) ;  /* 0x0000000000f43947 */ /* 0x000fea0003800000 */
[----:B------:R-:W2:Y:S01]  /*1b690*/  S2R R0, SR_LANEID ;  /* 0x0000000000007919 */ /* 0x000ea20000000000 */
[----:B------:R-:W-:Y:S01]  /*1b6a0*/  ELECT P3, URZ, PT ;  /* 0x00000000003f782f */ /* 0x000fe20003860000 */
[----:B------:R-:W-:Y:S01]  /*1b6b0*/  BSSY B0, `(.L_x_151) ;  /* 0x000002f000007945 */ /* 0x000fe20003800000 */
[----:B--2---:R-:W-:-:S11]  /*1b6c0*/  SHF.L.U32 R15, R0, 0x2, RZ ;  /* 0x00000002000f7819 */ /* 0x004fd600000006ff */
[----:B------:R-:W-:Y:S05]  /*1b6d0*/  @!P3 BRA `(.L_x_152) ;  /* 0x0000000000b0b947 */ /* 0x000fea0003800000 */
[----:B------:R-:W-:Y:S01]  /*1b6e0*/  IMAD.SHL.U32 R0, R18, 0x8, RZ ;  /* 0x0000000812007824 */ /* 0x000fe200078e00ff */
[----:B-1----:R-:W-:Y:S01]  /*1b6f0*/  SHF.R.S32.HI R3, RZ, 0x1f, R18 ;  /* 0x0000001fff037819 */ /* 0x002fe20000011412 */
[----:B------:R-:W-:-:S03]  /*1b700*/  ULDC.64 UR4, c[0x0][0x820] ;  /* 0x0002080000047ab9 */ /* 0x000fc60000000a00 */
[----:B------:R-:W-:Y:S02]  /*1b710*/  SHF.L.U64.HI R8, R18, 0x3, R3 ;  /* 0x0000000312087819 */ /* 0x000fe40000010203 */
[----:B------:R-:W-:Y:S01]  /*1b720*/  IADD3 R4, P3, R0, UR4, RZ ;  /* 0x0000000400047c10 */ /* 0x000fe2000ff7e0ff */
[----:B------:R-:W1:Y:S03]  /*1b730*/  LDC.64 R2, c[0x0][0x290] ;  /* 0x0000a400ff027b82 */ /* 0x000e660000000a00 */
[----:B------:R-:W-:Y:S01]  /*1b740*/  IADD3.X R5, R8, UR5, RZ, P3, !PT ;  /* 0x0000000508057c10 */ /* 0x000fe20009ffe4ff */
[----:B------:R-:W-:-:S05]  /*1b750*/  ULDC.64 UR4, c[0x0][0x818] ;  /* 0x0002060000047ab9 */ /* 0x000fca0000000a00 */
[----:B------:R-:W2:Y:S01]  /*1b760*/  LDG.E.64 R4, desc[UR38][R4.64] ;  /* 0x0000002604047981 */ /* 0x000ea2000c1e1b00 */
[----:B-1----:R-:W-:Y:S01]  /*1b770*/  IMAD.WIDE R6, R18, 0xc, R2 ;  /* 0x0000000c12067825 */ /* 0x002fe200078e0202 */
[----:B------:R-:W-:Y:S02]  /*1b780*/  IADD3 R2, P3, R0, UR4, RZ ;  /* 0x0000000400027c10 */ /* 0x000fe4000ff7e0ff */
[----:B------:R-:W1:Y:S02]  /*1b790*/  LDS R0, [UR48+0x1c] ;  /* 0x00001c30ff007984 */ /* 0x000e640008000800 */
[----:B------:R-:W-:Y:S02]  /*1b7a0*/  IADD3.X R3, R8, UR5, RZ, P3, !PT ;  /* 0x0000000508037c10 */ /* 0x000fe40009ffe4ff */
[----:B------:R-:W3:Y:S04]  /*1b7b0*/  LDG.E R12, desc[UR38][R6.64] ;  /* 0x00000026060c7981 */ /* 0x000ee8000c1e1900 */
[----:B------:R4:W5:Y:S04]  /*1b7c0*/  LDG.E R13, desc[UR38][R6.64+0x4] ;  /* 0x00000426060d7981 */ /* 0x000968000c1e1900 */
[----:B------:R-:W5:Y:S01]  /*1b7d0*/  LDG.E.64 R2, desc[UR38][R2.64] ;  /* 0x0000002602027981 */ /* 0x000f62000c1e1b00 */
[----:B------:R-:W-:-:S03]  /*1b7e0*/  MOV R8, UR48 ;  /* 0x0000003000087c02 */ /* 0x000fc60008000f00 */
[----:B------:R-:W-:Y:S01]  /*1b7f0*/  STS [UR48+0x30], RZ ;  /* 0x000030ffff007988 */ /* 0x000fe20008000830 */
[----:B------:R-:W-:Y:S02]  /*1b800*/  SHF.R.U64 R8, R8, 0x4, RZ ;  /* 0x0000000408087819 */ /* 0x000fe400000012ff */
[----:B----4-:R-:W-:-:S03]  /*1b810*/  CS2R R6, SRZ ;  /* 0x0000000000067805 */ /* 0x010fc6000001ff00 */
[----:B------:R-:W-:Y:S04]  /*1b820*/  STS [UR48+0x10], R8 ;  /* 0x00001008ff007988 */ /* 0x000fe80008000830 */
[----:B------:R-:W-:Y:S01]  /*1b830*/  STS [UR48+0x14], R8 ;  /* 0x00001408ff007988 */ /* 0x000fe20008000830 */
[C---:B--2---:R-:W-:Y:S01]  /*1b840*/  SHF.L.U64.HI R11, R4.reuse, 0x1, R5 ;  /* 0x00000001040b7819 */ /* 0x044fe20000010205 */
[----:B------:R-:W-:-:S03]  /*1b850*/  IMAD.SHL.U32 R10, R4, 0x2, RZ ;  /* 0x00000002040a7824 */ /* 0x000fc600078e00ff */
[----:B------:R-:W-:Y:S02]  /*1b860*/  LOP3.LUT R11, R11, 0x1fffffff, RZ, 0xc0, !PT ;  /* 0x1fffffff0b0b7812 */ /* 0x000fe400078ec0ff */
[----:B------:R-:W-:Y:S02]  /*1b870*/  LOP3.LUT R10, R10, 0xfffffffe, RZ, 0xc0, !PT ;  /* 0xfffffffe0a0a7812 */ /* 0x000fe400078ec0ff */
[--C-:B------:R-:W-:Y:S02]  /*1b880*/  SHF.R.U32.HI R5, RZ, 0x4, R11.reuse ;  /* 0x00000004ff057819 */ /* 0x100fe4000001160b */
[----:B------:R-:W-:Y:S02]  /*1b890*/  SHF.R.U64 R10, R10, 0x4, R11 ;  /* 0x000000040a0a7819 */ /* 0x000fe4000000120b */
[----:B-1----:R-:W-:-:S03]  /*1b8a0*/  LOP3.LUT R0, R0, 0xf, R5, 0xb8, !PT ;  /* 0x0000000f00007812 */ /* 0x002fc600078eb805 */
[----:B------:R-:W-:Y:S04]  /*1b8b0*/  STS [UR48+0xc], R10 ;  /* 0x00000c0aff007988 */ /* 0x000fe80008000830 */
[----:B------:R-:W-:Y:S01]  /*1b8c0*/  STS [UR48+0x1c], R0 ;  /* 0x00001c00ff007988 */ /* 0x000fe20008000830 */
[----:B---3--:R-:W-:-:S03]  /*1b8d0*/  IADD3 R4, R12, -0x1, RZ ;  /* 0xffffffff0c047810 */ /* 0x008fc60007ffe0ff */
[----:B------:R-:W1:Y:S04]  /*1b8e0*/  LDS R5, [UR48+0x1c] ;  /* 0x00001c30ff057984 */ /* 0x000e680008000800 */
[----:B-----5:R-:W-:Y:S01]  /*1b8f0*/  STS.64 [UR48], R2 ;  /* 0x00000002ff007988 */ /* 0x020fe20008000a30 */
[----:B-1----:R-:W-:-:S05]  /*1b900*/  LOP3.LUT R5, R5, 0xf0, RZ, 0xb8, !PT ;  /* 0x000000f005057812 */ /* 0x002fca00078eb8ff */
[----:B------:R1:W-:Y:S04]  /*1b910*/  STS [UR48+0x1c], R5 ;  /* 0x00001c05ff007988 */ /* 0x0003e80008000830 */
[----:B------:R-:W2:Y:S01]  /*1b920*/  LDS R9, [UR48+0x1c] ;  /* 0x00001c30ff097984 */ /* 0x000ea20008000800 */
[----:B-1----:R-:W-:-:S05]  /*1b930*/  VIADD R5, R13, 0xffffffff ;  /* 0xffffffff0d057836 */ /* 0x002fca0000000000 */
[----:B------:R-:W-:Y:S01]  /*1b940*/  STS.128 [UR48+0x20], R4 ;  /* 0x00002004ff007988 */ /* 0x000fe20008000c30 */
[----:B--2---:R-:W-:-:S05]  /*1b950*/  LOP3.LUT R9, R9, 0xf00, RZ, 0xb8, !PT ;  /* 0x00000f0009097812 */ /* 0x004fca00078eb8ff */
[----:B------:R-:W-:Y:S04]  /*1b960*/  STS.64 [UR48+0x18], R8 ;  /* 0x00001808ff007988 */ /* 0x000fe80008000a30 */
[----:B------:R-:W1:Y:S02]  /*1b970*/  LDS R14, [UR48+0x1c] ;  /* 0x00001c30ff0e7984 */ /* 0x000e640008000800 */
[----:B-1----:R-:W-:-:S05]  /*1b980*/  LOP3.LUT R0, R14, 0xf000, RZ, 0xb8, !PT ;  /* 0x0000f0000e007812 */ /* 0x002fca00078eb8ff */
[----:B------:R2:W-:Y:S02]  /*1b990*/  STS [UR48+0x1c], R0 ;  /* 0x00001c00ff007988 */ /* 0x0005e40008000830 */
.L_x_152:
[----:B------:R-:W-:Y:S05]  /*1b9a0*/  BSYNC B0 ;  /* 0x0000000000007941 */ /* 0x000fea0003800000 */
.L_x_151:
[----:B------:R-:W-:Y:S01]  /*1b9b0*/  NOP ;  /* 0x0000000000007918 */ /* 0x000fe20000000000 */
[----:B------:R3:W4:Y:S01]  /*1b9c0*/  LDS R5, [R15+UR48] ;  /* 0x000000300f057984 */ /* 0x0007220008000800 */
[----:B------:R-:W-:Y:S02]  /*1b9d0*/  ELECT P3, URZ, PT ;  /* 0x00000000003f782f */ /* 0x000fe40003860000 */
[----:B-1----:R-:W-:Y:S01]  /*1b9e0*/  IADD3 R2, P4, R15, UR36, RZ ;  /* 0x000000240f027c10 */ /* 0x002fe2000ff9e0ff */
[----:B------:R-:W-:Y:S03]  /*1b9f0*/  BSSY B0, `(.L_x_153) ;  /* 0x0000005000007945 */ /* 0x000fe60003800000 */
[----:B------:R-:W-:-:S07]  /*1ba00*/  IADD3.X R3, RZ, UR37, RZ, P4, !PT ;  /* 0x00000025ff037c10 */ /* 0x000fce000a7fe4ff */
[----:B---3--:R-:W-:Y:S05]  /*1ba10*/  @!P3 BRA `(.L_x_154) ;  /* 0x000000000008b947 */ /* 0x008fea0003800000 */
[----:B------:R0:W-:Y:S01]  /*1ba20*/  UTMACMDFLUSH ;  /* 0x00000000000079b7 */ /* 0x0001e20000000000 */
[----:B------:R-:W-:-:S04]  /*1ba30*/  DEPBAR.LE SB0, 0x0 ;  /* 0x000080000000791a */ /* 0x000fc80000000000 */
.L_x_154:
[----:B------:R-:W-:Y:S05]  /*1ba40*/  BSYNC B0 ;  /* 0x0000000000007941 */ /* 0x000fea0003800000 */
.L_x_153:
[----:B----4-:R3:W5:Y:S02]  /*1ba50*/  ATOMG.E.EXCH.STRONG.GPU PT, RZ, [R2], R5 ;  /* 0x0000000502ff73a8 */ /* 0x01076400041ee100 */
.L_x_150:
[----:B------:R-:W-:-:S04]  /*1ba60*/  DEPBAR.LE SB0, 0x0 ;  /* 0x000080000000791a */ /* 0x000fc80000000000 */
[----:B------:R-:W-:Y:S05]  /*1ba70*/  @!P0 BRA `(.L_x_155) ;  /* 0x0000000000048947 */ /* 0x000fea0003800000 */
[----:B------:R-:W-:Y:S01]  /*1ba80*/  BPT.TRAP 0x1 ;  /* 0x000000040000795c */ /* 0x000fe20000300000 */
.L_x_155:
[----:B--2---:R-:W-:Y:S01]  /*1ba90*/  IMAD.U32 R0, RZ, RZ, UR53 ;  /* 0x00000035ff007e24 */ /* 0x004fe2000f8e00ff */
[----:B-----5:R-:W-:Y:S01]  /*1baa0*/  SYNCS.ARRIVE.TRANS64.RED.A1T0 RZ, [UR10], RZ ;  /* 0x000000ffffff79a7 */ /* 0x020fe2000810040a */
[----:B---3--:R-:W-:Y:S02]  /*1bab0*/  SEL R5, RZ, 0x1, !P2 ;  /* 0x00000001ff057807 */ /* 0x008fe40005000000 */
[----:B------:R-:W-:Y:S01]  /*1bac0*/  LOP3.LUT R152, R152, 0x1, RZ, 0x3c, !PT ;  /* 0x0000000198987812 */ /* 0x000fe200078e3cff */
[----:B------:R2:W-:Y:S01]  /*1bad0*/  SYNCS.ARRIVE.TRANS64.A1T0 RZ, [R0+UR49], RZ ;  /* 0x000000ff00ff79a7 */ /* 0x0005e20008100031 */
[----:B------:R-:W-:Y:S05]  /*1bae0*/  @P1 BRA `(.L_x_156) ;  /* 0xfffffe7c00c01947 */ /* 0x000fea000383ffff */
[----:B------:R-:W-:Y:S05]  /*1baf0*/  EXIT ;  /* 0x000000000000794d */ /* 0x000fea0003800000 */
.L_x_23:
[----:B------:R-:W-:-:S08]  /*1bb00*/  NOP ;  /* 0x0000000000007918 */ /* 0x000fd00000000000 */
[----:B----45:R-:W1:-:S00]  /*1bb10*/  USETMAXREG.DEALLOC.CTAPOOL 0x28 ;  /* 0x00000028000079c8 */ /* 0x030e4000080e0500 */
[----:B------:R-:W-:-:S06]  /*1bb20*/  UISETP.NE.AND UP1, UPT, UR51, 0x3, UPT ;  /* 0x000000033300788c */ /* 0x000fcc000bf25270 */
[----:B------:R-:W-:-:S13]  /*1bb30*/  PLOP3.LUT P1, PT, PT, PT, UP1, 0x80, 0x0 ;  /* 0x000000000000781c */ /* 0x000fda0003f2f018 */
[----:B-1----:R-:W-:Y:S05]  /*1bb40*/  @!P1 BRA `(.L_x_157) ;  /* 0x0000004000849947 */ /* 0x002fea0003800000 */
[----:B------:R-:W-:-:S13]  /*1bb50*/  ISETP.NE.AND P0, PT, RZ, UR51, PT ;  /* 0x00000033ff007c0c */ /* 0x000fda000bf05270 */
[----:B------:R-:W-:Y:S05]  /*1bb60*/  @!P0 BRA `(.L_x_158) ;  /* 0x0000002400ac8947 */ /* 0x000fea0003800000 */
[----:B------:R-:W-:-:S06]  /*1bb70*/  UISETP.NE.AND UP0, UPT, UR51, 0x2, UPT ;  /* 0x000000023300788c */ /* 0x000fcc000bf05270 */
[----:B------:R-:W-:-:S13]  /*1bb80*/  PLOP3.LUT P0, PT, PT, PT, UP0, 0x80, 0x0 ;  /* 0x000000000000781c */ /* 0x000fda0003f0f008 */
[----:B--2---:R-:W-:Y:S05]  /*1bb90*/  @P0 EXIT ;  /* 0x000000000000094d */ /* 0x004fea0003800000 */
[----:B------:R-:W1:Y:S01]  /*1bba0*/  S2UR UR4, SR_CTAID.Y ;  /* 0x00000000000479c3 */ /* 0x000e620000002600 */
[----:B------:R-:W-:Y:S01]  /*1bbb0*/  ELECT P0, URZ, PT ;  /* 0x00000000003f782f */ /* 0x000fe20003800000 */
[----:B------:R-:W-:Y:S01]  /*1bbc0*/  BSSY B0, `(.L_x_159) ;  /* 0x0000023000007945 */ /* 0x000fe20003800000 */
[----:B-1----:R-:W-:-:S11]  /*1bbd0*/  UIMAD UR4, UR4, UR60, UR56 ;  /* 0x0000003c040472a4 */ /* 0x002fd6000f8e0238 */
[----:B------:R-:W-:Y:S05]  /*1bbe0*/  @!P0 BRA `(.L_x_160) ;  /* 0x0000000000808947 */ /* 0x000fea0003800000 */
[----:B------:R-:W-:Y:S01]  /*1bbf0*/  STL.64 [R1+0x210], R18 ;  /* 0x0002101201007387 */ /* 0x000fe20000100a00 */
[----:B------:R-:W1:Y:S01]  /*1bc00*/  LDC.64 R14, c[0x0][0x628] ;  /* 0x00018a00ff0e7b82 */ /* 0x000e620000000a00 */
[----:B------:R-:W-:Y:S02]  /*1bc10*/  UMOV UR5, 0x400 ;  /* 0x0000040000057882 */ /* 0x000fe40000000000 */
[----:B------:R2:W-:Y:S01]  /*1bc20*/  STL.64 [R1+0x208], R16 ;  /* 0x0002081001007387 */ /* 0x0005e20000100a00 */
[----:B------:R-:W-:-:S03]  /*1bc30*/  ULEA UR5, UR58, UR5, 0x18 ;  /* 0x000000053a057291 */ /* 0x000fc6000f8ec03f */
[----:B------:R3:W-:Y:S01]  /*1bc40*/  STL [R1+0x200], R13 ;  /* 0x0002000d01007387 */ /* 0x0007e20000100800 */
[----:B------:R-:W4:Y:S08]  /*1bc50*/  LDC.64 R4, c[0x0][0x600] ;  /* 0x00018000ff047b82 */ /* 0x000f300000000a00 */
[----:B--2---:R-:W2:Y:S08]  /*1bc60*/  LDC.64 R16, c[0x0][0x610] ;  /* 0x00018400ff107b82 */ /* 0x004eb00000000a00 */
[----:B------:R-:W2:Y:S08]  /*1bc70*/  LDC.64 R18, c[0x0][0x618] ;  /* 0x00018600ff127b82 */ /* 0x000eb00000000a00 */
[----:B---3--:R-:W1:Y:S08]  /*1bc80*/  LDC.64 R12, c[0x0][0x620] ;  /* 0x00018800ff0c7b82 */ /* 0x008e700000000a00 */
[----:B------:R-:W4:Y:S01]  /*1bc90*/  LDC.64 R6, c[0x0][0x608] ;  /* 0x00018200ff067b82 */ /* 0x000f220000000a00 */
[----:B--2---:R2:W-:Y:S07]  /*1bca0*/  STS.128 [UR5+0x34710], R16 ;  /* 0x03471010ff007988 */ /* 0x0045ee0008000c05 */
[----:B------:R-:W3:Y:S01]  /*1bcb0*/  LDC.64 R32, c[0x0][0x630] ;  /* 0x00018c00ff207b82 */ /* 0x000ee20000000a00 */
[----:B-1----:R1:W-:Y:S07]  /*1bcc0*/  STS.128 [UR5+0x34720], R12 ;  /* 0x0347200cff007988 */ /* 0x0023ee0008000c05 */
[----:B------:R-:W3:Y:S01]  /*1bcd0*/  LDC.64 R34, c[0x0][0x638] ;  /* 0x00018e00ff227b82 */ /* 0x000ee20000000a00 */
[----:B--2---:R2:W5:Y:S07]  /*1bce0*/  LDL.LU.64 R18, [R1+0x210] ;  /* 0x0002100001127983 */ /* 0x00456e0000300a00 */
[----:B------:R-:W2:Y:S01]  /*1bcf0*/  LDC.64 R28, c[0x0][0x640] ;  /* 0x00019000ff1c7b82 */ /* 0x000ea20000000a00 */
[----:B------:R2:W5:Y:S04]  /*1bd00*/  LDL.LU.64 R16, [R1+0x208] ;  /* 0x0002080001107983 */ /* 0x0005680000300a00 */
[----:B-1----:R1:W5:Y:S03]  /*1bd10*/  LDL.LU R13, [R1+0x200] ;  /* 0x00020000010d7983 */ /* 0x0023660000300800 */
[----:B------:R-:W2:Y:S01]  /*1bd20*/  LDC.64 R30, c[0x0][0x648] ;  /* 0x00019200ff1e7b82 */ /* 0x000ea20000000a00 */
[----:B----4-:R4:W-:Y:S07]  /*1bd30*/  STS.128 [UR5+0x34700], R4 ;  /* 0x03470004ff007988 */ /* 0x0109ee0008000c05 */
[----:B------:R-:W1:Y:S08]  /*1bd40*/  LDC.64 R24, c[0x0][0x650] ;  /* 0x00019400ff187b82 */ /* 0x000e700000000a00 */
[----:B------:R-:W1:Y:S08]  /*1bd50*/  LDC.64 R26, c[0x0][0x658] ;  /* 0x00019600ff1a7b82 */ /* 0x000e700000000a00 */
[----:B------:R-:W1:Y:S08]  /*1bd60*/  LDC.64 R8, c[0x0][0x660] ;  /* 0x00019800ff087b82 */ /* 0x000e700000000a00 */
[----:B------:R-:W1:Y:S08]  /*1bd70*/  LDC.64 R10, c[0x0][0x668] ;  /* 0x00019a00ff0a7b82 */ /* 0x000e700000000a00 */
[----:B----4-:R-:W4:Y:S08]  /*1bd80*/  LDC.64 R4, c[0x0][0x670] ;  /* 0x00019c00ff047b82 */ /* 0x010f300000000a00 */
[----:B------:R-:W4:Y:S01]  /*1bd90*/  LDC.64 R6, c[0x0][0x678] ;  /* 0x00019e00ff067b82 */ /* 0x000f220000000a00 */
[----:B---3--:R3:W-:Y:S04]  /*1bda0*/  STS.128 [UR5+0x34730], R32 ;  /* 0x03473020ff007988 */ /* 0x0087e80008000c05 */
[----:B--2---:R3:W-:Y:S04]  /*1bdb0*/  STS.128 [UR5+0x34740], R28 ;  /* 0x0347401cff007988 */ /* 0x0047e80008000c05 */
[----:B-1----:R3:W-:Y:S04]  /*1bdc0*/  STS.128 [UR5+0x34750], R24 ;  /* 0x03475018ff007988 */ /* 0x0027e80008000c05 */
[----:B------:R3:W-:Y:S04]  /*1bdd0*/  STS.128 [UR5+0x34760], R8 ;  /* 0x03476008ff007988 */ /* 0x0007e80008000c05 */
[----:B----4-:R3:W-:Y:S02]  /*1bde0*/  STS.128 [UR5+0x34770], R4 ;  /* 0x03477004ff007988 */ /* 0x0107e40008000c05 */
.L_x_160:
[----:B------:R-:W-:Y:S05]  /*1bdf0*/  BSYNC B0 ;  /* 0x0000000000007941 */ /* 0x000fea0003800000 */
.L_x_159:
[----:B------:R-:W-:Y:S01]  /*1be00*/  ELECT P0, URZ, PT ;  /* 0x00000000003f782f */ /* 0x000fe20003800000 */
[----:B------:R-:W-:Y:S01]  /*1be10*/  NOP ;  /* 0x0000000000007918 */ /* 0x000fe20000000000 */
[----:B------:R-:W-:Y:S01]  /*1be20*/  ULDC UR5, c[0x0][0x884] ;  /* 0x0002210000057ab9 */ /* 0x000fe20000000800 */
[----:B------:R-:W-:Y:S01]  /*1be30*/  ULDC.64 UR8, c[0x0][0x800] ;  /* 0x0002000000087ab9 */ /* 0x000fe20000000a00 */
[----:B------:R-:W-:Y:S01]  /*1be40*/  ULEA UR4, UR5, UR4, 0x1 ;  /* 0x0000000405047291 */ /* 0x000fe2000f8e083f */
[----:B------:R-:W-:Y:S03]  /*1be50*/  BSSY B0, `(.L_x_161) ;  /* 0x0000033000007945 */ /* 0x000fe60003800000 */
[----:B------:R-:W-:-:S05]  /*1be60*/  UIMAD.WIDE UR8, UR4, 0x80, UR8 ;  /* 0x00000080040878a5 */ /* 0x000fca000f8e0208 */
[----:B------:R-:W-:Y:S07]  /*1be70*/  @!P0 BRA `(.L_x_162) ;  /* 0x0000000000c08947 */ /* 0x000fee0003800000 */
[----:B------:R-:W-:Y:S01]  /*1be80*/  ULDC.64 UR4, c[0x0][0x808] ;  /* 0x0002020000047ab9 */ /* 0x000fe20000000a00 */
[----:B------:R-:W-:Y:S01]  /*1be90*/  ULDC.64 UR6, c[0x0][0x810] ;  /* 0x0002040000067ab9 */ /* 0x000fe20000000a00 */
[----:B------:R-:W-:Y:S02]  /*1bea0*/  ISETP.NE.U32.AND P0, PT, RZ, UR4, PT ;  /* 0x00000004ff007c0c */ /* 0x000fe4000bf05070 */
[----:B------:R-:W-:Y:S02]  /*1beb0*/  ISETP.NE.U32.AND P1, PT, RZ, UR6, PT ;  /* 0x00000006ff007c0c */ /* 0x000fe4000bf25070 */
[----:B------:R-:W-:Y:S02]  /*1bec0*/  ISETP.NE.AND.EX P0, PT, RZ, UR5, PT, P0 ;  /* 0x00000005ff007c0c */ /* 0x000fe4000bf05300 */
[----:B------:R-:W-:-:S11]  /*1bed0*/  ISETP.NE.AND.EX P1, PT, RZ, UR7, PT, P1 ;  /* 0x00000007ff007c0c */ /* 0x000fd6000bf25310 */
[----:B------:R-:W-:Y:S05]  /*1bee0*/  @!P0 BRA `(.L_x_163) ;  /* 0x0000000000188947 */ /* 0x000fea0003800000 */
[----:B------:R-:W1:Y:S02]  /*1bef0*/  LDC.64 R2, c[0x0][0x808] ;  /* 0x00020200ff027b82 */ /* 0x000e640000000a00 */
[----:B-1---5:R-:W-:-:S06]  /*1bf00*/  IMAD.WIDE R2, R18, 0x8, R2 ;  /* 0x0000000812027825 */ /* 0x022fcc00078e0202 */
[----:B------:R-:W2:Y:S01]  /*1bf10*/  LDG.E.64 R2, desc[UR38][R2.64] ;  /* 0x0000002602027981 */ /* 0x000ea2000c1e1b00 */
[----:B------:R-:W-:Y:S02]  /*1bf20*/  UMOV UR4, 0x400 ;  /* 0x0000040000047882 */ /* 0x000fe40000000000 */
[----:B------:R-:W-:-:S09]  /*1bf30*/  ULEA UR4, UR58, UR4, 0x18 ;  /* 0x000000043a047291 */ /* 0x000fd2000f8ec03f */
[----:B--2---:R1:W-:Y:S03]  /*1bf40*/  STS.64 [UR4+0x34700], R2 ;  /* 0x03470002ff007988 */ /* 0x0043e60008000a04 */
.L_x_163:
[----:B------:R-:W-:Y:S05]  /*1bf50*/  @!P1 BRA `(.L_x_162) ;  /* 0x0000000000889947 */ /* 0x000fea0003800000 */
[----:B-1----:R-:W1:Y:S02]  /*1bf60*/  LDC.64 R2, c[0x0][0x810] ;  /* 0x00020400ff027b82 */ /* 0x002e640000000a00 */
[----:B-1---5:R-:W-:-:S06]  /*1bf70*/  IMAD.WIDE R2, R18, 0x8, R2 ;  /* 0x0000000812027825 */ /* 0x022fcc00078e0202 */
[----:B------:R-:W2:Y:S01]  /*1bf80*/  LDG.E.64 R2, desc[UR38][R2.64] ;  /* 0x0000002602027981 */ /* 0x000ea2000c1e1b00 */
[----:B------:R-:W-:Y:S01]  /*1bf90*/  UMOV UR4, 0x400 ;  /* 0x0000040000047882 */ /* 0x000fe20000000000 */
[----:B---3--:R-:W-:Y:S01]  /*1bfa0*/  IADD3 R4, R13, -0x1, RZ ;  /* 0xffffffff0d047810 */ /* 0x008fe20007ffe0ff */
[----:B------:R-:W-:-:S04]  /*1bfb0*/  ULEA UR4, UR58, UR4, 0x18 ;  /* 0x000000043a047291 */ /* 0x000fc8000f8ec03f */
[----:B------:R-:W-:-:S05]  /*1bfc0*/  UIADD3 UR5, UR4, 0x34700, URZ ;  /* 0x0003470004057890 */ /* 0x000fca000fffe03f */
[----:B------:R-:W1:Y:S01]  /*1bfd0*/  LDS R0, [UR4+0x3471c] ;  /* 0x03471c04ff007984 */ /* 0x000e620008000800 */
[----:B------:R-:W-:-:S03]  /*1bfe0*/  MOV R8, UR5 ;  /* 0x0000000500087c02 */ /* 0x000fc60008000f00 */
[----:B------:R-:W-:Y:S01]  /*1bff0*/  STS [UR4+0x34730], RZ ;  /* 0x034730ffff007988 */ /* 0x000fe20008000804 */
[----:B------:R-:W-:-:S05]  /*1c000*/  SHF.R.U64 R8, R8, 0x4, RZ ;  /* 0x0000000408087819 */ /* 0x000fca00000012ff */
        /* <DEDUP_REMOVED lines=8> */
[----:B-1----:R-:W-:Y:S01]  /*1c090*/  LOP3.LUT R0, R0, 0xf, R5, 0xb8, !PT ;  /* 0x0000000f00007812 */ /* 0x002fe200078eb805 */
[----:B------:R-:W-:Y:S02]  /*1c0a0*/  VIADD R5, R19, 0xffffffff ;  /* 0xffffffff13057836 */ /* 0x000fe40000000000 */
[----:B------:R-:W-:Y:S04]  /*1c0b0*/  STS [UR4+0x3470c], R2 ;  /* 0x03470c02ff007988 */ /* 0x000fe80008000804 */
[----:B------:R-:W-:Y:S04]  /*1c0c0*/  STS [UR4+0x3471c], R0 ;  /* 0x03471c00ff007988 */ /* 0x000fe80008000804 */
[----:B------:R-:W1:Y:S02]  /*1c0d0*/  LDS R6, [UR4+0x3471c] ;  /* 0x03471c04ff067984 */ /* 0x000e640008000800 */
[----:B-1----:R-:W-:-:S05]  /*1c0e0*/  LOP3.LUT R6, R6, 0xf0, RZ, 0xb8, !PT ;  /* 0x000000f006067812 */ /* 0x002fca00078eb8ff */
[----:B------:R1:W-:Y:S04]  /*1c0f0*/  STS [UR4+0x3471c], R6 ;  /* 0x03471c06ff007988 */ /* 0x0003e80008000804 */
[----:B------:R-:W2:Y:S01]  /*1c100*/  LDS R9, [UR4+0x3471c] ;  /* 0x03471c04ff097984 */ /* 0x000ea20008000800 */
[----:B-1----:R-:W-:-:S05]  /*1c110*/  CS2R R6, SRZ ;  /* 0x0000000000067805 */ /* 0x002fca000001ff00 */
[----:B------:R-:W-:Y:S01]  /*1c120*/  STS.128 [UR4+0x34720], R4 ;  /* 0x03472004ff007988 */ /* 0x000fe20008000c04 */
[----:B--2---:R-:W-:-:S05]  /*1c130*/  LOP3.LUT R9, R9, 0xf00, RZ, 0xb8, !PT ;  /* 0x00000f0009097812 */ /* 0x004fca00078eb8ff */
[----:B------:R-:W-:Y:S04]  /*1c140*/  STS.64 [UR4+0x34718], R8 ;  /* 0x03471808ff007988 */ /* 0x000fe80008000a04 */
[----:B------:R-:W1:Y:S02]  /*1c150*/  LDS R3, [UR4+0x3471c] ;  /* 0x03471c04ff037984 */ /* 0x000e640008000800 */
[----:B-1----:R-:W-:-:S05]  /*1c160*/  LOP3.LUT R0, R3, 0xf000, RZ, 0xb8, !PT ;  /* 0x0000f00003007812 */ /* 0x002fca00078eb8ff */
[----:B------:R2:W-:Y:S02]  /*1c170*/  STS [UR4+0x3471c], R0 ;  /* 0x03471c00ff007988 */ /* 0x0005e40008000804 */
.L_x_162:
[----:B------:R-:W-:Y:S05]  /*1c180*/  BSYNC B0 ;  /* 0x0000000000007941 */ /* 0x000fea0003800000 */
.L_x_161:
[----:B--2---:R-:W2:Y:S01]  /*1c190*/  S2R R0, SR_LANEID ;  /* 0x0000000000007919 */ /* 0x004ea20000000000 */
[----:B------:R-:W-:Y:S01]  /*1c1a0*/  ELECT P0, URZ, PT ;  /* 0x00000000003f782f */ /* 0x000fe20003800000 */
[----:B------:R-:W-:Y:S01]  /*1c1b0*/  NOP ;  /* 0x0000000000007918 */ /* 0x000fe20000000000 */
[----:B------:R-:W-:Y:S11]  /*1c1c0*/  BSSY B0, `(.L_x_164) ;  /* 0x0000004000007945 */ /* 0x000ff60003800000 */
[----:B------:R-:W-:Y:S05]  /*1c1d0*/  @!P0 BRA `(.L_x_165) ;  /* 0x0000000000088947 */ /* 0x000fea0003800000 */
[----:B------:R0:W-:Y:S01]  /*1c1e0*/  UTMACMDFLUSH ;  /* 0x00000000000079b7 */ /* 0x0001e20000000000 */
[----:B------:R-:W-:-:S04]  /*1c1f0*/  DEPBAR.LE SB0, 0x0 ;  /* 0x000080000000791a */ /* 0x000fc80000000000 */
.L_x_165:
[----:B------:R-:W-:Y:S05]  /*1c200*/  BSYNC B0 ;  /* 0x0000000000007941 */ /* 0x000fea0003800000 */
.L_x_164:
[----:B------:R-:W-:Y:S01]  /*1c210*/  UMOV UR6, 0x400 ;  /* 0x0000040000067882 */ /* 0x000fe20000000000 */
[----:B--23--:R-:W-:Y:S01]  /*1c220*/  SHF.L.U32 R4, R0, 0x2, RZ ;  /* 0x0000000200047819 */ /* 0x00cfe200000006ff */
[----:B------:R-:W-:-:S03]  /*1c230*/  ULEA UR6, UR58, UR6, 0x18 ;  /* 0x000000063a067291 */ /* 0x000fc6000f8ec03f */
[----:B-1----:R-:W-:Y:S01]  /*1c240*/  IADD3 R2, P0, R4, UR8, RZ ;  /* 0x0000000804027c10 */ /* 0x002fe2000ff1e0ff */
[----:B------:R-:W-:Y:S01]  /*1c250*/  UIADD3 UR5, UR6, 0x34700, URZ ;  /* 0x0003470006057890 */ /* 0x000fe2000fffe03f */
[----:B------:R-:W-:-:S03]  /*1c260*/  MOV R0, RZ ;  /* 0x000000ff00007202 */ /* 0x000fc60000000f00 */
[----:B------:R-:W-:-:S05]  /*1c270*/  IMAD.X R3, RZ, RZ, UR9, P0 ;  /* 0x00000009ff037e24 */ /* 0x000fca00080e06ff */
[----:B------:R-:W1:Y:S01]  /*1c280*/  LDS R5, [R4+UR5] ;  /* 0x0000000504057984 */ /* 0x000e620008000800 */
[----:B------:R-:W-:-:S03]  /*1c290*/  SHF.L.U32 R0, R0, 0x1f, RZ ;  /* 0x0000001f00007819 */ /* 0x000fc600000006ff */
[----:B-1----:R1:W2:Y:S02]  /*1c2a0*/  ATOMG.E.EXCH.STRONG.GPU PT, RZ, [R2], R5 ;  /* 0x0000000502ff73a8 */ /* 0x0022a400041ee100 */
[----:B--2---:R-:W2:Y:S01]  /*1c2b0*/  SYNCS.PHASECHK.TRANS64.TRYWAIT P0, [UR6+0x344e8], R0 ;  /* 0x0344e800ff0075a7 */ /* 0x004ea20008000146 */
[----:B------:R-:W-:Y:S02]  /*1c2c0*/  ULOP3.LUT UR4, UR59, 0x1, URZ, 0xfc, !UPT ;  /* 0x000000013b047892 */ /* 0x000fe4000f8efc3f */
[----:B------:R-:W-:Y:S01]  /*1c2d0*/  ULOP3.LUT UR36, UR61, 0x2, URZ, 0xfc, !UPT ;  /* 0x000000023d247892 */ /* 0x000fe2000f8efc3f */
[----:B-12---:R-:W-:Y:S11]  /*1c2e0*/  @!P0 BRA `(.L_x_166) ;  /* 0x0000006400b08947 */ /* 0x006ff60003800000 */
.L_x_379:
[----:B------:R-:W-:Y:S01]  /*1c2f0*/  IMAD.MOV.U32 R2, RZ, RZ, 0x1 ;  /* 0x00000001ff027424 */ /* 0x000fe200078e00ff */
[----:B-1----:R-:W-:Y:S01]  /*1c300*/  MOV R0, RZ ;  /* 0x000000ff00007202 */ /* 0x002fe20000000f00 */
[----:B------:R-:W-:Y:S01]  /*1c310*/  ULDC UR37, c[0x0][0x598] ;  /* 0x0001660000257ab9 */ /* 0x000fe20000000800 */
[----:B------:R-:W-:Y:S01]  /*1c320*/  ULDC UR40, c[0x0][0x580] ;  /* 0x0001600000287ab9 */ /* 0x000fe20000000800 */
[----:B------:R-:W-:Y:S01]  /*1c330*/  ULDC.64 UR10, c[0x0][0x590] ;  /* 0x00016400000a7ab9 */ /* 0x000fe20000000a00 */
[----:B------:R-:W-:-:S05]  /*1c340*/  ULDC.64 UR12, c[0x0][0x588] ;  /* 0x00016200000c7ab9 */ /* 0x000fca0000000a00 */
.L_x_275:
[----:B------:R-:W-:-:S06]  /*1c350*/  UISETP.NE.AND UP0, UPT, UR4, 0x3, UPT ;  /* 0x000000030400788c */ /* 0x000fcc000bf05270 */
[----:B------:R-:W-:-:S13]  /*1c360*/  PLOP3.LUT P1, PT, PT, PT, UP0, 0x80, 0x0 ;  /* 0x000000000000781c */ /* 0x000fda0003f2f008 */
[----:B-----5:R-:W-:Y:S05]  /*1c370*/  @!P1 BRA `(.L_x_167) ;  /* 0x0000000000049947 */ /* 0x020fea0003800000 */
[----:B------:R-:W-:Y:S01]  /*1c380*/  BPT.TRAP 0x1 ;  /* 0x000000040000795c */ /* 0x000fe20000300000 */
.L_x_167:
[----:B------:R-:W-:Y:S02]  /*1c390*/  R2UR UR7, R22 ;  /* 0x00000000160772ca */ /* 0x000fe400000e0000 */
[----:B------:R-:W-:Y:S02]  /*1c3a0*/  SHF.L.U32 R3, R0, 0x1f, RZ ;  /* 0x0000001f00037819 */ /* 0x000fe400000006ff */
[----:B------:R-:W-:-:S09]  /*1c3b0*/  LEA R4, R22, UR6, 0x4 ;  /* 0x0000000616047c11 */ /* 0x000fd2000f8e20ff */
[----:B------:R-:W-:-:S09]  /*1c3c0*/  ULEA UR7, UR7, UR6, 0x3 ;  /* 0x0000000607077291 */ /* 0x000fd2000f8e183f */
[----:B------:R-:W1:Y:S02]  /*1c3d0*/  SYNCS.PHASECHK.TRANS64.TRYWAIT P0, [UR7+0x34400], R3 ;  /* 0x03440003ff0075a7 */ /* 0x000e640008000147 */
[----:B-1----:R-:W-:Y:S05]  /*1c3e0*/  @!P0 BRA `(.L_x_168) ;  /* 0x0000006400888947 */ /* 0x002fea0003800000 */
.L_x_380:
[----:B-1----:R-:W1:Y:S01]  /*1c3f0*/  LDS.128 R4, [R4+0x34510] ;  /* 0x0345100004047984 */ /* 0x002e620000000c00 */
[----:B------:R-:W-:Y:S01]  /*1c400*/  @!PT LDS RZ, [RZ] ;  /* 0x00000000fffff984 */ /* 0x000fe20000000800 */
[----:B------:R-:W-:Y:S01]  /*1c410*/  @!PT LDS RZ, [RZ] ;  /* 0x00000000fffff984 */ /* 0x000fe20000000800 */
[----:B------:R-:W-:Y:S01]  /*1c420*/  @!PT LDS RZ, [RZ] ;  /* 0x00000000fffff984 */ /* 0x000fe20000000800 */
[----:B------:R-:W-:Y:S01]  /*1c430*/  @!PT LDS RZ, [RZ] ;  /* 0x00000000fffff984 */ /* 0x000fe20000000800 */
[----:B------:R2:W-:Y:S06]  /*1c440*/  MEMBAR.ALL.CTA ;  /* 0x0000000000007992 */ /* 0x0005ec0000008000 */
[----:B--2---:R-:W2:Y:S01]  /*1c450*/  FENCE.VIEW.ASYNC.S ;  /* 0x00000000000073c6 */ /* 0x004ea20000000000 */
[----:B------:R-:W-:Y:S05]  /*1c460*/  @!P1 BRA `(.L_x_169) ;  /* 0x0000000000049947 */ /* 0x000fea0003800000 */
[----:B------:R-:W-:Y:S01]  /*1c470*/  BPT.TRAP 0x1 ;  /* 0x000000040000795c */ /* 0x000fe20000300000 */
.L_x_169:
[----:B------:R-:W-:Y:S01]  /*1c480*/  UIADD3 UR7, UR7, 0x34440, URZ ;  /* 0x0003444007077890 */ /* 0x000fe2000fffe03f */
[----:B-----5:R-:W-:Y:S02]  /*1c490*/  R2UR UR18, R16 ;  /* 0x00000000101272ca */ /* 0x020fe400000e0000 */
[----:B------:R-:W-:Y:S01]  /*1c4a0*/  R2UR UR19, R17 ;  /* 0x00000000111372ca */ /* 0x000fe200000e0000 */
[----:B------:R-:W-:Y:S01]  /*1c4b0*/  UPRMT UR7, UR58, 0x654, UR7 ;  /* 0x000006543a077896 */ /* 0x000fe20008000007 */
[----:B------:R-:W-:Y:S02]  /*1c4c0*/  LOP3.LUT P1, RZ, R2, 0xff, RZ, 0xc0, !PT ;  /* 0x000000ff02ff7812 */ /* 0x000fe4000782c0ff */
[----:B------:R-:W-:-:S04]  /*1c4d0*/  ISETP.NE.U32.AND P0, PT, RZ, UR10, PT ;  /* 0x0000000aff007c0c */ /* 0x000fc8000bf05070 */
[----:B------:R-:W-:Y:S02]  /*1c4e0*/  ISETP.NE.AND.EX P0, PT, RZ, UR11, PT, P0 ;  /* 0x0000000bff007c0c */ /* 0x000fe4000bf05300 */
[----:B--2---:R-:W-:Y:S01]  /*1c4f0*/  SYNCS.ARRIVE.TRANS64.RED.A1T0 RZ, [UR7], RZ ;  /* 0x000000ffffff79a7 */ /* 0x004fe20008100407 */
[----:B------:R-:W-:Y:S02]  /*1c500*/  USHF.L.U32 UR18, UR18, 0x7, URZ ;  /* 0x0000000712127899 */ /* 0x000fe4000800063f */
[----:B------:R-:W-:Y:S02]  /*1c510*/  USHF.L.U32 UR19, UR19, 0x8, URZ ;  /* 0x0000000813137899 */ /* 0x000fe4000800063f */
[----:B------:R-:W-:Y:S10]  /*1c520*/  @!P1 BRA `(.L_x_170) ;  /* 0x00000000000c9947 */ /* 0x000ff40003800000 */
[----:B------:R-:W-:-:S04]  /*1c530*/  DEPBAR {5,4,3,2,1,0} ;  /* 0x0000003f0000791a */ /* 0x000fc80000000000 */
[----:B------:R2:W-:Y:S02]  /*1c540*/  UTMACCTL.IV [UR8] ;  /* 0x00000000080079b9 */ /* 0x0005e40008000000 */
[----:B--2---:R-:W-:Y:S01]  /*1c550*/  NOP ;  /* 0x0000000000007918 */ /* 0x004fe20000000000 */
.L_x_170:
[----:B------:R-:W-:Y:S05]  /*1c560*/  @!P0 BRA `(.L_x_171) ;  /* 0x0000000000188947 */ /* 0x000fea0003800000 */
[----:B------:R-:W2:Y:S02]  /*1c570*/  LDC.64 R2, c[0x0][0x590] ;  /* 0x00016400ff027b82 */ /* 0x000ea40000000a00 */
[----:B--2---:R-:W-:-:S06]  /*1c580*/  IMAD.WIDE R2, R18, 0x8, R2 ;  /* 0x0000000812027825 */ /* 0x004fcc00078e0202 */
[----:B------:R-:W2:Y:S04]  /*1c590*/  LDG.E.64 R2, desc[UR38][R2.64] ;  /* 0x0000002602027981 */ /* 0x000ea8000c1e1b00 */
[----:B--2---:R-:W2:Y:S02]  /*1c5a0*/  LD.E R8, desc[UR38][R2.64] ;  /* 0x0000002602087980 */ /* 0x004ea4000c101900 */
[----:B--2---:R-:W-:Y:S01]  /*1c5b0*/  FSETP.NEU.AND P0, PT, R8, RZ, PT ;  /* 0x000000ff0800720b */ /* 0x004fe20003f0d000 */
[----:B------:R-:W-:-:S12]  /*1c5c0*/  BRA `(.L_x_172) ;  /* 0x0000000000247947 */ /* 0x000fd80003800000 */
.L_x_171:
[----:B------:R-:W-:Y:S02]  /*1c5d0*/  ISETP.NE.U32.AND P1, PT, RZ, UR12, PT ;  /* 0x0000000cff007c0c */ /* 0x000fe4000bf25070 */
[----:B------:R-:W-:Y:S02]  /*1c5e0*/  FSETP.NEU.AND P0, PT, RZ, UR40, PT ;  /* 0x00000028ff007c0b */ /* 0x000fe4000bf0d000 */
[----:B------:R-:W-:-:S13]  /*1c5f0*/  ISETP.NE.AND.EX P1, PT, RZ, UR13, PT, P1 ;  /* 0x0000000dff007c0c */ /* 0x000fda000bf25310 */
[----:B------:R-:W-:Y:S05]  /*1c600*/  @!P1 BRA `(.L_x_172) ;  /* 0x0000000000149947 */ /* 0x000fea0003800000 */
[----:B------:R-:W2:Y:S01]  /*1c610*/  LDC.64 R2, c[0x0][0x588] ;  /* 0x00016200ff027b82 */ /* 0x000ea20000000a00 */
[----:B------:R-:W-:-:S04]  /*1c620*/  IMAD R9, R18, UR37, RZ ;  /* 0x0000002512097c24 */ /* 0x000fc8000f8e02ff */
[----:B--2---:R-:W-:-:S06]  /*1c630*/  IMAD.WIDE R2, R9, 0x4, R2 ;  /* 0x0000000409027825 */ /* 0x004fcc00078e0202 */
[----:B------:R-:W2:Y:S02]  /*1c640*/  LDG.E R2, desc[UR38][R2.64] ;  /* 0x0000002602027981 */ /* 0x000ea4000c1e1900 */
[----:B--2---:R-:W-:-:S13]  /*1c650*/  FSETP.NEU.AND P0, PT, R2, RZ, PT ;  /* 0x000000ff0200720b */ /* 0x004fda0003f0d000 */
.L_x_172:
[----:B------:R-:W-:Y:S01]  /*1c660*/  UISETP.NE.AND UP0, UPT, UR36, 0x3, UPT ;  /* 0x000000032400788c */ /* 0x000fe2000bf05270 */
[----:B------:R-:W-:-:S05]  /*1c670*/  ELECT P1, URZ, PT ;  /* 0x00000000003f782f */ /* 0x000fca0003820000 */
[----:B------:R-:W-:Y:S02]  /*1c680*/  PLOP3.LUT P2, PT, PT, PT, UP0, 0x80, 0x0 ;  /* 0x000000000000781c */ /* 0x000fe40003f4f008 */
[----:B------:R-:W-:-:S11]  /*1c690*/  PLOP3.LUT P0, PT, P0, P1, PT, 0x2a, 0x0 ;  /* 0x000000000000781c */ /* 0x000fd60000702572 */
[----:B------:R-:W-:Y:S05]  /*1c6a0*/  @!P2 BRA `(.L_x_173) ;  /* 0x000000000004a947 */ /* 0x000fea0003800000 */
[----:B------:R-:W-:Y:S01]  /*1c6b0*/  BPT.TRAP 0x1 ;  /* 0x000000040000795c */ /* 0x000fe20000300000 */
.L_x_173:
[----:B------:R-:W-:-:S05]  /*1c6c0*/  IMAD.MOV.U32 R8, RZ, RZ, 0x1 ;  /* 0x00000001ff087424 */ /* 0x000fca00078e00ff */
[----:B------:R-:W-:-:S04]  /*1c6d0*/  SHF.L.U32 R8, R8, 0x1f, RZ ;  /* 0x0000001f08087819 */ /* 0x000fc800000006ff */
[----:B------:R-:W2:Y:S02]  /*1c6e0*/  SYNCS.PHASECHK.TRANS64.TRYWAIT P1, [UR6+0x344c0], R8 ;  /* 0x0344c008ff0075a7 */ /* 0x000ea40008020146 */
[----:B--2---:R-:W-:Y:S05]  /*1c6f0*/  @!P1 BRA `(.L_x_174) ;  /* 0x0000006000dc9947 */ /* 0x004fea0003800000 */
.L_x_381:
[----:B------:R-:W-:Y:S04]  /*1c700*/  BSSY B0, `(.L_x_175) ;  /* 0x000000b000007945 */ /* 0x000fe80003800000 */
[----:B------:R-:W-:Y:S05]  /*1c710*/  @P0 BRA `(.L_x_176) ;  /* 0x0000000000240947 */ /* 0x000fea0003800000 */
[----:B------:R-:W-:Y:S02]  /*1c720*/  UIADD3 UR16, UR6, 0x30000, URZ ;  /* 0x0003000006107890 */ /* 0x000fe4000fffe03f */
[----:B------:R-:W-:Y:S01]  /*1c730*/  UIADD3 UR17, UR6, 0x344a0, URZ ;  /* 0x000344a006117890 */ /* 0x000fe2000fffe03f */
[----:B------:R-:W-:Y:S01]  /*1c740*/  UMOV UR14, 0x0 ;  /* 0x00000000000e7882 */ /* 0x000fe20000000000 */
[----:B------:R-:W-:-:S07]  /*1c750*/  UMOV UR15, 0x10000000 ;  /* 0x10000000000f7882 */ /* 0x000fce0000000000 */
[----:B------:R3:W-:Y:S02]  /*1c760*/  UTMALDG.2D [UR16], [UR8], desc[UR14] ;  /* 0x00000e10080075b4 */ /* 0x0007e40008009000 */
[----:B---3--:R-:W-:Y:S05]  /*1c770*/  @!P2 BRA `(.L_x_177) ;  /* 0x000000000004a947 */ /* 0x008fea0003800000 */
[----:B------:R-:W-:Y:S01]  /*1c780*/  BPT.TRAP 0x1 ;  /* 0x000000040000795c */ /* 0x000fe20000300000 */
.L_x_177:
[----:B------:R-:W3:Y:S02]  /*1c790*/  LDC R2, c[0x0][0x828] ;  /* 0x00020a00ff027b82 */ /* 0x000ee40000000800 */
[----:B---3--:R3:W-:Y:S02]  /*1c7a0*/  SYNCS.ARRIVE.TRANS64.RED.A0TR RZ, [UR6+0x344a0], R2 ;  /* 0x0344a002ffff79a7 */ /* 0x0087e40008300406 */
.L_x_176:
[----:B------:R-:W-:Y:S05]  /*1c7b0*/  BSYNC B0 ;  /* 0x0000000000007941 */ /* 0x000fea0003800000 */
.L_x_175:
[----:B------:R-:W-:Y:S05]  /*1c7c0*/  @!P2 BRA `(.L_x_178) ;  /* 0x000000000004a947 */ /* 0x000fea0003800000 */
[----:B------:R-:W-:Y:S01]  /*1c7d0*/  BPT.TRAP 0x1 ;  /* 0x000000040000795c */ /* 0x000fe20000300000 */
.L_x_178:
[----:B------:R-:W-:-:S04]  /*1c7e0*/  UIADD3 UR21, UR6, 0x344a0, URZ ;  /* 0x000344a006157890 */ /* 0x000fc8000fffe03f */
[----:B------:R-:W-:-:S09]  /*1c7f0*/  UPRMT UR7, UR58, 0x654, UR21 ;  /* 0x000006543a077896 */ /* 0x000fd20008000015 */
[----:B------:R-:W-:Y:S01]  /*1c800*/  SYNCS.ARRIVE.TRANS64.RED.A1T0 RZ, [UR7], RZ ;  /* 0x000000ffffff79a7 */ /* 0x000fe20008100407 */
[----:B------:R-:W-:Y:S05]  /*1c810*/  @!P2 BRA `(.L_x_179) ;  /* 0x000000000004a947 */ /* 0x000fea0003800000 */
[----:B------:R-:W-:Y:S01]  /*1c820*/  BPT.TRAP 0x1 ;  /* 0x000000040000795c */ /* 0x000fe20000300000 */
.L_x_179:
[----:B------:R-:W4:Y:S02]  /*1c830*/  SYNCS.PHASECHK.TRANS64.TRYWAIT P1, [UR6+0x344c8], R8 ;  /* 0x0344c808ff0075a7 */ /* 0x000f240008020146 */
[----:B----4-:R-:W-:Y:S05]  /*1c840*/  @!P1 BRA `(.L_x_180) ;  /* 0x0000006000a09947 */ /* 0x010fea0003800000 */
.L_x_382:
[----:B------:R-:W-:Y:S04]  /*1c850*/  BSSY B0, `(.L_x_181) ;  /* 0x000000d000007945 */ /* 0x000fe80003800000 */
[----:B------:R-:W-:Y:S05]  /*1c860*/  @P0 BRA `(.L_x_182) ;  /* 0x00000000002c0947 */ /* 0x000fea0003800000 */
[----:B------:R-:W-:Y:S02]  /*1c870*/  UIADD3 UR26, UR18, 0x40, URZ ;  /* 0x00000040121a7890 */ /* 0x000fe4000fffe03f */
[----:B------:R-:W-:Y:S02]  /*1c880*/  UIADD3 UR24, UR6, 0x31000, URZ ;  /* 0x0003100006187890 */ /* 0x000fe4000fffe03f */
[----:B------:R-:W-:Y:S01]  /*1c890*/  UIADD3 UR25, UR6, 0x344a8, URZ ;  /* 0x000344a806197890 */ /* 0x000fe2000fffe03f */
[----:B------:R-:W-:Y:S01]  /*1c8a0*/  UMOV UR14, 0x0 ;  /* 0x00000000000e7882 */ /* 0x000fe20000000000 */
[----:B------:R-:W-:Y:S01]  /*1c8b0*/  UMOV UR15, 0x10000000 ;  /* 0x10000000000f7882 */ /* 0x000fe20000000000 */
[----:B------:R-:W-:-:S06]  /*1c8c0*/  UMOV UR27, UR19 ;  /* 0x00000013001b7c82 */ /* 0x000fcc0008000000 */
[----:B------:R4:W-:Y:S02]  /*1c8d0*/  UTMALDG.2D [UR24], [UR8], desc[UR14] ;  /* 0x00000e18080075b4 */ /* 0x0009e40008009000 */
[----:B----4-:R-:W-:Y:S05]  /*1c8e0*/  @!P2 BRA `(.L_x_183) ;  /* 0x000000000004a947 */ /* 0x010fea0003800000 */
[----:B------:R-:W-:Y:S01]  /*1c8f0*/  BPT.TRAP 0x1 ;  /* 0x000000040000795c */ /* 0x000fe20000300000 */
.L_x_183:
[----:B---3--:R-:W3:Y:S02]  /*1c900*/  LDC R2, c[0x0][0x828] ;  /* 0x00020a00ff027b82 */ /* 0x008ee40000000800 */
[----:B---3--:R4:W-:Y:S02]  /*1c910*/  SYNCS.ARRIVE.TRANS64.RED.A0TR RZ, [UR6+0x344a8], R2 ;  /* 0x0344a802ffff79a7 */ /* 0x0089e40008300406 */
.L_x_182:
[----:B------:R-:W-:Y:S05]  /*1c920*/  BSYNC B0 ;  /* 0x0000000000007941 */ /* 0x000fea0003800000 */
.L_x_181:
[----:B------:R-:W-:Y:S05]  /*1c930*/  @!P2 BRA `(.L_x_184) ;  /* 0x000000000004a947 */ /* 0x000fea0003800000 */
[----:B------:R-:W-:Y:S01]  /*1c940*/  BPT.TRAP 0x1 ;  /* 0x000000040000795c */ /* 0x000fe20000300000 */
.L_x_184:
[----:B------:R-:W-:Y:S02]  /*1c950*/  UIADD3 UR25, UR6, 0x344a8, URZ ;  /* 0x000344a806197890 */ /* 0x000fe4000fffe03f */
[----:B------:R-:W-:Y:S02]  /*1c960*/  UIADD3 UR31, UR19, 0x20, URZ ;  /* 0x00000020131f7890 */ /* 0x000fe4000fffe03f */
[----:B------:R-:W-:-:S09]  /*1c970*/  UPRMT UR14, UR58, 0x654, UR25 ;  /* 0x000006543a0e7896 */ /* 0x000fd20008000019 */
[----:B------:R-:W-:Y:S01]  /*1c980*/  SYNCS.ARRIVE.TRANS64.RED.A1T0 RZ, [UR14], RZ ;  /* 0x000000ffffff79a7 */ /* 0x000fe2000810040e */
[----:B------:R-:W-:Y:S05]  /*1c990*/  @!P2 BRA `(.L_x_185) ;  /* 0x000000000004a947 */ /* 0x000fea0003800000 */
[----:B------:R-:W-:Y:S01]  /*1c9a0*/  BPT.TRAP 0x1 ;  /* 0x000000040000795c */ /* 0x000fe20000300000 */
.L_x_185:
[----:B------:R-:W5:Y:S02]  /*1c9b0*/  SYNCS.PHASECHK.TRANS64.TRYWAIT P1, [UR6+0x344d0], R8 ;  /* 0x0344d008ff0075a7 */ /* 0x000f640008020146 */
[----:B-----5:R-:W-:Y:S05]  /*1c9c0*/  @!P1 BRA `(.L_x_186) ;  /* 0x0000006000589947 */ /* 0x020fea0003800000 */
.L_x_383:
[----:B------:R-:W-:Y:S04]  /*1c9d0*/  BSSY B0, `(.L_x_187) ;  /* 0x000000c000007945 */ /* 0x000fe80003800000 */
[----:B------:R-:W-:Y:S05]  /*1c9e0*/  @P0 BRA `(.L_x_188) ;  /* 0x0000000000280947 */ /* 0x000fea0003800000 */
[----:B------:R-:W-:Y:S02]  /*1c9f0*/  UIADD3 UR28, UR6, 0x32000, URZ ;  /* 0x00032000061c7890 */ /* 0x000fe4000fffe03f */
[----:B------:R-:W-:Y:S01]  /*1ca00*/  UIADD3 UR29, UR6, 0x344b0, URZ ;  /* 0x000344b0061d7890 */ /* 0x000fe2000fffe03f */
[----:B------:R-:W-:Y:S01]  /*1ca10*/  UMOV UR16, 0x0 ;  /* 0x0000000000107882 */ /* 0x000fe20000000000 */
[----:B------:R-:W-:Y:S01]  /*1ca20*/  UMOV UR17, 0x10000000 ;  /* 0x1000000000117882 */ /* 0x000fe20000000000 */
[----:B------:R-:W-:-:S06]  /*1ca30*/  UMOV UR30, UR18 ;  /* 0x00000012001e7c82 */ /* 0x000fcc0008000000 */
[----:B------:R1:W-:Y:S02]  /*1ca40*/  UTMALDG.2D [UR28], [UR8], desc[UR16] ;  /* 0x0000101c080075b4 */ /* 0x0003e40008009000 */
[----:B-1----:R-:W-:Y:S05]  /*1ca50*/  @!P2 BRA `(.L_x_189) ;  /* 0x000000000004a947 */ /* 0x002fea0003800000 */
[----:B------:R-:W-:Y:S01]  /*1ca60*/  BPT.TRAP 0x1 ;  /* 0x000000040000795c */ /* 0x000fe20000300000 */
.L_x_189:
[----:B---34-:R-:W1:Y:S02]  /*1ca70*/  LDC R2, c[0x0][0x828] ;  /* 0x00020a00ff027b82 */ /* 0x018e640000000800 */
[----:B-1----:R1:W-:Y:S02]  /*1ca80*/  SYNCS.ARRIVE.TRANS64.RED.A0TR RZ, [UR6+0x344b0], R2 ;  /* 0x0344b002ffff79a7 */ /* 0x0023e40008300406 */
.L_x_188:
[----:B------:R-:W-:Y:S05]  /*1ca90*/  BSYNC B0 ;  /* 0x0000000000007941 */ /* 0x000fea0003800000 */
.L_x_187:
[----:B------:R-:W-:Y:S05]  /*1caa0*/  @!P2 BRA `(.L_x_190) ;  /* 0x000000000004a947 */ /* 0x000fea0003800000 */
[----:B------:R-:W-:Y:S01]  /*1cab0*/  BPT.TRAP 0x1 ;  /* 0x000000040000795c */ /* 0x000fe20000300000 */
.L_x_190:
[----:B------:R-:W-:-:S04]  /*1cac0*/  UIADD3 UR29, UR6, 0x344b0, URZ ;  /* 0x000344b0061d7890 */ /* 0x000fc8000fffe03f */
[----:B------:R-:W-:-:S09]  /*1cad0*/  UPRMT UR15, UR58, 0x654, UR29 ;  /* 0x000006543a0f7896 */ /* 0x000fd2000800001d */
[----:B------:R-:W-:Y:S01]  /*1cae0*/  SYNCS.ARRIVE.TRANS64.RED.A1T0 RZ, [UR15], RZ ;  /* 0x000000ffffff79a7 */ /* 0x000fe2000810040f */
[----:B------:R-:W-:Y:S05]  /*1caf0*/  @!P2 BRA `(.L_x_191) ;  /* 0x000000000004a947 */ /* 0x000fea0003800000 */
[----:B------:R-:W-:Y:S01]  /*1cb00*/  BPT.TRAP 0x1 ;  /* 0x000000040000795c */ /* 0x000fe20000300000 */
.L_x_191:
[----:B------:R-:W5:Y:S02]  /*1cb10*/  SYNCS.PHASECHK.TRANS64.TRYWAIT P1, [UR6+0x344d8], R8 ;  /* 0x0344d808ff0075a7 */ /* 0x000f640008020146 */
[----:B-----5:R-:W-:Y:S05]  /*1cb20*/  @!P1 BRA `(.L_x_192) ;  /* 0x0000006000189947 */ /* 0x020fea0003800000 */
.L_x_384:
        /* <DEDUP_REMOVED lines=11> */
.L_x_195:
[----:B---34-:R-:W1:Y:S02]  /*1cbe0*/  LDC R2, c[0x0][0x828] ;  /* 0x00020a00ff027b82 */ /* 0x018e640000000800 */
[----:B-1----:R1:W-:Y:S02]  /*1cbf0*/  SYNCS.ARRIVE.TRANS64.RED.A0TR RZ, [UR6+0x344b8], R2 ;  /* 0x0344b802ffff79a7 */ /* 0x0023e40008300406 */
.L_x_194:
[----:B------:R-:W-:Y:S05]  /*1cc00*/  BSYNC B0 ;  /* 0x0000000000007941 */ /* 0x000fea0003800000 */
.L_x_193:
[----:B------:R-:W-:Y:S05]  /*1cc10*/  @!P2 BRA `(.L_x_196) ;  /* 0x000000000004a947 */ /* 0x000fea0003800000 */
[----:B------:R-:W-:Y:S01]  /*1cc20*/  BPT.TRAP 0x1 ;  /* 0x000000040000795c */ /* 0x000fe20000300000 */
.L_x_196:
[----:B------:R-:W-:Y:S02]  /*1cc30*/  UIADD3 UR33, UR6, 0x344b8, URZ ;  /* 0x000344b806217890 */ /* 0x000fe4000fffe03f */
[----:B------:R-:W-:Y:S02]  /*1cc40*/  UIADD3 UR23, UR19, 0x40, URZ ;  /* 0x0000004013177890 */ /* 0x000fe4000fffe03f */
[----:B------:R-:W-:-:S09]  /*1cc50*/  UPRMT UR16, UR58, 0x654, UR33 ;  /* 0x000006543a107896 */ /* 0x000fd20008000021 */
[----:B------:R-:W-:Y:S01]  /*1cc60*/  SYNCS.ARRIVE.TRANS64.RED.A1T0 RZ, [UR16], RZ ;  /* 0x000000ffffff79a7 */ /* 0x000fe20008100410 */
[----:B------:R-:W-:Y:S05]  /*1cc70*/  @!P2 BRA `(.L_x_197) ;  /* 0x000000000004a947 */ /* 0x000fea0003800000 */
[----:B------:R-:W-:Y:S01]  /*1cc80*/  BPT.TRAP 0x1 ;  /* 0x000000040000795c */ /* 0x000fe20000300000 */
.L_x_197:
[----:B-1-34-:R-:W-:-:S04]  /*1cc90*/  SHF.L.U32 R2, RZ, 0x1f, RZ ;  /* 0x0000001fff027819 */ /* 0x01afc800000006ff */
[----:B------:R-:W1:Y:S02]  /*1cca0*/  SYNCS.PHASECHK.TRANS64.TRYWAIT P1, [UR6+0x344c0], R2 ;  /* 0x0344c002ff0075a7 */ /* 0x000e640008020146 */
[----:B-1----:R-:W-:Y:S05]  /*1ccb0*/  @!P1 BRA `(.L_x_198) ;  /* 0x0000005c00cc9947 */ /* 0x002fea0003800000 */
.L_x_385:
[----:B------:R-:W-:Y:S04]  /*1ccc0*/  BSSY B0, `(.L_x_199) ;  /* 0x000000b000007945 */ /* 0x000fe80003800000 */
[----:B------:R-:W-:Y:S05]  /*1ccd0*/  @P0 BRA `(.L_x_200) ;  /* 0x0000000000240947 */ /* 0x000fea0003800000 */
[----:B------:R-:W-:Y:S01]  /*1cce0*/  UIADD3 UR20, UR6, 0x30000, URZ ;  /* 0x0003000006147890 */ /* 0x000fe2000fffe03f */
[----:B------:R-:W-:Y:S01]  /*1ccf0*/  UMOV UR26, 0x0 ;  /* 0x00000000001a7882 */ /* 0x000fe20000000000 */
[----:B------:R-:W-:Y:S01]  /*1cd00*/  UMOV UR27, 0x10000000 ;  /* 0x10000000001b7882 */ /* 0x000fe20000000000 */
[----:B------:R-:W-:-:S06]  /*1cd10*/  UMOV UR22, UR18 ;  /* 0x0000001200167c82 */ /* 0x000fcc0008000000 */
[----:B------:R3:W-:Y:S02]  /*1cd20*/  UTMALDG.2D [UR20], [UR8], desc[UR26] ;  /* 0x00001a14080075b4 */ /* 0x0007e40008009000 */
[----:B---3--:R-:W-:Y:S05]  /*1cd30*/  @!P2 BRA `(.L_x_201) ;  /* 0x000000000004a947 */ /* 0x008fea0003800000 */
[----:B------:R-:W-:Y:S01]  /*1cd40*/  BPT.TRAP 0x1 ;  /* 0x000000040000795c */ /* 0x000fe20000300000 */
.L_x_201:
[----:B-12---:R-:W1:Y:S02]  /*1cd50*/  LDC R3, c[0x0][0x828] ;  /* 0x00020a00ff037b82 */ /* 0x006e640000000800 */
[----:B-1----:R3:W-:Y:S02]  /*1cd60*/  SYNCS.ARRIVE.TRANS64.RED.A0TR RZ, [UR6+0x344a0], R3 ;  /* 0x0344a003ffff79a7 */ /* 0x0027e40008300406 */
.L_x_200:
[----:B------:R-:W-:Y:S05]  /*1cd70*/  BSYNC B0 ;  /* 0x0000000000007941 */ /* 0x000fea0003800000 */
.L_x_199:
[----:B------:R-:W-:Y:S05]  /*1cd80*/  @!P2 BRA `(.L_x_202) ;  /* 0x000000000004a947 */ /* 0x000fea0003800000 */
[----:B------:R-:W-:Y:S01]  /*1cd90*/  BPT.TRAP 0x1 ;  /* 0x000000040000795c */ /* 0x000fe20000300000 */
.L_x_202:
[----:B------:R-:W-:Y:S01]  /*1cda0*/  SYNCS.ARRIVE.TRANS64.RED.A1T0 RZ, [UR7], RZ ;  /* 0x000000ffffff79a7 */ /* 0x000fe20008100407 */
[----:B------:R-:W-:Y:S05]  /*1cdb0*/  @!P2 BRA `(.L_x_203) ;  /* 0x000000000004a947 */ /* 0x000fea0003800000 */
[----:B------:R-:W-:Y:S01]  /*1cdc0*/  BPT.TRAP 0x1 ;  /* 0x000000040000795c */ /* 0x000fe20000300000 */
.L_x_203:
[----:B------:R-:W4:Y:S02]  /*1cdd0*/  SYNCS.PHASECHK.TRANS64.TRYWAIT P1, [UR6+0x344c8], R2 ;  /* 0x0344c802ff0075a7 */ /* 0x000f240008020146 */
[----:B----4-:R-:W-:Y:S05]  /*1cde0*/  @!P1 BRA `(.L_x_204) ;  /* 0x0000005c00989947 */ /* 0x010fea0003800000 */
.L_x_386:
        /* <DEDUP_REMOVED lines=10> */
.L_x_207:
[----:B-123--:R-:W1:Y:S02]  /*1ce90*/  LDC R3, c[0x0][0x828] ;  /* 0x00020a00ff037b82 */ /* 0x00ee640000000800 */
[----:B-1----:R4:W-:Y:S02]  /*1cea0*/  SYNCS.ARRIVE.TRANS64.RED.A0TR RZ, [UR6+0x344a8], R3 ;  /* 0x0344a803ffff79a7 */ /* 0x0029e40008300406 */
.L_x_206:
[----:B------:R-:W-:Y:S05]  /*1ceb0*/  BSYNC B0 ;  /* 0x0000000000007941 */ /* 0x000fea0003800000 */
.L_x_205:
[----:B------:R-:W-:Y:S05]  /*1cec0*/  @!P2 BRA `(.L_x_208) ;  /* 0x000000000004a947 */ /* 0x000fea0003800000 */
[----:B------:R-:W-:Y:S01]  /*1ced0*/  BPT.TRAP 0x1 ;  /* 0x000000040000795c */ /* 0x000fe20000300000 */
.L_x_208:
[----:B------:R-:W-:Y:S01]  /*1cee0*/  SYNCS.ARRIVE.TRANS64.RED.A1T0 RZ, [UR14], RZ ;  /* 0x000000ffffff79a7 */ /* 0x000fe2000810040e */
[----:B------:R-:W-:Y:S01]  /*1cef0*/  UIADD3 UR31, UR19, 0x60, URZ ;  /* 0x00000060131f7890 */ /* 0x000fe2000fffe03f */
[----:B------:R-:W-:Y:S11]  /*1cf00*/  @!P2 BRA `(.L_x_209) ;  /* 0x000000000004a947 */ /* 0x000ff60003800000 */
[----:B------:R-:W-:Y:S01]  /*1cf10*/  BPT.TRAP 0x1 ;  /* 0x000000040000795c */ /* 0x000fe20000300000 */
.L_x_209:
[----:B------:R-:W5:Y:S02]  /*1cf20*/  SYNCS.PHASECHK.TRANS64.TRYWAIT P1, [UR6+0x344d0], R2 ;  /* 0x0344d002ff0075a7 */ /* 0x000f640008020146 */
[----:B-----5:R-:W-:Y:S05]  /*1cf30*/  @!P1 BRA `(.L_x_210) ;  /* 0x0000005c005c9947 */ /* 0x020fea0003800000 */
.L_x_387:
[----:B------:R-:W-:Y:S04]  /*1cf40*/  BSSY B0, `(.L_x_211) ;  /* 0x000000b000007945 */ /* 0x000fe80003800000 */
[----:B------:R-:W-:Y:S05]  /*1cf50*/  @P0 BRA `(.L_x_212) ;  /* 0x0000000000240947 */ /* 0x000fea0003800000 */
[----:B------:R-:W-:Y:S01]  /*1cf60*/  UIADD3 UR28, UR6, 0x32000, URZ ;  /* 0x00032000061c7890 */ /* 0x000fe2000fffe03f */
[----:B------:R-:W-:Y:S01]  /*1cf70*/  UMOV UR22, 0x0 ;  /* 0x0000000000167882 */ /* 0x000fe20000000000 */
[----:B------:R-:W-:Y:S01]  /*1cf80*/  UMOV UR23, 0x10000000 ;  /* 0x1000000000177882 */ /* 0x000fe20000000000 */
[----:B------:R-:W-:-:S06]  /*1cf90*/  UMOV UR30, UR18 ;  /* 0x00000012001e7c82 */ /* 0x000fcc0008000000 */
[----:B------:R1:W-:Y:S02]  /*1cfa0*/  UTMALDG.2D [UR28], [UR8], desc[UR22] ;  /* 0x0000161c080075b4 */ /* 0x0003e40008009000 */
[----:B-1----:R-:W-:Y:S05]  /*1cfb0*/  @!P2 BRA `(.L_x_213) ;  /* 0x000000000004a947 */ /* 0x002fea0003800000 */
[----:B------:R-:W-:Y:S01]  /*1cfc0*/  BPT.TRAP 0x1 ;  /* 0x000000040000795c */ /* 0x000fe20000300000 */
.L_x_213:
[----:B--234-:R-:W1:Y:S02]  /*1cfd0*/  LDC R3, c[0x0][0x828] ;  /* 0x00020a00ff037b82 */ /* 0x01ce640000000800 */
[----:B-1----:R1:W-:Y:S02]  /*1cfe0*/  SYNCS.ARRIVE.TRANS64.RED.A0TR RZ, [UR6+0x344b0], R3 ;  /* 0x0344b003ffff79a7 */ /* 0x0023e40008300406 */
.L_x_212:
[----:B------:R-:W-:Y:S05]  /*1cff0*/  BSYNC B0 ;  /* 0x0000000000007941 */ /* 0x000fea0003800000 */
.L_x_211:
[----:B------:R-:W-:Y:S05]  /*1d000*/  @!P2 BRA `(.L_x_214) ;  /* 0x000000000004a947 */ /* 0x000fea0003800000 */
[----:B------:R-:W-:Y:S01]  /*1d010*/  BPT.TRAP 0x1 ;  /* 0x000000040000795c */ /* 0x000fe20000300000 */
.L_x_214:
[----:B------:R-:W-:Y:S01]  /*1d020*/  SYNCS.ARRIVE.TRANS64.RED.A1T0 RZ, [UR15], RZ ;  /* 0x000000ffffff79a7 */ /* 0x000fe2000810040f */
[----:B------:R-:W-:Y:S05]  /*1d030*/  @!P2 BRA `(.L_x_215) ;  /* 0x000000000004a947 */ /* 0x000fea0003800000 */
[----:B------:R-:W-:Y:S01]  /*1d040*/  BPT.TRAP 0x1 ;  /* 0x000000040000795c */ /* 0x000fe20000300000 */
.L_x_215:
[----:B------:R-:W5:Y:S02]  /*1d050*/  SYNCS.PHASECHK.TRANS64.TRYWAIT P1, [UR6+0x344d8], R2 ;  /* 0x0344d802ff0075a7 */ /* 0x000f640008020146 */
[----:B-----5:R-:W-:Y:S05]  /*1d060*/  @!P1 BRA `(.L_x_216) ;  /* 0x0000005c00289947 */ /* 0x020fea0003800000 */
.L_x_388:
        /* <DEDUP_REMOVED lines=10> */
.L_x_219:
[----:B--234-:R-:W1:Y:S02]  /*1d110*/  LDC R3, c[0x0][0x828] ;  /* 0x00020a00ff037b82 */ /* 0x01ce640000000800 */
[----:B-1----:R1:W-:Y:S02]  /*1d120*/  SYNCS.ARRIVE.TRANS64.RED.A0TR RZ, [UR6+0x344b8], R3 ;  /* 0x0344b803ffff79a7 */ /* 0x0023e40008300406 */
.L_x_218:
[----:B------:R-:W-:Y:S05]  /*1d130*/  BSYNC B0 ;  /* 0x0000000000007941 */ /* 0x000fea0003800000 */
.L_x_217:
[----:B------:R-:W-:Y:S05]  /*1d140*/  @!P2 BRA `(.L_x_220) ;  /* 0x000000000004a947 */ /* 0x000fea0003800000 */
[----:B------:R-:W-:Y:S01]  /*1d150*/  BPT.TRAP 0x1 ;  /* 0x000000040000795c */ /* 0x000fe20000300000 */
.L_x_220:
[----:B------:R-:W-:Y:S01]  /*1d160*/  SYNCS.ARRIVE.TRANS64.RED.A1T0 RZ, [UR16], RZ ;  /* 0x000000ffffff79a7 */ /* 0x000fe20008100410 */
[----:B------:R-:W-:Y:S01]  /*1d170*/  UIADD3 UR23, UR19, 0x80, URZ ;  /* 0x0000008013177890 */ /* 0x000fe2000fffe03f */
[----:B------:R-:W-:Y:S11]  /*1d180*/  @!P2 BRA `(.L_x_221) ;  /* 0x000000000004a947 */ /* 0x000ff60003800000 */
[----:B------:R-:W-:Y:S01]  /*1d190*/  BPT.TRAP 0x1 ;  /* 0x000000040000795c */ /* 0x000fe20000300000 */
.L_x_221:
[----:B------:R-:W5:Y:S02]  /*1d1a0*/  SYNCS.PHASECHK.TRANS64.TRYWAIT P1, [UR6+0x344c0], R8 ;  /* 0x0344c008ff0075a7 */ /* 0x000f640008020146 */
[----:B-----5:R-:W-:Y:S05]  /*1d1b0*/  @!P1 BRA `(.L_x_222) ;  /* 0x0000005800ec9947 */ /* 0x020fea0003800000 */
.L_x_389:
        /* <DEDUP_REMOVED lines=9> */
.L_x_225:
[----:B--234-:R-:W1:Y:S02]  /*1d250*/  LDC R3, c[0x0][0x828] ;  /* 0x00020a00ff037b82 */ /* 0x01ce640000000800 */
[----:B-1----:R1:W-:Y:S02]  /*1d260*/  SYNCS.ARRIVE.TRANS64.RED.A0TR RZ, [UR6+0x344a0], R3 ;  /* 0x0344a003ffff79a7 */ /* 0x0023e40008300406 */
.L_x_224:
[----:B------:R-:W-:Y:S05]  /*1d270*/  BSYNC B0 ;  /* 0x0000000000007941 */ /* 0x000fea0003800000 */
.L_x_223:
[----:B------:R-:W-:Y:S05]  /*1d280*/  @!P2 BRA `(.L_x_226) ;  /* 0x000000000004a947 */ /* 0x000fea0003800000 */
[----:B------:R-:W-:Y:S01]  /*1d290*/  BPT.TRAP 0x1 ;  /* 0x000000040000795c */ /* 0x000fe20000300000 */
.L_x_226:
[----:B------:R-:W-:Y:S01]  /*1d2a0*/  SYNCS.ARRIVE.TRANS64.RED.A1T0 RZ, [UR7], RZ ;  /* 0x000000ffffff79a7 */ /* 0x000fe20008100407 */
[----:B------:R-:W-:Y:S05]  /*1d2b0*/  @!P2 BRA `(.L_x_227) ;  /* 0x000000000004a947 */ /* 0x000fea0003800000 */
[----:B------:R-:W-:Y:S01]  /*1d2c0*/  BPT.TRAP 0x1 ;  /* 0x000000040000795c */ /* 0x000fe20000300000 */
.L_x_227:
[----:B------:R-:W5:Y:S02]  /*1d2d0*/  SYNCS.PHASECHK.TRANS64.TRYWAIT P1, [UR6+0x344c8], R8 ;  /* 0x0344c808ff0075a7 */ /* 0x000f640008020146 */
[----:B-----5:R-:W-:Y:S05]  /*1d2e0*/  @!P1 BRA `(.L_x_228) ;  /* 0x0000005800b89947 */ /* 0x020fea0003800000 */
.L_x_390:
        /* <DEDUP_REMOVED lines=10> */
.L_x_231:
[----:B--234-:R-:W1:Y:S02]  /*1d390*/  LDC R3, c[0x0][0x828] ;  /* 0x00020a00ff037b82 */ /* 0x01ce640000000800 */
[----:B-1----:R1:W-:Y:S02]  /*1d3a0*/  SYNCS.ARRIVE.TRANS64.RED.A0TR RZ, [UR6+0x344a8], R3 ;  /* 0x0344a803ffff79a7 */ /* 0x0023e40008300406 */
.L_x_230:
[----:B------:R-:W-:Y:S05]  /*1d3b0*/  BSYNC B0 ;  /* 0x0000000000007941 */ /* 0x000fea0003800000 */
.L_x_229:
[----:B------:R-:W-:Y:S05]  /*1d3c0*/  @!P2 BRA `(.L_x_232) ;  /* 0x000000000004a947 */ /* 0x000fea0003800000 */
[----:B------:R-:W-:Y:S01]  /*1d3d0*/  BPT.TRAP 0x1 ;  /* 0x000000040000795c */ /* 0x000fe20000300000 */
.L_x_232:
[----:B------:R-:W-:Y:S01]  /*1d3e0*/  SYNCS.ARRIVE.TRANS64.RED.A1T0 RZ, [UR14], RZ ;  /* 0x000000ffffff79a7 */ /* 0x000fe2000810040e */
[----:B------:R-:W-:Y:S01]  /*1d3f0*/  UIADD3 UR31, UR19, 0xa0, URZ ;  /* 0x000000a0131f7890 */ /* 0x000fe2000fffe03f */
[----:B------:R-:W-:Y:S11]  /*1d400*/  @!P2 BRA `(.L_x_233) ;  /* 0x000000000004a947 */ /* 0x000ff60003800000 */
[----:B------:R-:W-:Y:S01]  /*1d410*/  BPT.TRAP 0x1 ;  /* 0x000000040000795c */ /* 0x000fe20000300000 */
.L_x_233:
[----:B------:R-:W5:Y:S02]  /*1d420*/  SYNCS.PHASECHK.TRANS64.TRYWAIT P1, [UR6+0x344d0], R8 ;  /* 0x0344d008ff0075a7 */ /* 0x000f640008020146 */
[----:B-----5:R-:W-:Y:S05]  /*1d430*/  @!P1 BRA `(.L_x_234) ;  /* 0x00000058007c9947 */ /* 0x020fea0003800000 */
.L_x_391:
        /* <DEDUP_REMOVED lines=9> */
.L_x_237:
[----:B--234-:R-:W1:Y:S02]  /*1d4d0*/  LDC R3, c[0x0][0x828] ;  /* 0x00020a00ff037b82 */ /* 0x01ce640000000800 */
[----:B-1----:R1:W-:Y:S02]  /*1d4e0*/  SYNCS.ARRIVE.TRANS64.RED.A0TR RZ, [UR6+0x344b0], R3 ;  /* 0x0344b003ffff79a7 */ /* 0x0023e40008300406 */
.L_x_236:
[----:B------:R-:W-:Y:S05]  /*1d4f0*/  BSYNC B0 ;  /* 0x0000000000007941 */ /* 0x000fea0003800000 */
.L_x_235:
[----:B------:R-:W-:Y:S05]  /*1d500*/  @!P2 BRA `(.L_x_238) ;  /* 0x000000000004a947 */ /* 0x000fea0003800000 */
[----:B------:R-:W-:Y:S01]  /*1d510*/  BPT.TRAP 0x1 ;  /* 0x000000040000795c */ /* 0x000fe20000300000 */
.L_x_238:
[----:B------:R-:W-:Y:S01]  /*1d520*/  SYNCS.ARRIVE.TRANS64.RED.A1T0 RZ, [UR15], RZ ;  /* 0x000000ffffff79a7 */ /* 0x000fe2000810040f */
[----:B------:R-:W-:Y:S05]  /*1d530*/  @!P2 BRA `(.L_x_239) ;  /* 0x000000000004a947 */ /* 0x000fea0003800000 */
[----:B------:R-:W-:Y:S01]  /*1d540*/  BPT.TRAP 0x1 ;  /* 0x000000040000795c */ /* 0x000fe20000300000 */
.L_x_239:
[----:B------:R-:W5:Y:S02]  /*1d550*/  SYNCS.PHASECHK.TRANS64.TRYWAIT P1, [UR6+0x344d8], R8 ;  /* 0x0344d808ff0075a7 */ /* 0x000f640008020146 */
[----:B-----5:R-:W-:Y:S05]  /*1d560*/  @!P1 BRA `(.L_x_240) ;  /* 0x0000005800489947 */ /* 0x020fea0003800000 */
.L_x_392:
        /* <DEDUP_REMOVED lines=10> */
.L_x_243:
[----:B--234-:R-:W1:Y:S02]  /*1d610*/  LDC R3, c[0x0][0x828] ;  /* 0x00020a00ff037b82 */ /* 0x01ce640000000800 */
[----:B-1----:R1:W-:Y:S02]  /*1d620*/  SYNCS.ARRIVE.TRANS64.RED.A0TR RZ, [UR6+0x344b8], R3 ;  /* 0x0344b803ffff79a7 */ /* 0x0023e40008300406 */
.L_x_242:
[----:B------:R-:W-:Y:S05]  /*1d630*/  BSYNC B0 ;  /* 0x0000000000007941 */ /* 0x000fea0003800000 */
.L_x_241:
[----:B------:R-:W-:Y:S05]  /*1d640*/  @!P2 BRA `(.L_x_244) ;  /* 0x000000000004a947 */ /* 0x000fea0003800000 */
[----:B------:R-:W-:Y:S01]  /*1d650*/  BPT.TRAP 0x1 ;  /* 0x000000040000795c */ /* 0x000fe20000300000 */
.L_x_244:
[----:B------:R-:W-:Y:S01]  /*1d660*/  SYNCS.ARRIVE.TRANS64.RED.A1T0 RZ, [UR16], RZ ;  /* 0x000000ffffff79a7 */ /* 0x000fe20008100410 */
[----:B------:R-:W-:Y:S01]  /*1d670*/  UIADD3 UR23, UR19, 0xc0, URZ ;  /* 0x000000c013177890 */ /* 0x000fe2000fffe03f */
[----:B------:R-:W-:Y:S11]  /*1d680*/  @!P2 BRA `(.L_x_245) ;  /* 0x000000000004a947 */ /* 0x000ff60003800000 */
[----:B------:R-:W-:Y:S01]  /*1d690*/  BPT.TRAP 0x1 ;  /* 0x000000040000795c */ /* 0x000fe20000300000 */
.L_x_245:
[----:B------:R-:W5:Y:S02]  /*1d6a0*/  SYNCS.PHASECHK.TRANS64.TRYWAIT P1, [UR6+0x344c0], R2 ;  /* 0x0344c002ff0075a7 */ /* 0x000f640008020146 */
[----:B-----5:R-:W-:Y:S05]  /*1d6b0*/  @!P1 BRA `(.L_x_246) ;  /* 0x00000058000c9947 */ /* 0x020fea0003800000 */
.L_x_393:
        /* <DEDUP_REMOVED lines=9> */
.L_x_249:
[----:B--234-:R-:W1:Y:S02]  /*1d750*/  LDC R3, c[0x0][0x828] ;  /* 0x00020a00ff037b82 */ /* 0x01ce640000000800 */
[----:B-1----:R1:W-:Y:S02]  /*1d760*/  SYNCS.ARRIVE.TRANS64.RED.A0TR RZ, [UR6+0x344a0], R3 ;  /* 0x0344a003ffff79a7 */ /* 0x0023e40008300406 */
.L_x_248:
[----:B------:R-:W-:Y:S05]  /*1d770*/  BSYNC B0 ;  /* 0x0000000000007941 */ /* 0x000fea0003800000 */
.L_x_247:
[----:B------:R-:W-:Y:S05]  /*1d780*/  @!P2 BRA `(.L_x_250) ;  /* 0x000000000004a947 */ /* 0x000fea0003800000 */
[----:B------:R-:W-:Y:S01]  /*1d790*/  BPT.TRAP 0x1 ;  /* 0x000000040000795c */ /* 0x000fe20000300000 */
.L_x_250:
[----:B------:R-:W-:Y:S01]  /*1d7a0*/  SYNCS.ARRIVE.TRANS64.RED.A1T0 RZ, [UR7], RZ ;  /* 0x000000ffffff79a7 */ /* 0x000fe20008100407 */
[----:B------:R-:W-:Y:S05]  /*1d7b0*/  @!P2 BRA `(.L_x_251) ;  /* 0x000000000004a947 */ /* 0x000fea0003800000 */
[----:B------:R-:W-:Y:S01]  /*1d7c0*/  BPT.TRAP 0x1 ;  /* 0x000000040000795c */ /* 0x000fe20000300000 */
.L_x_251:
[----:B------:R-:W5:Y:S02]  /*1d7d0*/  SYNCS.PHASECHK.TRANS64.TRYWAIT P1, [UR6+0x344c8], R2 ;  /* 0x0344c802ff0075a7 */ /* 0x000f640008020146 */
[----:B-----5:R-:W-:Y:S05]  /*1d7e0*/  @!P1 BRA `(.L_x_252) ;  /* 0x0000005400d89947 */ /* 0x020fea0003800000 */
.L_x_394:
        /* <DEDUP_REMOVED lines=10> */
.L_x_255:
[----:B--234-:R-:W1:Y:S02]  /*1d890*/  LDC R3, c[0x0][0x828] ;  /* 0x00020a00ff037b82 */ /* 0x01ce640000000800 */
[----:B-1----:R1:W-:Y:S02]  /*1d8a0*/  SYNCS.ARRIVE.TRANS64.RED.A0TR RZ, [UR6+0x344a8], R3 ;  /* 0x0344a803ffff79a7 */ /* 0x0023e40008300406 */
.L_x_254:
[----:B------:R-:W-:Y:S05]  /*1d8b0*/  BSYNC B0 ;  /* 0x0000000000007941 */ /* 0x000fea0003800000 */
.L_x_253:
[----:B------:R-:W-:Y:S05]  /*1d8c0*/  @!P2 BRA `(.L_x_256) ;  /* 0x000000000004a947 */ /* 0x000fea0003800000 */
[----:B------:R-:W-:Y:S01]  /*1d8d0*/  BPT.TRAP 0x1 ;  /* 0x000000040000795c */ /* 0x000fe20000300000 */
.L_x_256:
[----:B------:R-:W-:Y:S01]  /*1d8e0*/  SYNCS.ARRIVE.TRANS64.RED.A1T0 RZ, [UR14], RZ ;  /* 0x000000ffffff79a7 */ /* 0x000fe2000810040e */
[----:B------:R-:W-:Y:S01]  /*1d8f0*/  UIADD3 UR23, UR19, 0xe0, URZ ;  /* 0x000000e013177890 */ /* 0x000fe2000fffe03f */
[----:B------:R-:W-:Y:S11]  /*1d900*/  @!P2 BRA `(.L_x_257) ;  /* 0x000000000004a947 */ /* 0x000ff60003800000 */
[----:B------:R-:W-:Y:S01]  /*1d910*/  BPT.TRAP 0x1 ;  /* 0x000000040000795c */ /* 0x000fe20000300000 */
.L_x_257:
[----:B------:R-:W5:Y:S02]  /*1d920*/  SYNCS.PHASECHK.TRANS64.TRYWAIT P1, [UR6+0x344d0], R2 ;  /* 0x0344d002ff0075a7 */ /* 0x000f640008020146 */
[----:B-----5:R-:W-:Y:S05]  /*1d930*/  @!P1 BRA `(.L_x_258) ;  /* 0x00000054009c9947 */ /* 0x020fea0003800000 */
.L_x_395:
[----:B------:R-:W-:Y:S04]  /*1d940*/  BSSY B0, `(.L_x_259) ;  /* 0x000000c000007945 */ /* 0x000fe80003800000 */
[----:B------:R-:W-:Y:S05]  /*1d950*/  @P0 BRA `(.L_x_260) ;  /* 0x0000000000280947 */ /* 0x000fea0003800000 */
[----:B------:R-:W-:Y:S01]  /*1d960*/  UIADD3 UR20, UR6, 0x32000, URZ ;  /* 0x0003200006147890 */ /* 0x000fe2000fffe03f */
[----:B------:R-:W-:Y:S01]  /*1d970*/  UMOV UR24, 0x0 ;  /* 0x0000000000187882 */ /* 0x000fe20000000000 */
[----:B------:R-:W-:Y:S01]  /*1d980*/  UMOV UR25, 0x10000000 ;  /* 0x1000000000197882 */ /* 0x000fe20000000000 */
[----:B------:R-:W-:Y:S01]  /*1d990*/  UMOV UR21, UR29 ;  /* 0x0000001d00157c82 */ /* 0x000fe20008000000 */
[----:B------:R-:W-:-:S05]  /*1d9a0*/  UMOV UR22, UR18 ;  /* 0x0000001200167c82 */ /* 0x000fca0008000000 */
[----:B------:R1:W-:Y:S02]  /*1d9b0*/  UTMALDG.2D [UR20], [UR8], desc[UR24] ;  /* 0x00001814080075b4 */ /* 0x0003e40008009000 */
[----:B-1----:R-:W-:Y:S05]  /*1d9c0*/  @!P2 BRA `(.L_x_261) ;  /* 0x000000000004a947 */ /* 0x002fea0003800000 */
[----:B------:R-:W-:Y:S01]  /*1d9d0*/  BPT.TRAP 0x1 ;  /* 0x000000040000795c */ /* 0x000fe20000300000 */
.L_x_261:
[----:B--234-:R-:W1:Y:S02]  /*1d9e0*/  LDC R3, c[0x0][0x828] ;  /* 0x00020a00ff037b82 */ /* 0x01ce640000000800 */
[----:B-1----:R1:W-:Y:S02]  /*1d9f0*/  SYNCS.ARRIVE.TRANS64.RED.A0TR RZ, [UR6+0x344b0], R3 ;  /* 0x0344b003ffff79a7 */ /* 0x0023e40008300406 */
.L_x_260:
[----:B------:R-:W-:Y:S05]  /*1da00*/  BSYNC B0 ;  /* 0x0000000000007941 */ /* 0x000fea0003800000 */
.L_x_259:
[----:B------:R-:W-:Y:S05]  /*1da10*/  @!P2 BRA `(.L_x_262) ;  /* 0x000000000004a947 */ /* 0x000fea0003800000 */
[----:B------:R-:W-:Y:S01]  /*1da20*/  BPT.TRAP 0x1 ;  /* 0x000000040000795c */ /* 0x000fe20000300000 */
.L_x_262:
[----:B------:R-:W-:Y:S01]  /*1da30*/  SYNCS.ARRIVE.TRANS64.RED.A1T0 RZ, [UR15], RZ ;  /* 0x000000ffffff79a7 */ /* 0x000fe2000810040f */
[----:B------:R-:W-:Y:S05]  /*1da40*/  @!P2 BRA `(.L_x_263) ;  /* 0x000000000004a947 */ /* 0x000fea0003800000 */
[----:B------:R-:W-:Y:S01]  /*1da50*/  BPT.TRAP 0x1 ;  /* 0x000000040000795c */ /* 0x000fe20000300000 */
.L_x_263:
[----:B------:R-:W5:Y:S02]  /*1da60*/  SYNCS.PHASECHK.TRANS64.TRYWAIT P1, [UR6+0x344d8], R2 ;  /* 0x0344d802ff0075a7 */ /* 0x000f640008020146 */
[----:B-----5:R-:W-:Y:S05]  /*1da70*/  @!P1 BRA `(.L_x_264) ;  /* 0x0000005400649947 */ /* 0x020fea0003800000 */
.L_x_396:
        /* <DEDUP_REMOVED lines=10> */
.L_x_267:
[----:B------:R-:W1:Y:S02]  /*1db20*/  LDC R2, c[0x0][0x828] ;  /* 0x00020a00ff027b82 */ /* 0x000e640000000800 */
[----:B-1----:R1:W-:Y:S02]  /*1db30*/  SYNCS.ARRIVE.TRANS64.RED.A0TR RZ, [UR6+0x344b8], R2 ;  /* 0x0344b802ffff79a7 */ /* 0x0023e40008300406 */
.L_x_266:
[----:B------:R-:W-:Y:S05]  /*1db40*/  BSYNC B0 ;  /* 0x0000000000007941 */ /* 0x000fea0003800000 */
.L_x_265:
[----:B------:R-:W-:Y:S05]  /*1db50*/  @!P2 BRA `(.L_x_268) ;  /* 0x000000000004a947 */ /* 0x000fea0003800000 */
[----:B------:R-:W-:Y:S01]  /*1db60*/  BPT.TRAP 0x1 ;  /* 0x000000040000795c */ /* 0x000fe20000300000 */
.L_x_268:
[----:B------:R-:W-:Y:S01]  /*1db70*/  ISETP.NE.AND P0, PT, R7, RZ, PT ;  /* 0x000000ff0700720c */ /* 0x000fe20003f05270 */
[----:B------:R-:W-:Y:S01]  /*1db80*/  SYNCS.ARRIVE.TRANS64.RED.A1T0 RZ, [UR16], RZ ;  /* 0x000000ffffff79a7 */ /* 0x000fe20008100410 */
[CC--:B------:R-:W-:Y:S02]  /*1db90*/  ISETP.NE.AND P3, PT, R18.reuse, R6.reuse, PT ;  /* 0x000000061200720c */ /* 0x0c0fe40003f65270 */
[----:B------:R-:W-:-:S13]  /*1dba0*/  ISETP.EQ.OR P0, PT, R18, R6, !P0 ;  /* 0x000000061200720c */ /* 0x000fda0004702670 */
[----:B------:R-:W-:Y:S05]  /*1dbb0*/  @P0 BRA `(.L_x_269) ;  /* 0x0000000400040947 */ /* 0x000fea0003800000 */
[----:B------:R-:W-:Y:S01]  /*1dbc0*/  ELECT P0, URZ, PT ;  /* 0x00000000003f782f */ /* 0x000fe20003800000 */
[----:B------:R-:W-:-:S12]  /*1dbd0*/  BSSY B0, `(.L_x_270) ;  /* 0x0000032000007945 */ /* 0x000fd80003800000 */
[----:B------:R-:W-:Y:S05]  /*1dbe0*/  @!P0 BRA `(.L_x_271) ;  /* 0x0000000000c08947 */ /* 0x000fea0003800000 */
[----:B-1234-:R-:W1:Y:S08]  /*1dbf0*/  LDC.64 R2, c[0x0][0x290] ;  /* 0x0000a400ff027b82 */ /* 0x01ee700000000a00 */
[----:B------:R-:W2:Y:S08]  /*1dc00*/  LDC.64 R10, c[0x0][0x808] ;  /* 0x00020200ff0a7b82 */ /* 0x000eb00000000a00 */
[----:B------:R-:W3:Y:S01]  /*1dc10*/  LDC.64 R14, c[0x0][0x810] ;  /* 0x00020400ff0e7b82 */ /* 0x000ee20000000a00 */
[----:B-1----:R-:W-:-:S05]  /*1dc20*/  IMAD.WIDE R2, R6, 0xc, R2 ;  /* 0x0000000c06027825 */ /* 0x002fca00078e0202 */
[----:B------:R1:W5:Y:S04]  /*1dc30*/  LDG.E R12, desc[UR38][R2.64] ;  /* 0x00000026020c7981 */ /* 0x000368000c1e1900 */
[----:B------:R1:W5:Y:S01]  /*1dc40*/  LDG.E R13, desc[UR38][R2.64+0x4] ;  /* 0x00000426020d7981 */ /* 0x000362000c1e1900 */
[----:B--2---:R-:W-:Y:S02]  /*1dc50*/  ISETP.NE.U32.AND P0, PT, R10, RZ, PT ;  /* 0x000000ff0a00720c */ /* 0x004fe40003f05070 */
[----:B------:R-:W-:Y:S02]  /*1dc60*/  SHF.R.S32.HI R9, RZ, 0x1f, R6 ;  /* 0x0000001fff097819 */ /* 0x000fe40000011406 */
[----:B------:R-:W-:Y:S02]  /*1dc70*/  ISETP.NE.AND.EX P0, PT, R11, RZ, PT, P0 ;  /* 0x000000ff0b00720c */ /* 0x000fe40003f05300 */
[----:B---3--:R-:W-:-:S04]  /*1dc80*/  ISETP.NE.U32.AND P1, PT, R14, RZ, PT ;  /* 0x000000ff0e00720c */ /* 0x008fc80003f25070 */
[----:B------:R-:W-:-:S07]  /*1dc90*/  ISETP.NE.AND.EX P1, PT, R15, RZ, PT, P1 ;  /* 0x000000ff0f00720c */ /* 0x000fce0003f25310 */
[----:B-1----:R-:W-:Y:S06]  /*1dca0*/  @!P0 BRA `(.L_x_272) ;  /* 0x0000000000108947 */ /* 0x002fec0003800000 */
[----:B------:R-:W-:-:S04]  /*1dcb0*/  LEA R2, P0, R6, R10, 0x3 ;  /* 0x0000000a06027211 */ /* 0x000fc800078018ff */
[----:B------:R-:W-:-:S06]  /*1dcc0*/  LEA.HI.X R3, R6, R11, R9, 0x3, P0 ;  /* 0x0000000b06037211 */ /* 0x000fcc00000f1c09 */
[----:B------:R-:W2:Y:S04]  /*1dcd0*/  LDG.E.64 R2, desc[UR38][R2.64] ;  /* 0x0000002602027981 */ /* 0x000ea8000c1e1b00 */
[----:B--2---:R1:W-:Y:S02]  /*1dce0*/  STS.64 [UR5], R2 ;  /* 0x00000002ff007988 */ /* 0x0043e40008000a05 */
.L_x_272:
[----:B------:R-:W-:Y:S05]  /*1dcf0*/  @!P1 BRA `(.L_x_271) ;  /* 0x00000000007c9947 */ /* 0x000fea0003800000 */
[----:B-1----:R-:W-:-:S04]  /*1dd00*/  LEA R2, P0, R6, R14, 0x3 ;  /* 0x0000000e06027211 */ /* 0x002fc800078018ff */
[----:B------:R-:W-:Y:S02]  /*1dd10*/  LEA.HI.X R3, R6, R15, R9, 0x3, P0 ;  /* 0x0000000f06037211 */ /* 0x000fe400000f1c09 */
[----:B------:R-:W1:Y:S04]  /*1dd20*/  LDS R9, [UR5+0x1c] ;  /* 0x00001c05ff097984 */ /* 0x000e680008000800 */
[----:B------:R-:W2:Y:S01]  /*1dd30*/  LDG.E.64 R2, desc[UR38][R2.64] ;  /* 0x0000002602027981 */ /* 0x000ea2000c1e1b00 */
[----:B------:R-:W-:Y:S01]  /*1dd40*/  MOV R18, UR5 ;  /* 0x0000000500127c02 */ /* 0x000fe20008000f00 */
[----:B-----5:R-:W-:Y:S01]  /*1dd50*/  VIADD R13, R13, 0xffffffff ;  /* 0xffffffff0d0d7836 */ /* 0x020fe20000000000 */
[----:B------:R-:W-:Y:S02]  /*1dd60*/  IADD3 R12, R12, -0x1, RZ ;  /* 0xffffffff0c0c7810 */ /* 0x000fe40007ffe0ff */
[----:B------:R-:W-:-:S02]  /*1dd70*/  CS2R R14, SRZ ;  /* 0x00000000000e7805 */ /* 0x000fc4000001ff00 */
[----:B------:R-:W-:Y:S01]  /*1dd80*/  SHF.R.U64 R18, R18, 0x4, RZ ;  /* 0x0000000412127819 */ /* 0x000fe200000012ff */
[----:B------:R-:W-:Y:S04]  /*1dd90*/  STS [UR5+0x30], RZ ;  /* 0x000030ffff007988 */ /* 0x000fe80008000805 */
[----:B------:R-:W-:Y:S04]  /*1dda0*/  STS.128 [UR5+0x20], R12 ;  /* 0x0000200cff007988 */ /* 0x000fe80008000c05 */
        /* <DEDUP_REMOVED lines=10> */
[----:B------:R-:W-:Y:S04]  /*1de50*/  STS [UR5+0x1c], R9 ;  /* 0x00001c09ff007988 */ /* 0x000fe80008000805 */
[----:B------:R-:W1:Y:S02]  /*1de60*/  LDS R10, [UR5+0x1c] ;  /* 0x00001c05ff0a7984 */ /* 0x000e640008000800 */
[----:B-1----:R-:W-:-:S05]  /*1de70*/  LOP3.LUT R10, R10, 0xf0, RZ, 0xb8, !PT ;  /* 0x000000f00a0a7812 */ /* 0x002fca00078eb8ff */
[----:B------:R-:W-:Y:S04]  /*1de80*/  STS [UR5+0x1c], R10 ;  /* 0x00001c0aff007988 */ /* 0x000fe80008000805 */
[----:B------:R-:W1:Y:S02]  /*1de90*/  LDS R11, [UR5+0x1c] ;  /* 0x00001c05ff0b7984 */ /* 0x000e640008000800 */
[----:B-1----:R-:W-:-:S05]  /*1dea0*/  LOP3.LUT R19, R11, 0xf00, RZ, 0xb8, !PT ;  /* 0x00000f000b137812 */ /* 0x002fca00078eb8ff */
[----:B------:R-:W-:Y:S04]  /*1deb0*/  STS.64 [UR5+0x18], R18 ;  /* 0x00001812ff007988 */ /* 0x000fe80008000a05 */
[----:B------:R-:W1:Y:S02]  /*1dec0*/  LDS R11, [UR5+0x1c] ;  /* 0x00001c05ff0b7984 */ /* 0x000e640008000800 */
[----:B-1----:R-:W-:-:S05]  /*1ded0*/  LOP3.LUT R2, R11, 0xf000, RZ, 0xb8, !PT ;  /* 0x0000f0000b027812 */ /* 0x002fca00078eb8ff */
[----:B------:R1:W-:Y:S02]  /*1dee0*/  STS [UR5+0x1c], R2 ;  /* 0x00001c02ff007988 */ /* 0x0003e40008000805 */
.L_x_271:
[----:B------:R-:W-:Y:S05]  /*1def0*/  BSYNC B0 ;  /* 0x0000000000007941 */ /* 0x000fea0003800000 */
.L_x_270:
[----:B-1----:R-:W1:Y:S01]  /*1df00*/  S2R R2, SR_LANEID ;  /* 0x0000000000027919 */ /* 0x002e620000000000 */
[----:B------:R-:W-:Y:S01]  /*1df10*/  NOP ;  /* 0x0000000000007918 */ /* 0x000fe20000000000 */
[----:B------:R-:W-:Y:S01]  /*1df20*/  ELECT P0, URZ, PT ;  /* 0x00000000003f782f */ /* 0x000fe20003800000 */
[----:B------:R-:W-:Y:S01]  /*1df30*/  BSSY B0, `(.L_x_273) ;  /* 0x0000008000007945 */ /* 0x000fe20003800000 */
[----:B-1----:R-:W-:-:S04]  /*1df40*/  SHF.L.U32 R10, R2, 0x2, RZ ;  /* 0x00000002020a7819 */ /* 0x002fc800000006ff */
[----:B------:R-:W-:Y:S01]  /*1df50*/  IADD3 R2, P1, R10, UR8, RZ ;  /* 0x000000080a027c10 */ /* 0x000fe2000ff3e0ff */
[----:B------:R1:W1:Y:S04]  /*1df60*/  LDS R9, [R10+UR5] ;  /* 0x000000050a097984 */ /* 0x0002680008000800 */
[----:B--234-:R-:W-:Y:S02]  /*1df70*/  IMAD.X R3, RZ, RZ, UR9, P1 ;  /* 0x00000009ff037e24 */ /* 0x01cfe400088e06ff */
[----:B------:R-:W-:Y:S06]  /*1df80*/  @!P0 BRA `(.L_x_274) ;  /* 0x0000000000088947 */ /* 0x000fec0003800000 */
[----:B------:R0:W-:Y:S01]  /*1df90*/  UTMACMDFLUSH ;  /* 0x00000000000079b7 */ /* 0x0001e20000000000 */
[----:B------:R-:W-:-:S04]  /*1dfa0*/  DEPBAR.LE SB0, 0x0 ;  /* 0x000080000000791a */ /* 0x000fc80000000000 */
.L_x_274:
[----:B------:R-:W-:Y:S05]  /*1dfb0*/  BSYNC B0 ;  /* 0x0000000000007941 */ /* 0x000fea0003800000 */
.L_x_273:
[----:B-1----:R1:W5:Y:S02]  /*1dfc0*/  ATOMG.E.EXCH.STRONG.GPU PT, RZ, [R2], R9 ;  /* 0x0000000902ff73a8 */ /* 0x00236400041ee100 */
.L_x_269:
[----:B------:R-:W-:Y:S01]  /*1dfd0*/  ISETP.NE.AND P1, PT, R7, RZ, PT ;  /* 0x000000ff0700720c */ /* 0x000fe20003f25270 */
[----:B------:R-:W-:Y:S01]  /*1dfe0*/  IMAD.MOV.U32 R16, RZ, RZ, R4 ;  /* 0x000000ffff107224 */ /* 0x000fe200078e0004 */
[----:B------:R-:W-:Y:S01]  /*1dff0*/  IADD3 R22, R22, 0x1, RZ ;  /* 0x0000000116167810 */ /* 0x000fe20007ffe0ff */
[----:B------:R-:W-:Y:S01]  /*1e000*/  IMAD.MOV.U32 R18, RZ, RZ, R6 ;  /* 0x000000ffff127224 */ /* 0x000fe200078e0006 */
[----:B-1----:R-:W-:Y:S02]  /*1e010*/  SEL R2, RZ, 0x1, !P3 ;  /* 0x00000001ff027807 */ /* 0x002fe40005800000 */
[----:B------:R-:W-:Y:S02]  /*1e020*/  ISETP.NE.AND P0, PT, R22, 0x8, PT ;  /* 0x000000081600780c */ /* 0x000fe40003f05270 */
[----:B------:R-:W-:Y:S02]  /*1e030*/  MOV R17, R5 ;  /* 0x0000000500117202 */ /* 0x000fe40000000f00 */
[----:B--234-:R-:W-:-:S02]  /*1e040*/  SEL R3, RZ, 0x1, P0 ;  /* 0x00000001ff037807 */ /* 0x01cfc40000000000 */
[----:B------:R-:W-:Y:S02]  /*1e050*/  SEL R22, R22, RZ, P0 ;  /* 0x000000ff16167207 */ /* 0x000fe40000000000 */
[----:B------:R-:W-:Y:S01]  /*1e060*/  LOP3.LUT R0, R0, R3, RZ, 0x3c, !PT ;  /* 0x0000000300007212 */ /* 0x000fe200078e3cff */
[----:B------:R-:W-:Y:S06]  /*1e070*/  @P1 BRA `(.L_x_275) ;  /* 0xffffffe000b41947 */ /* 0x000fec000383ffff */
[----:B-----5:R-:W-:Y:S01]  /*1e080*/  ELECT P0, URZ, PT ;  /* 0x00000000003f782f */ /* 0x020fe20003800000 */
[----:B------:R-:W-:-:S12]  /*1e090*/  BSSY B0, `(.L_x_276) ;  /* 0x0000017000007945 */ /* 0x000fd80003800000 */
[----:B------:R-:W-:Y:S05]  /*1e0a0*/  @!P0 BRA `(.L_x_277) ;  /* 0x0000000000548947 */ /* 0x000fea0003800000 */
[----:B------:R-:W-:Y:S05]  /*1e0b0*/  @!P2 BRA `(.L_x_278) ;  /* 0x000000000004a947 */ /* 0x000fea0003800000 */
[----:B------:R-:W-:Y:S01]  /*1e0c0*/  BPT.TRAP 0x1 ;  /* 0x000000040000795c */ /* 0x000fe20000300000 */
.L_x_278:
[----:B------:R-:W1:Y:S02]  /*1e0d0*/  SYNCS.PHASECHK.TRANS64.TRYWAIT P0, [UR6+0x344c0], R8 ;  /* 0x0344c008ff0075a7 */ /* 0x000e640008000146 */
[----:B-1----:R-:W-:Y:S05]  /*1e0e0*/  @!P0 BRA `(.L_x_279) ;  /* 0x0000004c00e08947 */ /* 0x002fea0003800000 */
.L_x_397:
[----:B------:R-:W-:Y:S05]  /*1e0f0*/  @!P2 BRA `(.L_x_280) ;  /* 0x000000000004a947 */ /* 0x000fea0003800000 */
[----:B------:R-:W-:Y:S01]  /*1e100*/  BPT.TRAP 0x1 ;  /* 0x000000040000795c */ /* 0x000fe20000300000 */
.L_x_280:
[----:B------:R-:W2:Y:S02]  /*1e110*/  SYNCS.PHASECHK.TRANS64.TRYWAIT P0, [UR6+0x344c8], R8 ;  /* 0x0344c808ff0075a7 */ /* 0x000ea40008000146 */
[----:B--2---:R-:W-:Y:S05]  /*1e120*/  @!P0 BRA `(.L_x_281) ;  /* 0x0000004c00e88947 */ /* 0x004fea0003800000 */
.L_x_398:
[----:B------:R-:W-:Y:S05]  /*1e130*/  @!P2 BRA `(.L_x_282) ;  /* 0x000000000004a947 */ /* 0x000fea0003800000 */
[----:B------:R-:W-:Y:S01]  /*1e140*/  BPT.TRAP 0x1 ;  /* 0x000000040000795c */ /* 0x000fe20000300000 */
.L_x_282:
[----:B------:R-:W2:Y:S02]  /*1e150*/  SYNCS.PHASECHK.TRANS64.TRYWAIT P0, [UR6+0x344d0], R8 ;  /* 0x0344d008ff0075a7 */ /* 0x000ea40008000146 */
[----:B--2---:R-:W-:Y:S05]  /*1e160*/  @!P0 BRA `(.L_x_283) ;  /* 0x0000004c00f08947 */ /* 0x004fea0003800000 */
.L_x_399:
[----:B------:R-:W-:Y:S05]  /*1e170*/  @!P2 BRA `(.L_x_284) ;  /* 0x000000000004a947 */ /* 0x000fea0003800000 */
[----:B------:R-:W-:Y:S01]  /*1e180*/  BPT.TRAP 0x1 ;  /* 0x000000040000795c */ /* 0x000fe20000300000 */
.L_x_284:
[----:B------:R-:W-:-:S04]  /*1e190*/  MOV R0, 0x1 ;  /* 0x0000000100007802 */ /* 0x000fc80000000f00 */
[----:B------:R-:W-:-:S07]  /*1e1a0*/  SHF.L.U32 R0, R0, 0x1f, RZ ;  /* 0x0000001f00007819 */ /* 0x000fce00000006ff */
.L_x_285:
[----:B-1----:R-:W-:-:S04]  /*1e1b0*/  IMAD.U32 R3, RZ, RZ, UR6 ;  /* 0x00000006ff037e24 */ /* 0x002fc8000f8e00ff */
[----:B------:R1:W2:Y:S03]  /*1e1c0*/  SYNCS.PHASECHK.TRANS64.TRYWAIT P0, [R3+URZ+0x344d8], R0 ;  /* 0x0344d800030075a7 */ /* 0x0002a6000800017f */
[----:B--2---:R-:W-:Y:S05]  /*1e1d0*/  @!P0 NANOSLEEP.SYNCS 0x989680 ;  /* 0x009896800000895d */ /* 0x004fea0003900000 */
[----:B------:R-:W2:Y:S02]  /*1e1e0*/  @!P0 SYNCS.PHASECHK.TRANS64 P0, [R3+URZ+0x344d8], R0 ;  /* 0x0344d800030085a7 */ /* 0x000ea4000800007f */
[----:B--2---:R-:W-:Y:S05]  /*1e1f0*/  @!P0 BRA `(.L_x_285) ;  /* 0xfffffffc00ec8947 */ /* 0x004fea000383ffff */
.L_x_277:
[----:B------:R-:W-:Y:S05]  /*1e200*/  BSYNC B0 ;  /* 0x0000000000007941 */ /* 0x000fea0003800000 */
.L_x_276:
[----:B------:R-:W-:Y:S05]  /*1e210*/  EXIT ;  /* 0x000000000000794d */ /* 0x000fea0003800000 */
.L_x_158:
[----:B------:R-:W1:Y:S01]  /*1e220*/  S2UR UR4, SR_CTAID.Y ;  /* 0x00000000000479c3 */ /* 0x000e620000002600 */
[----:B------:R-:W3:Y:S01]  /*1e230*/  S2R R0, SR_LANEID ;  /* 0x0000000000007919 */ /* 0x000ee20000000000 */
[----:B------:R-:W-:Y:S01]  /*1e240*/  ELECT P0, URZ, PT ;  /* 0x00000000003f782f */ /* 0x000fe20003800000 */
[----:B------:R-:W-:Y:S01]  /*1e250*/  BSSY B0, `(.L_x_286) ;  /* 0x000003b000007945 */ /* 0x000fe20003800000 */
[----:B------:R-:W-:Y:S01]  /*1e260*/  ULDC.64 UR16, c[0x0][0x508] ;  /* 0x0001420000107ab9 */ /* 0x000fe20000000a00 */
[----:B-1----:R-:W-:-:S04]  /*1e270*/  UIMAD UR4, UR4, UR60, UR56 ;  /* 0x0000003c040472a4 */ /* 0x002fc8000f8e0238 */
[----:B------:R-:W-:-:S06]  /*1e280*/  UIMAD.WIDE UR16, UR4, 0x80, UR16 ;  /* 0x00000080041078a5 */ /* 0x000fcc000f8e0210 */
[----:B------:R-:W-:Y:S06]  /*1e290*/  @!P0 BRA `(.L_x_287) ;  /* 0x0000000000d88947 */ /* 0x000fec0003800000 */
[----:B------:R1:W-:Y:S01]  /*1e2a0*/  STL [R1+0x204], R13 ;  /* 0x0002040d01007387 */ /* 0x0003e20000100800 */
[----:B------:R-:W4:Y:S01]  /*1e2b0*/  LDC.64 R14, c[0x0][0x358] ;  /* 0x0000d600ff0e7b82 */ /* 0x000f220000000a00 */
[----:B------:R-:W-:Y:S02]  /*1e2c0*/  UMOV UR4, 0x400 ;  /* 0x0000040000047882 */ /* 0x000fe40000000000 */
[----:B------:R3:W-:Y:S01]  /*1e2d0*/  STL [R1+0x200], R11 ;  /* 0x0002000b01007387 */ /* 0x0007e20000100800 */
[----:B--2---:R-:W-:-:S04]  /*1e2e0*/  ULEA UR4, UR58, UR4, 0x18 ;  /* 0x000000043a047291 */ /* 0x004fc8000f8ec03f */
[----:B------:R-:W2:Y:S08]  /*1e2f0*/  LDC.64 R8, c[0x0][0x340] ;  /* 0x0000d000ff087b82 */ /* 0x000eb00000000a00 */
[----:B-1----:R-:W4:Y:S08]  /*1e300*/  LDC.64 R12, c[0x0][0x350] ;  /* 0x0000d400ff0c7b82 */ /* 0x002f300000000a00 */
[----:B---3--:R-:W2:Y:S08]  /*1e310*/  LDC.64 R10, c[0x0][0x348] ;  /* 0x0000d200ff0a7b82 */ /* 0x008eb00000000a00 */
[----:B------:R-:W1:Y:S01]  /*1e320*/  LDC.64 R32, c[0x0][0x300] ;  /* 0x0000c000ff207b82 */ /* 0x000e620000000a00 */
[----:B----4-:R3:W-:Y:S07]  /*1e330*/  STS.128 [UR4+0x34650], R12 ;  /* 0x0346500cff007988 */ /* 0x0107ee0008000c04 */
[----:B------:R-:W1:Y:S01]  /*1e340*/  LDC.64 R34, c[0x0][0x308] ;  /* 0x0000c200ff227b82 */ /* 0x000e620000000a00 */
[----:B--2---:R2:W-:Y:S07]  /*1e350*/  STS.128 [UR4+0x34640], R8 ;  /* 0x03464008ff007988 */ /* 0x0045ee0008000c04 */
[----:B------:R-:W4:Y:S08]  /*1e360*/  LDC.64 R28, c[0x0][0x310] ;  /* 0x0000c400ff1c7b82 */ /* 0x000f300000000a00 */
[----:B---3--:R-:W3:Y:S08]  /*1e370*/  LDC.64 R12, c[0x0][0x420] ;  /* 0x00010800ff0c7b82 */ /* 0x008ef00000000a00 */
[----:B------:R-:W3:Y:S01]  /*1e380*/  LDC.64 R14, c[0x0][0x428] ;  /* 0x00010a00ff0e7b82 */ /* 0x000ee20000000a00 */
[----:B-1----:R-:W-:Y:S07]  /*1e390*/  STS.128 [UR4+0x34600], R32 ;  /* 0x03460020ff007988 */ /* 0x002fee0008000c04 */
[----:B--2---:R-:W1:Y:S08]  /*1e3a0*/  LDC.64 R8, c[0x0][0x430] ;  /* 0x00010c00ff087b82 */ /* 0x004e700000000a00 */
[----:B------:R-:W1:Y:S01]  /*1e3b0*/  LDC.64 R10, c[0x0][0x438] ;  /* 0x00010e00ff0a7b82 */ /* 0x000e620000000a00 */
[----:B---3--:R2:W-:Y:S07]  /*1e3c0*/  STS.128 [UR4+0x346a0], R12 ;  /* 0x0346a00cff007988 */ /* 0x0085ee0008000c04 */
[----:B------:R-:W4:Y:S08]  /*1e3d0*/  LDC.64 R30, c[0x0][0x318] ;  /* 0x0000c600ff1e7b82 */ /* 0x000f300000000a00 */
[----:B------:R-:W3:Y:S01]  /*1e3e0*/  LDC.64 R24, c[0x0][0x320] ;  /* 0x0000c800ff187b82 */ /* 0x000ee20000000a00 */
[----:B--2---:R2:W5:Y:S07]  /*1e3f0*/  LDL.LU R13, [R1+0x204] ;  /* 0x00020400010d7983 */ /* 0x00456e0000300800 */
[----:B------:R-:W3:Y:S01]  /*1e400*/  LDC.64 R26, c[0x0][0x328] ;  /* 0x0000ca00ff1a7b82 */ /* 0x000ee20000000a00 */
[----:B-1----:R1:W-:Y:S07]  /*1e410*/  STS.128 [UR4+0x346b0], R8 ;  /* 0x0346b008ff007988 */ /* 0x0023ee0008000c04 */
[----:B------:R-:W2:Y:S01]  /*1e420*/  LDC.64 R4, c[0x0][0x330] ;  /* 0x0000cc00ff047b82 */ /* 0x000ea20000000a00 */
[----:B----4-:R4:W-:Y:S04]  /*1e430*/  STS.128 [UR4+0x34610], R28 ;  /* 0x0346101cff007988 */ /* 0x0109e80008000c04 */
[----:B-1----:R1:W5:Y:S03]  /*1e440*/  LDL.LU R11, [R1+0x200] ;  /* 0x00020000010b7983 */ /* 0x0023660000300800 */
[----:B------:R-:W2:Y:S01]  /*1e450*/  LDC.64 R6, c[0x0][0x338] ;  /* 0x0000ce00ff067b82 */ /* 0x000ea20000000a00 */
[----:B---3--:R3:W-:Y:S07]  /*1e460*/  STS.128 [UR4+0x34620], R24 ;  /* 0x03462018ff007988 */ /* 0x0087ee0008000c04 */
[----:B------:R-:W1:Y:S08]  /*1e470*/  LDC.64 R32, c[0x0][0x360] ;  /* 0x0000d800ff207b82 */ /* 0x000e700000000a00 */
[----:B------:R-:W1:Y:S01]  /*1e480*/  LDC.64 R34, c[0x0][0x368] ;  /* 0x0000da00ff227b82 */ /* 0x000e620000000a00 */
[----:B--2---:R2:W-:Y:S07]  /*1e490*/  STS.128 [UR4+0x34630], R4 ;  /* 0x03463004ff007988 */ /* 0x0045ee0008000c04 */
[----:B----4-:R-:W4:Y:S08]  /*1e4a0*/  LDC.64 R28, c[0x0][0x370] ;  /* 0x0000dc00ff1c7b82 */ /* 0x010f300000000a00 */
[----:B------:R-:W4:Y:S08]  /*1e4b0*/  LDC.64 R30, c[0x0][0x378] ;  /* 0x0000de00ff1e7b82 */ /* 0x000f300000000a00 */
[----:B---3--:R-:W3:Y:S01]  /*1e4c0*/  LDC.64 R24, c[0x0][0x400] ;  /* 0x00010000ff187b82 */ /* 0x008ee20000000a00 */
[----:B-1----:R1:W-:Y:S07]  /*1e4d0*/  STS.128 [UR4+0x34660], R32 ;  /* 0x03466020ff007988 */ /* 0x0023ee0008000c04 */
[----:B------:R-:W3:Y:S08]  /*1e4e0*/  LDC.64 R26, c[0x0][0x408] ;  /* 0x00010200ff1a7b82 */ /* 0x000ef00000000a00 */
[----:B--2---:R-:W2:Y:S01]  /*1e4f0*/  LDC.64 R4, c[0x0][0x410] ;  /* 0x00010400ff047b82 */ /* 0x004ea20000000a00 */
[----:B----4-:R4:W-:Y:S07]  /*1e500*/  STS.128 [UR4+0x34670], R28 ;  /* 0x0346701cff007988 */ /* 0x0109ee0008000c04 */
[----:B------:R-:W2:Y:S01]  /*1e510*/  LDC.64 R6, c[0x0][0x418] ;  /* 0x00010600ff067b82 */ /* 0x000ea20000000a00 */
[----:B---3--:R3:W-:Y:S07]  /*1e520*/  STS.128 [UR4+0x34680], R24 ;  /* 0x03468018ff007988 */ /* 0x0087ee0008000c04 */
[----:B-1----:R-:W1:Y:S08]  /*1e530*/  LDC.64 R32, c[0x0][0x440] ;  /* 0x00011000ff207b82 */ /* 0x002e700000000a00 */
[----:B------:R-:W1:Y:S01]  /*1e540*/  LDC.64 R34, c[0x0][0x448] ;  /* 0x00011200ff227b82 */ /* 0x000e620000000a00 */
[----:B--2---:R2:W-:Y:S07]  /*1e550*/  STS.128 [UR4+0x34690], R4 ;  /* 0x03469004ff007988 */ /* 0x0045ee0008000c04 */
[----:B----4-:R-:W4:Y:S08]  /*1e560*/  LDC.64 R28, c[0x0][0x450] ;  /* 0x00011400ff1c7b82 */ /* 0x010f300000000a00 */
[----:B------:R-:W4:Y:S08]  /*1e570*/  LDC.64 R30, c[0x0][0x458] ;  /* 0x00011600ff1e7b82 */ /* 0x000f300000000a00 */
[----:B---3--:R-:W3:Y:S08]  /*1e580*/  LDC.64 R24, c[0x0][0x460] ;  /* 0x00011800ff187b82 */ /* 0x008ef00000000a00 */
[----:B------:R-:W3:Y:S08]  /*1e590*/  LDC.64 R26, c[0x0][0x468] ;  /* 0x00011a00ff1a7b82 */ /* 0x000ef00000000a00 */
[----:B--2---:R-:W2:Y:S08]  /*1e5a0*/  LDC.64 R4, c[0x0][0x470] ;  /* 0x00011c00ff047b82 */ /* 0x004eb00000000a00 */
[----:B------:R-:W2:Y:S01]  /*1e5b0*/  LDC.64 R6, c[0x0][0x478] ;  /* 0x00011e00ff067b82 */ /* 0x000ea20000000a00 */
[----:B-1----:R1:W-:Y:S04]  /*1e5c0*/  STS.128 [UR4+0x346c0], R32 ;  /* 0x0346c020ff007988 */ /* 0x0023e80008000c04 */
[----:B----4-:R1:W-:Y:S04]  /*1e5d0*/  STS.128 [UR4+0x346d0], R28 ;  /* 0x0346d01cff007988 */ /* 0x0103e80008000c04 */
[----:B---3--:R1:W-:Y:S04]  /*1e5e0*/  STS.128 [UR4+0x346e0], R24 ;  /* 0x0346e018ff007988 */ /* 0x0083e80008000c04 */
[----:B--2---:R1:W-:Y:S02]  /*1e5f0*/  STS.128 [UR4+0x346f0], R4 ;  /* 0x0346f004ff007988 */ /* 0x0043e40008000c04 */
.L_x_287:
[----:B--2---:R-:W-:Y:S05]  /*1e600*/  BSYNC B0 ;  /* 0x0000000000007941 */ /* 0x004fea0003800000 */
.L_x_286:
[----:B------:R-:W-:Y:S01]  /*1e610*/  ELECT P0, URZ, PT ;  /* 0x00000000003f782f */ /* 0x000fe20003800000 */
[----:B------:R-:W-:Y:S01]  /*1e620*/  NOP ;  /* 0x0000000000007918 */ /* 0x000fe20000000000 */
[----:B------:R-:W-:Y:S11]  /*1e630*/  BSSY B0, `(.L_x_288) ;  /* 0x000004a000007945 */ /* 0x000ff60003800000 */
[----:B------:R-:W-:Y:S05]  /*1e640*/  @!P0 BRA `(.L_x_289) ;  /* 0x0000000400208947 */ /* 0x000fea0003800000 */
[----:B-1----:R-:W1:Y:S08]  /*1e650*/  LDC.64 R4, c[0x0][0x518] ;  /* 0x00014600ff047b82 */ /* 0x002e700000000a00 */
[----:B------:R-:W2:Y:S08]  /*1e660*/  LDC.64 R2, c[0x0][0x528] ;  /* 0x00014a00ff027b82 */ /* 0x000eb00000000a00 */
[----:B------:R-:W4:Y:S01]  /*1e670*/  LDC.64 R8, c[0x0][0x510] ;  /* 0x00014400ff087b82 */ /* 0x000f220000000a00 */
[----:B-1----:R-:W-:-:S07]  /*1e680*/  IMAD.WIDE R4, R18, 0x8, R4 ;  /* 0x0000000812047825 */ /* 0x002fce00078e0204 */
[----:B------:R-:W1:Y:S01]  /*1e690*/  LDC.64 R6, c[0x0][0x520] ;  /* 0x00014800ff067b82 */ /* 0x000e620000000a00 */
[----:B------:R-:W3:Y:S01]  /*1e6a0*/  LDG.E.64 R4, desc[UR38][R4.64] ;  /* 0x0000002604047981 */ /* 0x000ee2000c1e1b00 */
[----:B--2---:R-:W-:-:S06]  /*1e6b0*/  IMAD.WIDE R2, R18, 0x8, R2 ;  /* 0x0000000812027825 */ /* 0x004fcc00078e0202 */
[----:B------:R-:W2:Y:S01]  /*1e6c0*/  LDG.E.64 R2, desc[UR38][R2.64] ;  /* 0x0000002602027981 */ /* 0x000ea2000c1e1b00 */
[----:B----4-:R-:W-:-:S06]  /*1e6d0*/  IMAD.WIDE R8, R18, 0x8, R8 ;  /* 0x0000000812087825 */ /* 0x010fcc00078e0208 */
[----:B------:R-:W4:Y:S01]  /*1e6e0*/  LDG.E.64 R8, desc[UR38][R8.64] ;  /* 0x0000002608087981 */ /* 0x000f22000c1e1b00 */
[----:B-1----:R-:W-:-:S06]  /*1e6f0*/  IMAD.WIDE R6, R18, 0x8, R6 ;  /* 0x0000000812067825 */ /* 0x002fcc00078e0206 */
[----:B------:R-:W4:Y:S01]  /*1e700*/  LDG.E.64 R6, desc[UR38][R6.64] ;  /* 0x0000002606067981 */ /* 0x000f22000c1e1b00 */
[----:B------:R-:W-:Y:S02]  /*1e710*/  UMOV UR4, 0x400 ;  /* 0x0000040000047882 */ /* 0x000fe40000000000 */
[----:B------:R-:W-:-:S09]  /*1e720*/  ULEA UR4, UR58, UR4, 0x18 ;  /* 0x000000043a047291 */ /* 0x000fd2000f8ec03f */
[----:B------:R-:W1:Y:S04]  /*1e730*/  LDS R10, [UR4+0x3461c] ;  /* 0x03461c04ff0a7984 */ /* 0x000e680008000800 */
[----:B------:R-:W1:Y:S01]  /*1e740*/  LDS R12, [UR4+0x3469c] ;  /* 0x03469c04ff0c7984 */ /* 0x000e620008000800 */
[----:B------:R-:W-:Y:S02]  /*1e750*/  UIADD3 UR6, UR4, 0x34680, URZ ;  /* 0x0003468004067890 */ /* 0x000fe4000fffe03f */
[----:B------:R-:W-:-:S04]  /*1e760*/  UIADD3 UR5, UR4, 0x34600, URZ ;  /* 0x0003460004057890 */ /* 0x000fc8000fffe03f */
[----:B------:R-:W-:Y:S02]  /*1e770*/  IMAD.U32 R26, RZ, RZ, UR6 ;  /* 0x00000006ff1a7e24 */ /* 0x000fe4000f8e00ff */
[----:B------:R-:W-:-:S03]  /*1e780*/  MOV R24, UR5 ;  /* 0x0000000500187c02 */ /* 0x000fc60008000f00 */
[----:B------:R-:W-:Y:S02]  /*1e790*/  SHF.R.U64 R26, R26, 0x4, RZ ;  /* 0x000000041a1a7819 */ /* 0x000fe400000012ff */
[----:B------:R-:W-:Y:S02]  /*1e7a0*/  SHF.R.U64 R24, R24, 0x4, RZ ;  /* 0x0000000418187819 */ /* 0x000fe400000012ff */
[----:B-----5:R-:W-:Y:S01]  /*1e7b0*/  IADD3 R13, R13, -0x1, RZ ;  /* 0xffffffff0d0d7810 */ /* 0x020fe20007ffe0ff */
[----:B------:R-:W-:Y:S04]  /*1e7c0*/  STS [UR4+0x34690], R26 ;  /* 0x0346901aff007988 */ /* 0x000fe80008000804 */
[----:B------:R-:W-:Y:S04]  /*1e7d0*/  STS [UR4+0x34610], R24 ;  /* 0x03461018ff007988 */ /* 0x000fe80008000804 */
[----:B------:R-:W-:Y:S04]  /*1e7e0*/  STS [UR4+0x34614], R24 ;  /* 0x03461418ff007988 */ /* 0x000fe80008000804 */
[----:B------:R-:W-:Y:S04]  /*1e7f0*/  STS [UR4+0x34694], R26 ;  /* 0x0346941aff007988 */ /* 0x000fe80008000804 */
[----:B------:R-:W-:Y:S04]  /*1e800*/  STS [UR4+0x34630], RZ ;  /* 0x034630ffff007988 */ /* 0x000fe80008000804 */
[----:B------:R-:W-:Y:S01]  /*1e810*/  STS [UR4+0x346b0], RZ ;  /* 0x0346b0ffff007988 */ /* 0x000fe20008000804 */
[----:B---3--:R-:W-:-:S04]  /*1e820*/  SHF.L.U64.HI R5, R4, 0x1, R5 ;  /* 0x0000000104057819 */ /* 0x008fc80000010205 */
[----:B------:R-:W-:Y:S02]  /*1e830*/  LOP3.LUT R5, R5, 0x1fffffff, RZ, 0xc0, !PT ;  /* 0x1fffffff05057812 */ /* 0x000fe400078ec0ff */
[----:B--2---:R-:W-:Y:S02]  /*1e840*/  SHF.L.U64.HI R3, R2, 0x1, R3 ;  /* 0x0000000102037819 */ /* 0x004fe40000010203 */
[----:B------:R-:W-:Y:S02]  /*1e850*/  SHF.R.U32.HI R15, RZ, 0x4, R5 ;  /* 0x00000004ff0f7819 */ /* 0x000fe40000011605 */
[----:B------:R-:W-:Y:S02]  /*1e860*/  LOP3.LUT R3, R3, 0x1fffffff, RZ, 0xc0, !PT ;  /* 0x1fffffff03037812 */ /* 0x000fe400078ec0ff */
[----:B-1----:R-:W-:Y:S02]  /*1e870*/  LOP3.LUT R10, R10, 0xf, R15, 0xb8, !PT ;  /* 0x0000000f0a0a7812 */ /* 0x002fe400078eb80f */
[----:B------:R-:W-:-:S04]  /*1e880*/  SHF.R.U32.HI R15, RZ, 0x4, R3 ;  /* 0x00000004ff0f7819 */ /* 0x000fc80000011603 */
[----:B------:R-:W-:Y:S01]  /*1e890*/  LOP3.LUT R14, R12, 0xf, R15, 0xb8, !PT ;  /* 0x0000000f0c0e7812 */ /* 0x000fe200078eb80f */
[----:B------:R-:W-:Y:S04]  /*1e8a0*/  STS [UR4+0x3461c], R10 ;  /* 0x03461c0aff007988 */ /* 0x000fe80008000804 */
[----:B------:R-:W-:Y:S04]  /*1e8b0*/  STS [UR4+0x3469c], R14 ;  /* 0x03469c0eff007988 */ /* 0x000fe80008000804 */
[----:B------:R-:W1:Y:S04]  /*1e8c0*/  LDS R12, [UR4+0x3461c] ;  /* 0x03461c04ff0c7984 */ /* 0x000e680008000800 */
[----:B------:R-:W2:Y:S01]  /*1e8d0*/  LDS R15, [UR4+0x3469c] ;  /* 0x03469c04ff0f7984 */ /* 0x000ea20008000800 */
[----:B-1----:R-:W-:-:S02]  /*1e8e0*/  LOP3.LUT R12, R12, 0xf0, RZ, 0xb8, !PT ;  /* 0x000000f00c0c7812 */ /* 0x002fc400078eb8ff */
[----:B--2---:R-:W-:-:S03]  /*1e8f0*/  LOP3.LUT R15, R15, 0xf0, RZ, 0xb8, !PT ;  /* 0x000000f00f0f7812 */ /* 0x004fc600078eb8ff */
[----:B------:R-:W-:Y:S04]  /*1e900*/  STS [UR4+0x3461c], R12 ;  /* 0x03461c0cff007988 */ /* 0x000fe80008000804 */
[----:B------:R-:W-:Y:S04]  /*1e910*/  STS [UR4+0x3469c], R15 ;  /* 0x03469c0fff007988 */ /* 0x000fe80008000804 */
[----:B------:R-:W1:Y:S04]  /*1e920*/  LDS R25, [UR4+0x3461c] ;  /* 0x03461c04ff197984 */ /* 0x000e680008000800 */
[----:B------:R-:W2:Y:S01]  /*1e930*/  LDS R27, [UR4+0x3469c] ;  /* 0x03469c04ff1b7984 */ /* 0x000ea20008000800 */
[----:B-1----:R-:W-:-:S02]  /*1e940*/  LOP3.LUT R25, R25, 0xf00, RZ, 0xb8, !PT ;  /* 0x00000f0019197812 */ /* 0x002fc400078eb8ff */
[----:B--2---:R-:W-:-:S03]  /*1e950*/  LOP3.LUT R27, R27, 0xf00, RZ, 0xb8, !PT ;  /* 0x00000f001b1b7812 */ /* 0x004fc600078eb8ff */
[----:B------:R-:W-:Y:S04]  /*1e960*/  STS.64 [UR4+0x34618], R24 ;  /* 0x03461818ff007988 */ /* 0x000fe80008000a04 */
[----:B------:R-:W-:Y:S04]  /*1e970*/  STS.64 [UR4+0x34698], R26 ;  /* 0x0346981aff007988 */ /* 0x000fe80008000a04 */
[----:B------:R-:W1:Y:S04]  /*1e980*/  LDS R23, [UR4+0x3461c] ;  /* 0x03461c04ff177984 */ /* 0x000e680008000800 */
[----:B------:R-:W2:Y:S01]  /*1e990*/  LDS R10, [UR4+0x3469c] ;  /* 0x03469c04ff0a7984 */ /* 0x000ea20008000800 */
[----:B------:R-:W-:Y:S01]  /*1e9a0*/  IMAD.SHL.U32 R4, R4, 0x2, RZ ;  /* 0x0000000204047824 */ /* 0x000fe200078e00ff */
[----:B------:R-:W-:Y:S01]  /*1e9b0*/  SHF.L.U32 R2, R2, 0x1, RZ ;  /* 0x0000000102027819 */ /* 0x000fe200000006ff */
[----:B------:R-:W-:Y:S01]  /*1e9c0*/  VIADD R12, R11, 0xffffffff ;  /* 0xffffffff0b0c7836 */ /* 0x000fe20000000000 */
[----:B------:R-:W-:-:S02]  /*1e9d0*/  CS2R R14, SRZ ;  /* 0x00000000000e7805 */ /* 0x000fc4000001ff00 */
[----:B------:R-:W-:Y:S02]  /*1e9e0*/  LOP3.LUT R4, R4, 0xfffffffe, RZ, 0xc0, !PT ;  /* 0xfffffffe04047812 */ /* 0x000fe400078ec0ff */
[----:B------:R-:W-:Y:S01]  /*1e9f0*/  LOP3.LUT R2, R2, 0xfffffffe, RZ, 0xc0, !PT ;  /* 0xfffffffe02027812 */ /* 0x000fe200078ec0ff */
[----:B------:R3:W-:Y:S01]  /*1ea00*/  STS.128 [UR4+0x34620], R12 ;  /* 0x0346200cff007988 */ /* 0x0007e20008000c04 */
[----:B------:R-:W-:Y:S02]  /*1ea10*/  SHF.R.U64 R5, R4, 0x4, R5 ;  /* 0x0000000404057819 */ /* 0x000fe40000001205 */
[----:B------:R-:W-:Y:S01]  /*1ea20*/  SHF.R.U64 R3, R2, 0x4, R3 ;  /* 0x0000000402037819 */ /* 0x000fe20000001203 */
[----:B----4-:R4:W-:Y:S04]  /*1ea30*/  STS.64 [UR4+0x34600], R8 ;  /* 0x03460008ff007988 */ /* 0x0109e80008000a04 */
[----:B------:R4:W-:Y:S01]  /*1ea40*/  STS [UR4+0x3460c], R5 ;  /* 0x03460c05ff007988 */ /* 0x0009e20008000804 */
[----:B---3--:R-:W-:-:S03]  /*1ea50*/  IADD3 R13, R19, -0x1, RZ ;  /* 0xffffffff130d7810 */ /* 0x008fc60007ffe0ff */
[----:B------:R4:W-:Y:S04]  /*1ea60*/  STS [UR4+0x3468c], R3 ;  /* 0x03468c03ff007988 */ /* 0x0009e80008000804 */
[----:B------:R4:W-:Y:S01]  /*1ea70*/  STS.128 [UR4+0x346a0], R12 ;  /* 0x0346a00cff007988 */ /* 0x0009e20008000c04 */
[----:B-1----:R-:W-:Y:S02]  /*1ea80*/  LOP3.LUT R23, R23, 0xf000, RZ, 0xb8, !PT ;  /* 0x0000f00017177812 */ /* 0x002fe400078eb8ff */
[----:B--2---:R-:W-:Y:S01]  /*1ea90*/  LOP3.LUT R10, R10, 0xf000, RZ, 0xb8, !PT ;  /* 0x0000f0000a0a7812 */ /* 0x004fe200078eb8ff */
[----:B------:R4:W-:Y:S04]  /*1eaa0*/  STS.64 [UR4+0x34680], R6 ;  /* 0x03468006ff007988 */ /* 0x0009e80008000a04 */
[----:B------:R4:W-:Y:S04]  /*1eab0*/  STS [UR4+0x3461c], R23 ;  /* 0x03461c17ff007988 */ /* 0x0009e80008000804 */
[----:B------:R4:W-:Y:S02]  /*1eac0*/  STS [UR4+0x3469c], R10 ;  /* 0x03469c0aff007988 */ /* 0x0009e40008000804 */
.L_x_289:
[----:B------:R-:W-:Y:S05]  /*1ead0*/  BSYNC B0 ;  /* 0x0000000000007941 */ /* 0x000fea0003800000 */
.L_x_288:
[----:B------:R-:W-:Y:S01]  /*1eae0*/  ELECT P0, URZ, PT ;  /* 0x00000000003f782f */ /* 0x000fe20003800000 */
[----:B------:R-:W-:Y:S01]  /*1eaf0*/  NOP ;  /* 0x0000000000007918 */ /* 0x000fe20000000000 */
[----:B------:R-:W-:Y:S11]  /*1eb00*/  BSSY B0, `(.L_x_290) ;  /* 0x0000004000007945 */ /* 0x000ff60003800000 */
[----:B------:R-:W-:Y:S05]  /*1eb10*/  @!P0 BRA `(.L_x_291) ;  /* 0x0000000000088947 */ /* 0x000fea0003800000 */
[----:B------:R0:W-:Y:S01]  /*1eb20*/  UTMACMDFLUSH ;  /* 0x00000000000079b7 */ /* 0x0001e20000000000 */
[----:B------:R-:W-:-:S04]  /*1eb30*/  DEPBAR.LE SB0, 0x0 ;  /* 0x000080000000791a */ /* 0x000fc80000000000 */
.L_x_291:
[----:B------:R-:W-:Y:S05]  /*1eb40*/  BSYNC B0 ;  /* 0x0000000000007941 */ /* 0x000fea0003800000 */
.L_x_290:
[----:B------:R-:W-:Y:S01]  /*1eb50*/  UMOV UR4, 0x400 ;  /* 0x0000040000047882 */ /* 0x000fe20000000000 */
[----:B---3--:R-:W-:Y:S01]  /*1eb60*/  IMAD.SHL.U32 R0, R0, 0x4, RZ ;  /* 0x0000000400007824 */ /* 0x008fe200078e00ff */
[----:B------:R-:W-:Y:S01]  /*1eb70*/  ULEA UR22, UR58, UR4, 0x18 ;  /* 0x000000043a167291 */ /* 0x000fe2000f8ec03f */
[----:B------:R-:W-:-:S03]  /*1eb80*/  ULDC UR18, c[0x0][0x884] ;  /* 0x0002210000127ab9 */ /* 0x000fc60000000800 */
[----:B------:R-:W-:Y:S01]  /*1eb90*/  UIADD3 UR28, UR22, 0x34600, URZ ;  /* 0x00034600161c7890 */ /* 0x000fe2000fffe03f */
[----:B-1----:R-:W-:Y:S01]  /*1eba0*/  IADD3 R4, P0, R0, UR16, RZ ;  /* 0x0000001000047c10 */ /* 0x002fe2000ff1e0ff */
[----:B------:R-:W-:Y:S01]  /*1ebb0*/  UIMAD.WIDE UR18, UR18, 0x80, UR16 ;  /* 0x00000080121278a5 */ /* 0x000fe2000f8e0210 */
[----:B----4-:R-:W-:Y:S02]  /*1ebc0*/  IMAD.MOV.U32 R6, RZ, RZ, 0x1 ;  /* 0x00000001ff067424 */ /* 0x010fe400078e00ff */
[----:B------:R-:W-:-:S03]  /*1ebd0*/  IADD3.X R5, RZ, UR17, RZ, P0, !PT ;  /* 0x00000011ff057c10 */ /* 0x000fc600087fe4ff */
[----:B------:R-:W-:Y:S01]  /*1ebe0*/  IADD3 R2, P1, R0, UR18, RZ ;  /* 0x0000001200027c10 */ /* 0x000fe2000ff3e0ff */
[----:B------:R-:W1:Y:S04]  /*1ebf0*/  LDS R7, [R0+UR28] ;  /* 0x0000001c00077984 */ /* 0x000e680008000800 */
[----:B------:R2:W3:Y:S01]  /*1ec00*/  LDS R9, [R0+UR28+0x80] ;  /* 0x0000801c00097984 */ /* 0x0004e20008000800 */
[----:B------:R-:W-:Y:S01]  /*1ec10*/  IMAD.X R3, RZ, RZ, UR19, P1 ;  /* 0x00000013ff037e24 */ /* 0x000fe200088e06ff */
[----:B------:R-:W-:Y:S02]  /*1ec20*/  LOP3.LUT P1, RZ, R21, 0x7f, RZ, 0xc0, !PT ;  /* 0x0000007f15ff7812 */ /* 0x000fe4000782c0ff */
[----:B------:R-:W-:Y:S01]  /*1ec30*/  MOV R8, 0x1 ;  /* 0x0000000100087802 */ /* 0x000fe20000000f00 */
[----:B------:R-:W-:Y:S01]  /*1ec40*/  BSSY B0, `(.L_x_292) ;  /* 0x00000f4000007945 */ /* 0x000fe20003800000 */
[----:B------:R-:W-:Y:S01]  /*1ec50*/  ISETP.EQ.OR P2, PT, R20, RZ, P1 ;  /* 0x000000ff1400720c */ /* 0x000fe20000f42670 */
[----:B------:R-:W-:Y:S01]  /*1ec60*/  IMAD.MOV.U32 R10, RZ, RZ, 0x1 ;  /* 0x00000001ff0a7424 */ /* 0x000fe200078e00ff */
[----:B--2---:R-:W-:-:S02]  /*1ec70*/  MOV R0, RZ ;  /* 0x000000ff00007202 */ /* 0x004fc40000000f00 */
[----:B------:R-:W-:Y:S01]  /*1ec80*/  MOV R19, RZ ;  /* 0x000000ff00137202 */ /* 0x000fe20000000f00 */
[----:B------:R-:W-:Y:S02]  /*1ec90*/  ULOP3.LUT UR30, UR59, 0x1, URZ, 0xfc, !UPT ;  /* 0x000000013b1e7892 */ /* 0x000fe4000f8efc3f */
[----:B------:R-:W-:Y:S02]  /*1eca0*/  ULOP3.LUT UR23, UR42, 0x2, URZ, 0xfc, !UPT ;  /* 0x000000022a177892 */ /* 0x000fe4000f8efc3f */
[----:B------:R-:W-:Y:S01]  /*1ecb0*/  UIADD3 UR29, UR22, 0x34680, URZ ;  /* 0x00034680161d7890 */ /* 0x000fe2000fffe03f */
[----:B-1----:R-:W5:Y:S04]  /*1ecc0*/  ATOMG.E.EXCH.STRONG.GPU PT, RZ, [R4], R7 ;  /* 0x0000000704ff73a8 */ /* 0x002f6800041ee100 */
[----:B---3--:R1:W5:Y:S02]  /*1ecd0*/  ATOMG.E.EXCH.STRONG.GPU PT, RZ, [R2], R9 ;  /* 0x0000000902ff73a8 */ /* 0x00836400041ee100 */
[----:B-1----:R-:W-:-:S02]  /*1ece0*/  PRMT R2, R6, 0x7610, R2 ;  /* 0x0000761006027816 */ /* 0x002fc40000000002 */
[----:B------:R-:W-:-:S07]  /*1ecf0*/  PRMT R3, R8, 0x7610, R3 ;  /* 0x0000761008037816 */ /* 0x000fce0000000003 */
.L_x_312:
[----:B------:R-:W-:Y:S01]  /*1ed00*/  LOP3.LUT P0, RZ, R3, 0xff, RZ, 0xc0, !PT ;  /* 0x000000ff03ff7812 */ /* 0x000fe2000780c0ff */
[----:B-----5:R-:W-:Y:S01]  /*1ed10*/  VIADD R4, R11, 0x7f ;  /* 0x0000007f0b047836 */ /* 0x020fe20000000000 */
[----:B------:R-:W-:Y:S05]  /*1ed20*/  YIELD ;  /* 0x0000000000007946 */ /* 0x000fea0003800000 */
[----:B------:R-:W-:Y:S01]  /*1ed30*/  SHF.R.S32.HI R5, RZ, 0x1f, R4 ;  /* 0x0000001fff057819 */ /* 0x000fe20000011404 */
[----:B------:R-:W-:Y:S03]  /*1ed40*/  BSSY B1, `(.L_x_293) ;  /* 0x0000008000017945 */ /* 0x000fe60003800000 */
[----:B------:R-:W-:-:S02]  /*1ed50*/  LEA.HI R5, R5, R4, RZ, 0x7 ;  /* 0x0000000405057211 */ /* 0x000fc400078f38ff */
[----:B------:R-:W-:Y:S05]  /*1ed60*/  @!P0 BRA `(.L_x_294) ;  /* 0x0000000000148947 */ /* 0x000fea0003800000 */
[----:B------:R-:W-:-:S04]  /*1ed70*/  DEPBAR {5,4,3,2,1,0} ;  /* 0x0000003f0000791a */ /* 0x000fc80000000000 */
[----:B------:R1:W-:Y:S01]  /*1ed80*/  UTMACCTL.IV [UR16] ;  /* 0x00000000100079b9 */ /* 0x0003e20008000000 */
[----:B------:R-:W-:-:S04]  /*1ed90*/  DEPBAR {5,4,3,2,1,0} ;  /* 0x0000003f0000791a */ /* 0x000fc80000000000 */
[----:B------:R1:W-:Y:S02]  /*1eda0*/  UTMACCTL.IV [UR18] ;  /* 0x00000000120079b9 */ /* 0x0003e40008000000 */
[----:B-1----:R-:W-:Y:S01]  /*1edb0*/  NOP ;  /* 0x0000000000007918 */ /* 0x002fe20000000000 */
.L_x_294:
[----:B------:R-:W-:Y:S05]  /*1edc0*/  BSYNC B1 ;  /* 0x0000000000017941 */ /* 0x000fea0003800000 */
.L_x_293:
[----:B------:R-:W-:Y:S01]  /*1edd0*/  UMOV UR4, 0xffffffff ;  /* 0xffffffff00047882 */ /* 0x000fe20000000000 */
[----:B------:R-:W-:Y:S02]  /*1ede0*/  SHF.R.S32.HI R7, RZ, 0x7, R5 ;  /* 0x00000007ff077819 */ /* 0x000fe40000011405 */
[----:B------:R-:W-:Y:S05]  /*1edf0*/  BRA.DIV UR4, `(.L_x_295) ;  /* 0x0000004204e47947 */ /* 0x000fea000b800000 */
[----:B------:R-:W-:-:S13]  /*1ee00*/  ELECT P6, URZ, PT ;  /* 0x00000000003f782f */ /* 0x000fda00038c0000 */
.L_x_402:
[----:B------:R-:W-:Y:S01]  /*1ee10*/  ISETP.LT.OR P6, PT, R11, 0x1, !P6 ;  /* 0x000000010b00780c */ /* 0x000fe200077c1670 */
[----:B------:R-:W-:-:S12]  /*1ee20*/  BSSY B1, `(.L_x_296) ;  /* 0x0000038000017945 */ /* 0x000fd80003800000 */
[----:B------:R-:W-:Y:S05]  /*1ee30*/  @P6 BRA `(.L_x_297) ;  /* 0x0000000000d86947 */ /* 0x000fea0003800000 */
[----:B------:R-:W-:Y:S01]  /*1ee40*/  SHF.L.U32 R16, R16, 0x7, RZ ;  /* 0x0000000710107819 */ /* 0x000fe200000006ff */
[----:B------:R-:W-:Y:S01]  /*1ee50*/  IMAD.SHL.U32 R17, R17, 0x100, RZ ;  /* 0x0000010011117824 */ /* 0x000fe200078e00ff */
[----:B------:R-:W-:Y:S01]  /*1ee60*/  IADD3 R9, R7, 0x1, RZ ;  /* 0x0000000107097810 */ /* 0x000fe20007ffe0ff */
[----:B------:R-:W-:Y:S01]  /*1ee70*/  IMAD.MOV.U32 R12, RZ, RZ, RZ ;  /* 0x000000ffff0c7224 */ /* 0x000fe200078e00ff */
[----:B------:R-:W-:Y:S01]  /*1ee80*/  MOV R3, R10 ;  /* 0x0000000a00037202 */ /* 0x000fe20000000f00 */
[----:B------:R-:W-:-:S07]  /*1ee90*/  IMAD.MOV.U32 R4, RZ, RZ, R0 ;  /* 0x000000ffff047224 */ /* 0x000fce00078e0000 */
.L_x_301:
[----:B--2---:R-:W-:Y:S01]  /*1eea0*/  LEA R8, R4, UR22, 0x3 ;  /* 0x0000001604087c11 */ /* 0x004fe2000f8e18ff */
[----:B------:R-:W-:Y:S05]  /*1eeb0*/  YIELD ;  /* 0x0000000000007946 */ /* 0x000fea0003800000 */
[----:B------:R-:W-:Y:S01]  /*1eec0*/  SHF.L.U32 R5, R3, 0x1f, RZ ;  /* 0x0000001f03057819 */ /* 0x000fe200000006ff */
[----:B------:R-:W1:Y:S03]  /*1eed0*/  @!P1 LDC R6, c[0x0][0x500] ;  /* 0x00014000ff069b82 */ /* 0x000e660000000800 */
[----:B------:R-:W2:Y:S02]  /*1eee0*/  SYNCS.PHASECHK.TRANS64.TRYWAIT P0, [R8+URZ+0x34490], R5 ;  /* 0x03449005080075a7 */ /* 0x000ea4000800017f */
[----:B--2---:R-:W-:Y:S05]  /*1eef0*/  @!P0 BRA `(.L_x_298) ;  /* 0x0000004000c48947 */ /* 0x004fea0003800000 */
.L_x_403:
[----:B------:R-:W-:Y:S01]  /*1ef00*/  UPRMT UR4, UR23, 0x9910, URZ ;  /* 0x0000991017047896 */ /* 0x000fe2000800003f */
[----:B-1----:R1:W-:Y:S03]  /*1ef10*/  @!P1 SYNCS.ARRIVE.TRANS64 RZ, [R8+URZ+0x34480], R6 ;  /* 0x0344800608ff99a7 */ /* 0x0023e6000800003f */
[----:B------:R-:W-:-:S06]  /*1ef20*/  UISETP.NE.AND UP0, UPT, UR4, 0x2, UPT ;  /* 0x000000020400788c */ /* 0x000fcc000bf05270 */
[----:B------:R-:W-:-:S13]  /*1ef30*/  PLOP3.LUT P0, PT, PT, PT, UP0, 0x80, 0x0 ;  /* 0x000000000000781c */ /* 0x000fda0003f0f008 */
[----:B-1----:R-:W-:Y:S05]  /*1ef40*/  @P0 BRA `(.L_x_299) ;  /* 0x0000000000040947 */ /* 0x002fea0003800000 */
[----:B------:R-:W-:Y:S01]  /*1ef50*/  BPT.TRAP 0x1 ;  /* 0x000000040000795c */ /* 0x000fe20000300000 */
.L_x_299:
[----:B------:R-:W-:Y:S05]  /*1ef60*/  @P2 BRA `(.L_x_300) ;  /* 0x0000000000042947 */ /* 0x000fea0003800000 */
[----:B------:R-:W-:Y:S01]  /*1ef70*/  BPT.TRAP 0x1 ;  /* 0x000000040000795c */ /* 0x000fe20000300000 */
.L_x_300:
[----:B------:R-:W-:Y:S01]  /*1ef80*/  R2UR UR4, R4 ;  /* 0x00000000040472ca */ /* 0x000fe200000e0000 */
[----:B------:R-:W-:Y:S01]  /*1ef90*/  VIADD R9, R9, 0xffffffff ;  /* 0xffffffff09097836 */ /* 0x000fe20000000000 */
[----:B------:R-:W-:Y:S01]  /*1efa0*/  R2UR UR5, R8 ;  /* 0x00000000080572ca */ /* 0x000fe200000e0000 */
[----:B------:R-:W-:Y:S01]  /*1efb0*/  UMOV UR20, 0x0 ;  /* 0x0000000000147882 */ /* 0x000fe20000000000 */
[----:B------:R-:W-:Y:S01]  /*1efc0*/  R2UR UR6, R12 ;  /* 0x000000000c0672ca */ /* 0x000fe200000e0000 */
[----:B------:R-:W-:Y:S01]  /*1efd0*/  UMOV UR21, 0x10000000 ;  /* 0x1000000000157882 */ /* 0x000fe20000000000 */
[----:B------:R-:W-:Y:S02]  /*1efe0*/  R2UR UR7, R16 ;  /* 0x00000000100772ca */ /* 0x000fe400000e0000 */
[----:B------:R-:W-:Y:S02]  /*1eff0*/  R2UR UR27, R17 ;  /* 0x00000000111b72ca */ /* 0x000fe400000e0000 */
[----:B------:R-:W-:-:S02]  /*1f000*/  ISETP.GT.AND P3, PT, R9, 0x1, PT ;  /* 0x000000010900780c */ /* 0x000fc40003f64270 */
[----:B------:R-:W-:Y:S01]  /*1f010*/  IADD3 R4, R4, 0x1, RZ ;  /* 0x0000000104047810 */ /* 0x000fe20007ffe0ff */
[----:B------:R-:W-:Y:S01]  /*1f020*/  ULEA UR12, UR4, UR22, 0x10 ;  /* 0x00000016040c7291 */ /* 0x000fe2000f8e803f */
[----:B------:R-:W-:Y:S01]  /*1f030*/  IADD3 R12, R12, 0x80, RZ ;  /* 0x000000800c0c7810 */ /* 0x000fe20007ffe0ff */
[----:B------:R-:W-:Y:S01]  /*1f040*/  ULEA UR4, UR4, UR22, 0xf ;  /* 0x0000001604047291 */ /* 0x000fe2000f8e783f */
[C---:B------:R-:W-:Y:S01]  /*1f050*/  ISETP.NE.AND P0, PT, R4.reuse, 0x2, PT ;  /* 0x000000020400780c */ /* 0x040fe20003f05270 */
[----:B------:R-:W-:Y:S02]  /*1f060*/  UIADD3 UR5, UR5, 0x34480, URZ ;  /* 0x0003448005057890 */ /* 0x000fe4000fffe03f */
[----:B------:R-:W-:Y:S01]  /*1f070*/  UIADD3 UR10, UR6, 0x40, URZ ;  /* 0x00000040060a7890 */ /* 0x000fe2000fffe03f */
[----:B------:R-:W-:Y:S01]  /*1f080*/  SEL R6, RZ, 0x1, P0 ;  /* 0x00000001ff067807 */ /* 0x000fe20000000000 */
[----:B------:R-:W-:Y:S01]  /*1f090*/  UIADD3 UR8, UR4, 0x4000, URZ ;  /* 0x0000400004087890 */ /* 0x000fe2000fffe03f */
[----:B------:R-:W-:Y:S01]  /*1f0a0*/  SEL R4, R4, RZ, P0 ;  /* 0x000000ff04047207 */ /* 0x000fe20000000000 */
[----:B------:R-:W-:Y:S01]  /*1f0b0*/  UIADD3 UR24, UR12, 0x10000, URZ ;  /* 0x000100000c187890 */ /* 0x000fe2000fffe03f */
[----:B------:R-:W-:Y:S01]  /*1f0c0*/  LOP3.LUT R3, R3, R6, RZ, 0x3c, !PT ;  /* 0x0000000603037212 */ /* 0x000fe200078e3cff */
[----:B------:R-:W-:Y:S01]  /*1f0d0*/  UIADD3 UR12, UR12, 0x18000, URZ ;  /* 0x000180000c0c7890 */ /* 0x000fe2000fffe03f */
[----:B------:R1:W-:Y:S01]  /*1f0e0*/  UTMALDG.2D [UR4], [UR16], desc[UR20] ;  /* 0x00001404100075b4 */ /* 0x0003e20008009000 */
[----:B------:R-:W-:Y:S01]  /*1f0f0*/  UMOV UR11, UR7 ;  /* 0x00000007000b7c82 */ /* 0x000fe20008000000 */
[----:B------:R-:W-:Y:S01]  /*1f100*/  UMOV UR9, UR5 ;  /* 0x0000000500097c82 */ /* 0x000fe20008000000 */
[----:B------:R-:W-:Y:S01]  /*1f110*/  UMOV UR26, UR6 ;  /* 0x00000006001a7c82 */ /* 0x000fe20008000000 */
[----:B------:R-:W-:Y:S01]  /*1f120*/  UMOV UR25, UR5 ;  /* 0x0000000500197c82 */ /* 0x000fe20008000000 */
[----:B------:R-:W-:Y:S01]  /*1f130*/  UMOV UR15, UR27 ;  /* 0x0000001b000f7c82 */ /* 0x000fe20008000000 */
[----:B------:R-:W-:Y:S01]  /*1f140*/  UMOV UR13, UR5 ;  /* 0x00000005000d7c82 */ /* 0x000fe20008000000 */
[----:B------:R-:W-:Y:S01]  /*1f150*/  UMOV UR14, UR10 ;  /* 0x0000000a000e7c82 */ /* 0x000fe20008000000 */
[----:B------:R1:W-:Y:S01]  /*1f160*/  UTMALDG.2D [UR8], [UR16], desc[UR20] ;  /* 0x00001408100075b4 */ /* 0x0003e20008009000 */
[----:B------:R1:W-:Y:S01]  /*1f170*/  UTMALDG.2D [UR24], [UR18], desc[UR20] ;  /* 0x00001418120075b4 */ /* 0x0003e20008009000 */
[----:B------:R1:W-:Y:S02]  /*1f180*/  UTMALDG.2D [UR12], [UR18], desc[UR20] ;  /* 0x0000140c120075b4 */ /* 0x0003e40008009000 */
[----:B-1----:R-:W-:Y:S05]  /*1f190*/  @P3 BRA `(.L_x_301) ;  /* 0xfffffffc00403947 */ /* 0x002fea000383ffff */
.L_x_297:
[----:B------:R-:W-:Y:S05]  /*1f1a0*/  BSYNC B1 ;  /* 0x0000000000017941 */ /* 0x000fea0003800000 */
.L_x_296:
[----:B------:R-:W-:Y:S01]  /*1f1b0*/  IMAD.IADD R0, R7, 0x1, R0 ;  /* 0x0000000107007824 */ /* 0x000fe200078e0200 */
[----:B------:R-:W-:-:S04]  /*1f1c0*/  LOP3.LUT P0, RZ, R2, 0xff, RZ, 0xc0, !PT ;  /* 0x000000ff02ff7812 */ /* 0x000fc8000780c0ff */
[----:B------:R-:W-:-:S04]  /*1f1d0*/  SHF.R.U32.HI R2, RZ, 0x1, R0 ;  /* 0x00000001ff027819 */ /* 0x000fc80000011600 */
[----:B------:R-:W-:-:S04]  /*1f1e0*/  LOP3.LUT R2, R2, 0x1, RZ, 0xc0, !PT ;  /* 0x0000000102027812 */ /* 0x000fc800078ec0ff */
[----:B------:R-:W-:Y:S01]  /*1f1f0*/  ISETP.NE.U32.AND P3, PT, R2, 0x1, PT ;  /* 0x000000010200780c */ /* 0x000fe20003f65070 */
[----:B------:R-:W-:Y:S01]  /*1f200*/  @P0 SYNCS.ARRIVE.TRANS64.A1T0 RZ, [UR22+0x344e8], RZ ;  /* 0x0344e8ffffff09a7 */ /* 0x000fe20008100016 */
[----:B------:R-:W-:Y:S02]  /*1f210*/  MOV R2, UR30 ;  /* 0x0000001e00027c02 */ /* 0x000fe40008000f00 */
[----:B------:R-:W-:Y:S02]  /*1f220*/  ISETP.GT.U32.AND P0, PT, R0, 0x1, PT ;  /* 0x000000010000780c */ /* 0x000fe40003f04070 */
[----:B------:R-:W-:Y:S02]  /*1f230*/  ISETP.NE.AND P4, PT, R2, 0x3, PT ;  /* 0x000000030200780c */ /* 0x000fe40003f85270 */
[C---:B------:R-:W-:Y:S02]  /*1f240*/  ISETP.LT.U32.AND P0, PT, R7.reuse, 0x2, P0 ;  /* 0x000000020700780c */ /* 0x040fe40000701070 */
[----:B------:R-:W-:-:S02]  /*1f250*/  ISETP.GT.U32.AND P3, PT, R7, 0x1, !P3 ;  /* 0x000000010700780c */ /* 0x000fc40005f64070 */
[----:B------:R-:W-:Y:S02]  /*1f260*/  SEL R3, RZ, 0x1, !P0 ;  /* 0x00000001ff037807 */ /* 0x000fe40004000000 */
[----:B------:R-:W-:Y:S02]  /*1f270*/  SEL R2, RZ, 0x1, !P3 ;  /* 0x00000001ff027807 */ /* 0x000fe40005800000 */
[----:B------:R-:W-:Y:S02]  /*1f280*/  LOP3.LUT R0, R0, 0x1, RZ, 0xc0, !PT ;  /* 0x0000000100007812 */ /* 0x000fe400078ec0ff */
[----:B------:R-:W-:Y:S01]  /*1f290*/  LOP3.LUT R10, R2, R10, R3, 0x96, !PT ;  /* 0x0000000a020a7212 */ /* 0x000fe200078e9603 */
[----:B------:R-:W-:Y:S06]  /*1f2a0*/  @!P4 BRA `(.L_x_302) ;  /* 0x000000000004c947 */ /* 0x000fec0003800000 */
[----:B------:R-:W-:Y:S01]  /*1f2b0*/  BPT.TRAP 0x1 ;  /* 0x000000040000795c */ /* 0x000fe20000300000 */
.L_x_302:
[C---:B------:R-:W-:Y:S01]  /*1f2c0*/  LEA R3, R22.reuse, UR22, 0x3 ;  /* 0x0000001616037c11 */ /* 0x040fe2000f8e18ff */
[----:B------:R-:W-:Y:S01]  /*1f2d0*/  BSSY B1, `(.L_x_303) ;  /* 0x0000005000017945 */ /* 0x000fe20003800000 */
[----:B------:R-:W-:Y:S02]  /*1f2e0*/  SHF.L.U32 R2, R19, 0x1f, RZ ;  /* 0x0000001f13027819 */ /* 0x000fe400000006ff */
[----:B------:R-:W-:Y:S02]  /*1f2f0*/  LEA R4, R22, UR22, 0x4 ;  /* 0x0000001616047c11 */ /* 0x000fe4000f8e20ff */
[----:B------:R-:W1:Y:S02]  /*1f300*/  SYNCS.PHASECHK.TRANS64.TRYWAIT P0, [R3+URZ+0x34400], R2 ;  /* 0x03440002030075a7 */ /* 0x000e64000800017f */
[----:B-1----:R-:W-:Y:S05]  /*1f310*/  @!P0 BRA `(.L_x_304) ;  /* 0x0000003c00d08947 */ /* 0x002fea0003800000 */
.L_x_404:
[----:B------:R-:W-:Y:S05]  /*1f320*/  BSYNC B1 ;  /* 0x0000000000017941 */ /* 0x000fea0003800000 */
.L_x_303:
[----:B--2---:R-:W2:Y:S01]  /*1f330*/  LDS.128 R4, [R4+0x34510] ;  /* 0x0345100004047984 */ /* 0x004ea20000000c00 */
[----:B------:R-:W-:Y:S01]  /*1f340*/  @!PT LDS RZ, [RZ] ;  /* 0x00000000fffff984 */ /* 0x000fe20000000800 */
[----:B------:R-:W-:Y:S01]  /*1f350*/  @!PT LDS RZ, [RZ] ;  /* 0x00000000fffff984 */ /* 0x000fe20000000800 */
[----:B------:R-:W-:Y:S01]  /*1f360*/  @!PT LDS RZ, [RZ] ;  /* 0x00000000fffff984 */ /* 0x000fe20000000800 */
[----:B------:R-:W-:Y:S01]  /*1f370*/  @!PT LDS RZ, [RZ] ;  /* 0x00000000fffff984 */ /* 0x000fe20000000800 */
[----:B------:R3:W-:Y:S06]  /*1f380*/  MEMBAR.ALL.CTA ;  /* 0x0000000000007992 */ /* 0x0007ec0000008000 */
[----:B---3--:R-:W3:Y:S01]  /*1f390*/  FENCE.VIEW.ASYNC.S ;  /* 0x00000000000073c6 */ /* 0x008ee20000000000 */
[----:B--2---:R-:W-:Y:S01]  /*1f3a0*/  IMAD.MOV.U32 R17, RZ, RZ, R5 ;  /* 0x000000ffff117224 */ /* 0x004fe200078e0005 */
[----:B------:R-:W-:Y:S01]  /*1f3b0*/  MOV R16, R4 ;  /* 0x0000000400107202 */ /* 0x000fe20000000f00 */
[----:B---3--:R-:W-:Y:S06]  /*1f3c0*/  @!P4 BRA `(.L_x_305) ;  /* 0x000000000004c947 */ /* 0x008fec0003800000 */
[----:B------:R-:W-:Y:S01]  /*1f3d0*/  BPT.TRAP 0x1 ;  /* 0x000000040000795c */ /* 0x000fe20000300000 */
.L_x_305:
[----:B------:R-:W2:Y:S01]  /*1f3e0*/  S2R R5, SR_CgaCtaId ;  /* 0x0000000000057919 */ /* 0x000ea20000008800 */
[----:B------:R-:W-:Y:S01]  /*1f3f0*/  ISETP.NE.AND P0, PT, R7, RZ, PT ;  /* 0x000000ff0700720c */ /* 0x000fe20003f05270 */
[----:B-1----:R-:W-:Y:S01]  /*1f400*/  VIADD R2, R3, 0x34440 ;  /* 0x0003444003027836 */ /* 0x002fe20000000000 */
[CC--:B------:R-:W-:Y:S02]  /*1f410*/  ISETP.NE.AND P3, PT, R6.reuse, R18.reuse, PT ;  /* 0x000000120600720c */ /* 0x0c0fe40003f65270 */
[----:B------:R-:W-:Y:S02]  /*1f420*/  ISETP.EQ.OR P0, PT, R6, R18, !P0 ;  /* 0x000000120600720c */ /* 0x000fe40004702670 */
[----:B--2---:R-:W-:-:S04]  /*1f430*/  PRMT R2, R5, 0x654, R2 ;  /* 0x0000065405027816 */ /* 0x004fc80000000002 */
[----:B------:R1:W-:Y:S07]  /*1f440*/  SYNCS.ARRIVE.TRANS64.RED.A1T0 RZ, [R2+URZ], RZ ;  /* 0x000000ff02ff79a7 */ /* 0x0003ee000810043f */
[----:B------:R-:W-:Y:S05]  /*1f450*/  @P0 BRA `(.L_x_306) ;  /* 0x0000000400a40947 */ /* 0x000fea0003800000 */
[----:B-1----:R-:W1:Y:S02]  /*1f460*/  LDC.64 R2, c[0x0][0x290] ;  /* 0x0000a400ff027b82 */ /* 0x002e640000000a00 */
[----:B-1----:R-:W-:-:S05]  /*1f470*/  IMAD.WIDE R2, R6, 0xc, R2 ;  /* 0x0000000c06027825 */ /* 0x002fca00078e0202 */
[----:B------:R1:W5:Y:S01]  /*1f480*/  LDG.E R11, desc[UR38][R2.64+0x8] ;  /* 0x00000826020b7981 */ /* 0x000362000c1e1900 */
[----:B------:R-:W-:-:S03]  /*1f490*/  UMOV UR4, 0xffffffff ;  /* 0xffffffff00047882 */ /* 0x000fc60000000000 */
[----:B------:R-:W-:Y:S05]  /*1f4a0*/  BRA.DIV UR4, `(.L_x_307) ;  /* 0x0000003e04807947 */ /* 0x000fea000b800000 */
[----:B------:R-:W-:-:S13]  /*1f4b0*/  ELECT P6, URZ, PT ;  /* 0x00000000003f782f */ /* 0x000fda00038c0000 */
.L_x_407:
[----:B------:R-:W-:Y:S04]  /*1f4c0*/  BSSY B1, `(.L_x_308) ;  /* 0x000004f000017945 */ /* 0x000fe80003800000 */
[----:B------:R-:W-:Y:S05]  /*1f4d0*/  @!P6 BRA `(.L_x_309) ;  /* 0x000000040034e947 */ /* 0x000fea0003800000 */
[----:B------:R-:W-:Y:S01]  /*1f4e0*/  SHF.R.S32.HI R21, RZ, 0x1f, R6 ;  /* 0x0000001fff157819 */ /* 0x000fe20000011406 */
[----:B------:R-:W-:Y:S01]  /*1f4f0*/  ULDC.64 UR4, c[0x0][0x510] ;  /* 0x0001440000047ab9 */ /* 0x000fe20000000a00 */
[C---:B------:R-:W-:Y:S01]  /*1f500*/  SHF.L.U32 R20, R6.reuse, 0x3, RZ ;  /* 0x0000000306147819 */ /* 0x040fe200000006ff */
[----:B------:R-:W-:Y:S01]  /*1f510*/  ULDC.64 UR6, c[0x0][0x520] ;  /* 0x0001480000067ab9 */ /* 0x000fe20000000a00 */
[----:B------:R-:W-:Y:S01]  /*1f520*/  SHF.L.U64.HI R21, R6, 0x3, R21 ;  /* 0x0000000306157819 */ /* 0x000fe20000010215 */
[----:B------:R-:W2:Y:S01]  /*1f530*/  LDG.E R18, desc[UR38][R2.64] ;  /* 0x0000002602127981 */ /* 0x000ea2000c1e1900 */
[C---:B------:R-:W-:Y:S02]  /*1f540*/  IADD3 R8, P0, R20.reuse, UR4, RZ ;  /* 0x0000000414087c10 */ /* 0x040fe4000ff1e0ff */
[----:B------:R-:W-:Y:S02]  /*1f550*/  IADD3 R4, P4, R20, UR6, RZ ;  /* 0x0000000614047c10 */ /* 0x000fe4000ff9e0ff */
[C---:B------:R-:W-:Y:S01]  /*1f560*/  IADD3.X R9, R21.reuse, UR5, RZ, P0, !PT ;  /* 0x0000000515097c10 */ /* 0x040fe200087fe4ff */
[----:B------:R-:W-:Y:S01]  /*1f570*/  ULDC.64 UR4, c[0x0][0x518] ;  /* 0x0001460000047ab9 */ /* 0x000fe20000000a00 */
[----:B------:R-:W-:-:S03]  /*1f580*/  IADD3.X R5, R21, UR7, RZ, P4, !PT ;  /* 0x0000000715057c10 */ /* 0x000fc6000a7fe4ff */
[----:B------:R-:W3:Y:S04]  /*1f590*/  LDG.E.64 R14, desc[UR38][R8.64] ;  /* 0x00000026080e7981 */ /* 0x000ee8000c1e1b00 */
[----:B------:R4:W2:Y:S04]  /*1f5a0*/  LDG.E.64 R12, desc[UR38][R4.64] ;  /* 0x00000026040c7981 */ /* 0x0008a8000c1e1b00 */
[----:B-1----:R-:W2:Y:S01]  /*1f5b0*/  LDG.E R2, desc[UR38][R2.64+0x4] ;  /* 0x0000042602027981 */ /* 0x002ea2000c1e1900 */
[----:B----4-:R-:W-:-:S04]  /*1f5c0*/  IADD3 R4, P0, R20, UR4, RZ ;  /* 0x0000000414047c10 */ /* 0x010fc8000ff1e0ff */
[----:B------:R-:W-:Y:S01]  /*1f5d0*/  IADD3.X R5, R21, UR5, RZ, P0, !PT ;  /* 0x0000000515057c10 */ /* 0x000fe200087fe4ff */
[----:B------:R-:W-:-:S04]  /*1f5e0*/  ULDC.64 UR4, c[0x0][0x528] ;  /* 0x00014a0000047ab9 */ /* 0x000fc80000000a00 */
[----:B------:R1:W4:Y:S02]  /*1f5f0*/  LDG.E.64 R8, desc[UR38][R4.64] ;  /* 0x0000002604087981 */ /* 0x000324000c1e1b00 */
[----:B-1----:R-:W-:-:S04]  /*1f600*/  IADD3 R4, P0, R20, UR4, RZ ;  /* 0x0000000414047c10 */ /* 0x002fc8000ff1e0ff */
[----:B------:R-:W-:-:S06]  /*1f610*/  IADD3.X R5, R21, UR5, RZ, P0, !PT ;  /* 0x0000000515057c10 */ /* 0x000fcc00087fe4ff */
[----:B------:R-:W4:Y:S04]  /*1f620*/  LDG.E.64 R4, desc[UR38][R4.64] ;  /* 0x0000002604047981 */ /* 0x000f28000c1e1b00 */
[----:B---3--:R-:W-:Y:S04]  /*1f630*/  STS.64 [UR28], R14 ;  /* 0x0000000eff007988 */ /* 0x008fe80008000a1c */
[----:B--2---:R-:W-:Y:S04]  /*1f640*/  STS.64 [UR29], R12 ;  /* 0x0000000cff007988 */ /* 0x004fe80008000a1d */
[----:B------:R-:W1:Y:S01]  /*1f650*/  LDS R20, [UR28+0x1c] ;  /* 0x00001c1cff147984 */ /* 0x000e620008000800 */
[----:B----4-:R-:W-:-:S04]  /*1f660*/  SHF.L.U64.HI R24, R8, 0x1, R9 ;  /* 0x0000000108187819 */ /* 0x010fc80000010209 */
[----:B------:R-:W-:-:S04]  /*1f670*/  LOP3.LUT R24, R24, 0x1fffffff, RZ, 0xc0, !PT ;  /* 0x1fffffff18187812 */ /* 0x000fc800078ec0ff */
[----:B------:R-:W-:-:S04]  /*1f680*/  SHF.R.U32.HI R9, RZ, 0x4, R24 ;  /* 0x00000004ff097819 */ /* 0x000fc80000011618 */
[----:B-1----:R-:W-:-:S05]  /*1f690*/  LOP3.LUT R9, R20, 0xf, R9, 0xb8, !PT ;  /* 0x0000000f14097812 */ /* 0x002fca00078eb809 */
[----:B------:R-:W-:Y:S04]  /*1f6a0*/  STS [UR28+0x1c], R9 ;  /* 0x00001c09ff007988 */ /* 0x000fe8000800081c */
[----:B------:R-:W1:Y:S02]  /*1f6b0*/  LDS R23, [UR28+0x1c] ;  /* 0x00001c1cff177984 */ /* 0x000e640008000800 */
[----:B-1----:R-:W-:-:S05]  /*1f6c0*/  LOP3.LUT R23, R23, 0xf0, RZ, 0xb8, !PT ;  /* 0x000000f017177812 */ /* 0x002fca00078eb8ff */
[----:B------:R-:W-:Y:S04]  /*1f6d0*/  STS [UR28+0x1c], R23 ;  /* 0x00001c17ff007988 */ /* 0x000fe8000800081c */
[----:B------:R-:W1:Y:S01]  /*1f6e0*/  LDS R21, [UR28+0x1c] ;  /* 0x00001c1cff157984 */ /* 0x000e620008000800 */
[----:B------:R-:W-:-:S05]  /*1f6f0*/  IMAD.U32 R20, RZ, RZ, UR28 ;  /* 0x0000001cff147e24 */ /* 0x000fca000f8e00ff */
[----:B------:R-:W-:Y:S02]  /*1f700*/  SHF.R.U64 R20, R20, 0x4, RZ ;  /* 0x0000000414147819 */ /* 0x000fe400000012ff */
[----:B-1----:R-:W-:-:S05]  /*1f710*/  LOP3.LUT R21, R21, 0xf00, RZ, 0xb8, !PT ;  /* 0x00000f0015157812 */ /* 0x002fca00078eb8ff */
[----:B------:R-:W-:Y:S04]  /*1f720*/  STS.64 [UR28+0x18], R20 ;  /* 0x00001814ff007988 */ /* 0x000fe80008000a1c */
[----:B------:R-:W1:Y:S01]  /*1f730*/  LDS R25, [UR28+0x1c] ;  /* 0x00001c1cff197984 */ /* 0x000e620008000800 */
[----:B------:R-:W-:-:S04]  /*1f740*/  SHF.L.U32 R9, R8, 0x1, RZ ;  /* 0x0000000108097819 */ /* 0x000fc800000006ff */
[----:B------:R-:W-:Y:S01]  /*1f750*/  LOP3.LUT R9, R9, 0xfffffffe, RZ, 0xc0, !PT ;  /* 0xfffffffe09097812 */ /* 0x000fe200078ec0ff */
[----:B-----5:R-:W-:Y:S01]  /*1f760*/  VIADD R12, R11, 0xffffffff ;  /* 0xffffffff0b0c7836 */ /* 0x020fe20000000000 */
[----:B------:R-:W-:Y:S02]  /*1f770*/  CS2R R14, SRZ ;  /* 0x00000000000e7805 */ /* 0x000fe4000001ff00 */
[----:B------:R-:W-:Y:S02]  /*1f780*/  IADD3 R13, R18, -0x1, RZ ;  /* 0xffffffff120d7810 */ /* 0x000fe40007ffe0ff */
[----:B------:R-:W-:Y:S01]  /*1f790*/  SHF.R.U64 R9, R9, 0x4, R24 ;  /* 0x0000000409097819 */ /* 0x000fe20000001218 */
[----:B------:R-:W-:Y:S04]  /*1f7a0*/  STS [UR28+0x10], R20 ;  /* 0x00001014ff007988 */ /* 0x000fe8000800081c */
[----:B------:R-:W-:Y:S04]  /*1f7b0*/  STS [UR28+0x14], R20 ;  /* 0x00001414ff007988 */ /* 0x000fe8000800081c */
[----:B------:R-:W-:Y:S04]  /*1f7c0*/  STS.128 [UR28+0x20], R12 ;  /* 0x0000200cff007988 */ /* 0x000fe80008000c1c */
[----:B------:R-:W-:Y:S04]  /*1f7d0*/  STS [UR28+0xc], R9 ;  /* 0x00000c09ff007988 */ /* 0x000fe8000800081c */
[----:B------:R-:W-:Y:S01]  /*1f7e0*/  STS [UR28+0x30], RZ ;  /* 0x000030ffff007988 */ /* 0x000fe2000800081c */
[----:B-1----:R-:W-:-:S05]  /*1f7f0*/  LOP3.LUT R3, R25, 0xf000, RZ, 0xb8, !PT ;  /* 0x0000f00019037812 */ /* 0x002fca00078eb8ff */
[----:B------:R-:W-:Y:S04]  /*1f800*/  STS [UR28+0x1c], R3 ;  /* 0x00001c03ff007988 */ /* 0x000fe8000800081c */
[----:B------:R-:W1:Y:S01]  /*1f810*/  LDS R8, [UR29+0x1c] ;  /* 0x00001c1dff087984 */ /* 0x000e620008000800 */
[----:B------:R-:W-:-:S04]  /*1f820*/  SHF.L.U64.HI R18, R4, 0x1, R5 ;  /* 0x0000000104127819 */ /* 0x000fc80000010205 */
        /* <DEDUP_REMOVED lines=13> */
[----:B------:R-:W-:Y:S01]  /*1f900*/  SHF.L.U32 R3, R4, 0x1, RZ ;  /* 0x0000000104037819 */ /* 0x000fe200000006ff */
[----:B------:R-:W-:-:S03]  /*1f910*/  VIADD R13, R2, 0xffffffff ;  /* 0xffffffff020d7836 */ /* 0x000fc60000000000 */
[----:B------:R-:W-:-:S04]  /*1f920*/  LOP3.LUT R3, R3, 0xfffffffe, RZ, 0xc0, !PT ;  /* 0xfffffffe03037812 */ /* 0x000fc800078ec0ff */
[----:B------:R-:W-:Y:S01]  /*1f930*/  SHF.R.U64 R3, R3, 0x4, R18 ;  /* 0x0000000403037819 */ /* 0x000fe20000001212 */
[----:B------:R2:W-:Y:S04]  /*1f940*/  STS.128 [UR29+0x20], R12 ;  /* 0x0000200cff007988 */ /* 0x0005e80008000c1d */
[----:B------:R2:W-:Y:S04]  /*1f950*/  STS [UR29+0xc], R3 ;  /* 0x00000c03ff007988 */ /* 0x0005e8000800081d */
[----:B------:R2:W-:Y:S04]  /*1f960*/  STS [UR29+0x10], R8 ;  /* 0x00001008ff007988 */ /* 0x0005e8000800081d */
[----:B------:R2:W-:Y:S04]  /*1f970*/  STS [UR29+0x14], R8 ;  /* 0x00001408ff007988 */ /* 0x0005e8000800081d */
[----:B------:R-:W-:Y:S01]  /*1f980*/  STS [UR29+0x30], RZ ;  /* 0x000030ffff007988 */ /* 0x000fe2000800081d */
[----:B-1----:R-:W-:-:S05]  /*1f990*/  LOP3.LUT R2, R20, 0xf000, RZ, 0xb8, !PT ;  /* 0x0000f00014027812 */ /* 0x002fca00078eb8ff */
[----:B------:R2:W-:Y:S02]  /*1f9a0*/  STS [UR29+0x1c], R2 ;  /* 0x00001c02ff007988 */ /* 0x0005e4000800081d */
.L_x_309:
[----:B------:R-:W-:Y:S05]  /*1f9b0*/  BSYNC B1 ;  /* 0x0000000000017941 */ /* 0x000fea0003800000 */
.L_x_308:
[----:B------:R-:W-:-:S03]  /*1f9c0*/  UMOV UR4, 0xffffffff ;  /* 0xffffffff00047882 */ /* 0x000fc60000000000 */
[----:B------:R-:W-:Y:S05]  /*1f9d0*/  BRA.DIV UR4, `(.L_x_310) ;  /* 0x0000003a04547947 */ /* 0x000fea000b800000 */
[----:B------:R-:W-:Y:S01]  /*1f9e0*/  ELECT P6, URZ, PT ;  /* 0x00000000003f782f */ /* 0x000fe200038c0000 */
[----:B------:R-:W-:-:S12]  /*1f9f0*/  NOP ;  /* 0x0000000000007918 */ /* 0x000fd80000000000 */
.L_x_411:
[----:B-12---:R-:W1:Y:S02]  /*1fa00*/  S2R R2, SR_LANEID ;  /* 0x0000000000027919 */ /* 0x006e640000000000 */
[----:B-1----:R-:W-:-:S04]  /*1fa10*/  SHF.L.U32 R8, R2, 0x2, RZ ;  /* 0x0000000202087819 */ /* 0x002fc800000006ff */
[C---:B------:R-:W-:Y:S01]  /*1fa20*/  IADD3 R4, P0, R8.reuse, UR16, RZ ;  /* 0x0000001008047c10 */ /* 0x040fe2000ff1e0ff */
[----:B------:R1:W2:Y:S01]  /*1fa30*/  LDS R9, [R8+UR28] ;  /* 0x0000001c08097984 */ /* 0x0002a20008000800 */
[----:B------:R-:W-:-:S03]  /*1fa40*/  IADD3 R2, P4, R8, UR18, RZ ;  /* 0x0000001208027c10 */ /* 0x000fc6000ff9e0ff */
[----:B------:R1:W3:Y:S01]  /*1fa50*/  LDS R13, [R8+UR28+0x80] ;  /* 0x0000801c080d7984 */ /* 0x0002e20008000800 */
[----:B------:R-:W-:Y:S09]  /*1fa60*/  @!P6 BRA `(.L_x_311) ;  /* 0x000000000008e947 */ /* 0x000ff20003800000 */
[----:B------:R0:W-:Y:S01]  /*1fa70*/  UTMACMDFLUSH ;  /* 0x00000000000079b7 */ /* 0x0001e20000000000 */
[----:B------:R-:W-:-:S04]  /*1fa80*/  DEPBAR.LE SB0, 0x0 ;  /* 0x000080000000791a */ /* 0x000fc80000000000 */
.L_x_311:
[----:B------:R-:W-:Y:S01]  /*1fa90*/  IMAD.X R5, RZ, RZ, UR17, P0 ;  /* 0x00000011ff057e24 */ /* 0x000fe200080e06ff */
[----:B------:R-:W-:Y:S01]  /*1faa0*/  IADD3.X R3, RZ, UR19, RZ, P4, !PT ;  /* 0x00000013ff037c10 */ /* 0x000fe2000a7fe4ff */
[----:B------:R-:W-:Y:S05]  /*1fab0*/  WARPSYNC.ALL ;  /* 0x0000000000007948 */ /* 0x000fea0003800000 */
[----:B--2---:R2:W5:Y:S04]  /*1fac0*/  ATOMG.E.EXCH.STRONG.GPU PT, RZ, [R4], R9 ;  /* 0x0000000904ff73a8 */ /* 0x00456800041ee100 */
[----:B---3--:R2:W5:Y:S01]  /*1fad0*/  ATOMG.E.EXCH.STRONG.GPU PT, RZ, [R2], R13 ;  /* 0x0000000d02ff73a8 */ /* 0x00856200041ee100 */
[----:B------:R-:W-:-:S07]  /*1fae0*/  IMAD.MOV.U32 R18, RZ, RZ, R6 ;  /* 0x000000ffff127224 */ /* 0x000fce00078e0006 */
.L_x_306:
[----:B------:R-:W-:Y:S02]  /*1faf0*/  ISETP.NE.AND P4, PT, R7, RZ, PT ;  /* 0x000000ff0700720c */ /* 0x000fe40003f85270 */
[----:B------:R-:W-:Y:S02]  /*1fb00*/  IADD3 R22, R22, 0x1, RZ ;  /* 0x0000000116167810 */ /* 0x000fe40007ffe0ff */
[----:B--2---:R-:W-:Y:S02]  /*1fb10*/  SEL R3, RZ, 0x1, !P3 ;  /* 0x00000001ff037807 */ /* 0x004fe40005800000 */
[----:B------:R-:W-:-:S04]  /*1fb20*/  ISETP.NE.AND P0, PT, R22, 0x8, PT ;  /* 0x000000081600780c */ /* 0x000fc80003f05270 */
[----:B-1----:R-:W-:Y:S02]  /*1fb30*/  SEL R2, RZ, 0x1, P0 ;  /* 0x00000001ff027807 */ /* 0x002fe40000000000 */
[----:B------:R-:W-:Y:S02]  /*1fb40*/  SEL R22, R22, RZ, P0 ;  /* 0x000000ff16167207 */ /* 0x000fe40000000000 */
[----:B------:R-:W-:Y:S02]  /*1fb50*/  LOP3.LUT R19, R19, R2, RZ, 0x3c, !PT ;  /* 0x0000000213137212 */ /* 0x000fe400078e3cff */
[----:B------:R-:W-:Y:S01]  /*1fb60*/  PRMT R2, RZ, 0x7610, R2 ;  /* 0x00007610ff027816 */ /* 0x000fe20000000002 */
[----:B------:R-:W-:Y:S06]  /*1fb70*/  @P4 BRA `(.L_x_312) ;  /* 0xfffffff000604947 */ /* 0x000fec000383ffff */
[----:B------:R-:W-:Y:S05]  /*1fb80*/  BSYNC B0 ;  /* 0x0000000000007941 */ /* 0x000fea0003800000 */
.L_x_292:
[----:B------:R-:W-:-:S03]  /*1fb90*/  UMOV UR4, 0xffffffff ;  /* 0xffffffff00047882 */ /* 0x000fc60000000000 */
[----:B------:R-:W-:Y:S05]  /*1fba0*/  BRA.DIV UR4, `(.L_x_313) ;  /* 0x0000003a04107947 */ /* 0x000fea000b800000 */
[----:B-----5:R-:W-:-:S13]  /*1fbb0*/  ELECT P6, URZ, PT ;  /* 0x00000000003f782f */ /* 0x020fda00038c0000 */
.L_x_414:
[----:B------:R-:W-:Y:S04]  /*1fbc0*/  BSSY B0, `(.L_x_314) ;  /* 0x0000018000007945 */ /* 0x000fe80003800000 */
[----:B------:R-:W-:Y:S05]  /*1fbd0*/  @!P6 BRA `(.L_x_315) ;  /* 0x000000000058e947 */ /* 0x000fea0003800000 */
[----:B------:R-:W-:-:S04]  /*1fbe0*/  ULOP3.LUT UR4, UR42, 0x2, URZ, 0xfc, !UPT ;  /* 0x000000022a047892 */ /* 0x000fc8000f8efc3f */
[----:B------:R-:W-:-:S06]  /*1fbf0*/  UISETP.NE.AND UP0, UPT, UR4, 0x3, UPT ;  /* 0x000000030400788c */ /* 0x000fcc000bf05270 */
[----:B------:R-:W-:-:S13]  /*1fc00*/  PLOP3.LUT P0, PT, PT, PT, UP0, 0x80, 0x0 ;  /* 0x000000000000781c */ /* 0x000fda0003f0f008 */
[----:B------:R-:W-:Y:S05]  /*1fc10*/  @!P0 BRA `(.L_x_316) ;  /* 0x0000000000048947 */ /* 0x000fea0003800000 */
[----:B------:R-:W-:Y:S01]  /*1fc20*/  BPT.TRAP 0x1 ;  /* 0x000000040000795c */ /* 0x000fe20000300000 */
.L_x_316:
[----:B------:R-:W-:Y:S01]  /*1fc30*/  IMAD.U32 R3, RZ, RZ, UR22 ;  /* 0x00000016ff037e24 */ /* 0x000fe2000f8e00ff */
[----:B------:R-:W-:-:S04]  /*1fc40*/  SHF.L.U32 R2, R10, 0x1f, RZ ;  /* 0x0000001f0a027819 */ /* 0x000fc800000006ff */
[----:B------:R-:W-:-:S05]  /*1fc50*/  IADD3 R3, R3, 0x34490, RZ ;  /* 0x0003449003037810 */ /* 0x000fca0007ffe0ff */
[C---:B------:R-:W-:Y:S01]  /*1fc60*/  IMAD R7, R0.reuse, 0x8, R3 ;  /* 0x0000000800077824 */ /* 0x040fe200078e0203 */
[----:B------:R-:W-:-:S03]  /*1fc70*/  IADD3 R0, R0, 0x1, RZ ;  /* 0x0000000100007810 */ /* 0x000fc60007ffe0ff */
[----:B------:R-:W1:Y:S01]  /*1fc80*/  SYNCS.PHASECHK.TRANS64.TRYWAIT P0, [R7+URZ], R2 ;  /* 0x00000002070075a7 */ /* 0x000e62000800017f */
[----:B------:R-:W-:-:S04]  /*1fc90*/  ISETP.NE.AND P1, PT, R0, 0x2, PT ;  /* 0x000000020000780c */ /* 0x000fc80003f25270 */
[----:B------:R-:W-:Y:S02]  /*1fca0*/  SEL R5, RZ, 0x1, P1 ;  /* 0x00000001ff057807 */ /* 0x000fe40000800000 */
[----:B------:R-:W-:Y:S02]  /*1fcb0*/  SEL R0, R0, RZ, P1 ;  /* 0x000000ff00007207 */ /* 0x000fe40000800000 */
[----:B------:R-:W-:Y:S01]  /*1fcc0*/  LOP3.LUT R5, R10, R5, RZ, 0x3c, !PT ;  /* 0x000000050a057212 */ /* 0x000fe200078e3cff */
[----:B-1----:R-:W-:Y:S06]  /*1fcd0*/  @!P0 BRA `(.L_x_317) ;  /* 0x0000003400e48947 */ /* 0x002fec0003800000 */
.L_x_415:
[----:B------:R-:W-:Y:S01]  /*1fce0*/  IMAD R3, R0, 0x8, R3 ;  /* 0x0000000800037824 */ /* 0x000fe200078e0203 */
[----:B------:R-:W-:-:S07]  /*1fcf0*/  SHF.L.U32 R0, R5, 0x1f, RZ ;  /* 0x0000001f05007819 */ /* 0x000fce00000006ff */
.L_x_318:
[----:B--2---:R2:W3:Y:S02]  /*1fd00*/  SYNCS.PHASECHK.TRANS64.TRYWAIT P0, [R3+URZ], R0 ;  /* 0x00000000030075a7 */ /* 0x0044e4000800017f */
[----:B---3--:R-:W-:Y:S05]  /*1fd10*/  @!P0 NANOSLEEP.SYNCS 0x989680 ;  /* 0x009896800000895d */ /* 0x008fea0003900000 */
[----:B------:R-:W3:Y:S02]  /*1fd20*/  @!P0 SYNCS.PHASECHK.TRANS64 P0, [R3+URZ], R0 ;  /* 0x00000000030085a7 */ /* 0x000ee4000800007f */
[----:B---3--:R-:W-:Y:S05]  /*1fd30*/  @!P0 BRA `(.L_x_318) ;  /* 0xfffffffc00f08947 */ /* 0x008fea000383ffff */
.L_x_315:
[----:B------:R-:W-:Y:S05]  /*1fd40*/  BSYNC B0 ;  /* 0x0000000000007941 */ /* 0x000fea0003800000 */
.L_x_314:
[----:B------:R-:W-:Y:S05]  /*1fd50*/  EXIT ;  /* 0x000000000000794d */ /* 0x000fea0003800000 */
.L_x_157:
[----:B------:R-:W-:Y:S01]  /*1fd60*/  PLOP3.LUT P1, PT, PT, PT, UP3, 0x80, 0x0 ;  /* 0x000000000000781c */ /* 0x000fe20003f2f038 */
[----:B------:R-:W-:Y:S01]  /*1fd70*/  ULDC UR20, c[0x0][0x10] ;  /* 0x0000040000147ab9 */ /* 0x000fe20000000800 */
[----:B------:R-:W-:Y:S01]  /*1fd80*/  ULDC UR22, c[0x0][0x904] ;  /* 0x0002410000167ab9 */ /* 0x000fe20000000800 */
[----:B------:R-:W-:Y:S01]  /*1fd90*/  UMOV UR19, 0xffffffff ;  /* 0xffffffff00137882 */ /* 0x000fe20000000000 */
[----:B------:R-:W-:Y:S01]  /*1fda0*/  ULDC.64 UR12, c[0x0][0x8c8] ;  /* 0x00023200000c7ab9 */ /* 0x000fe20000000a00 */
[----:B------:R-:W-:Y:S01]  /*1fdb0*/  UIMAD.WIDE.U32 UR20, UR60, UR20, URZ ;  /* 0x000000143c1472a5 */ /* 0x000fe2000f8e003f */
[----:B------:R-:W-:Y:S01]  /*1fdc0*/  MOV R14, 0x1 ;  /* 0x00000001000e7802 */ /* 0x000fe20000000f00 */
[----:B------:R-:W-:Y:S01]  /*1fdd0*/  ULDC.64 UR14, c[0x0][0x8e0] ;  /* 0x00023800000e7ab9 */ /* 0x000fe20000000a00 */
[----:B------:R-:W-:Y:S01]  /*1fde0*/  USHF.L.U32 UR23, UR19, UR22, URZ ;  /* 0x0000001613177299 */ /* 0x000fe2000800063f */
[----:B------:R-:W-:Y:S01]  /*1fdf0*/  IMAD.MOV.U32 R13, RZ, RZ, RZ ;  /* 0x000000ffff0d7224 */ /* 0x000fe200078e00ff */
[----:B------:R-:W-:Y:S01]  /*1fe00*/  UIADD3 UR11, UP1, UR12, -0x1, URZ ;  /* 0xffffffff0c0b7890 */ /* 0x000fe2000ff3e03f */
[----:B------:R-:W-:-:S02]  /*1fe10*/  ULDC UR19, c[0x0][0x14] ;  /* 0x0000050000137ab9 */ /* 0x000fc40000000800 */
[----:B------:R-:W1:Y:S01]  /*1fe20*/  @P1 S2R R2, SR_CTAID.Y ;  /* 0x0000000000021919 */ /* 0x000e620000002600 */
[----:B------:R-:W-:Y:S02]  /*1fe30*/  UIADD3 UR12, UP2, UR14, -0x1, URZ ;  /* 0xffffffff0e0c7890 */ /* 0x000fe4000ff5e03f */
[----:B------:R-:W-:Y:S02]  /*1fe40*/  UIMAD.WIDE.U32 UR28, UR20, UR19, URZ ;  /* 0x00000013141c72a5 */ /* 0x000fe4000f8e003f */
[----:B------:R-:W-:Y:S01]  /*1fe50*/  UIMAD UR21, UR21, UR19, URZ ;  /* 0x00000013151572a4 */ /* 0x000fe2000f8e023f */
[----:B------:R-:W-:Y:S01]  /*1fe60*/  ULDC UR18, c[0x0][0x8a8] ;  /* 0x00022a0000127ab9 */ /* 0x000fe20000000800 */
[----:B------:R-:W-:Y:S01]  /*1fe70*/  UMOV UR24, 0x1 ;  /* 0x0000000100187882 */ /* 0x000fe20000000000 */
[----:B------:R-:W-:Y:S02]  /*1fe80*/  UIADD3.X UR14, UR15, -0x1, URZ, UP2, !UPT ;  /* 0xffffffff0f0e7890 */ /* 0x000fe400097fe43f */
[----:B------:R-:W-:-:S02]  /*1fe90*/  UIADD3.X UR13, UR13, -0x1, URZ, UP1, !UPT ;  /* 0xffffffff0d0d7890 */ /* 0x000fc40008ffe43f */
[----:B------:R-:W-:Y:S02]  /*1fea0*/  ULOP3.LUT UR15, UR59, 0x2, URZ, 0xfc, !UPT ;  /* 0x000000023b0f7892 */ /* 0x000fe4000f8efc3f */
[----:B------:R-:W-:Y:S02]  /*1feb0*/  UIADD3 UR16, UR9, -0x1, URZ ;  /* 0xffffffff09107890 */ /* 0x000fe4000fffe03f */
[----:B------:R-:W-:Y:S02]  /*1fec0*/  UIADD3 UR17, UR10, -0x1, URZ ;  /* 0xffffffff0a117890 */ /* 0x000fe4000fffe03f */
[----:B------:R-:W-:Y:S02]  /*1fed0*/  UIADD3 UR18, UR18, -0x1, URZ ;  /* 0xffffffff12127890 */ /* 0x000fe4000fffe03f */
[----:B------:R-:W-:Y:S02]  /*1fee0*/  USHF.L.U32 UR19, UR24, UR22, URZ ;  /* 0x0000001618137299 */ /* 0x000fe4000800063f */
[----:B------:R-:W-:-:S02]  /*1fef0*/  ULOP3.LUT UR20, URZ, UR23, URZ, 0x33, !UPT ;  /* 0x000000173f147292 */ /* 0x000fc4000f8e333f */
[----:B------:R-:W-:Y:S01]  /*1ff00*/  UIADD3 UR21, UR29, UR21, URZ ;  /* 0x000000151d157290 */ /* 0x000fe2000fffe03f */
[----:B-1----:R-:W-:-:S15]  /*1ff10*/  @P1 R2UR UR56, R2 ;  /* 0x00000000023812ca */ /* 0x002fde00000e0000 */
.L_x_339:
[----:B------:R-:W1:Y:S01]  /*1ff20*/  LDC.64 R2, c[0x0][0x8f8] ;  /* 0x00023e00ff027b82 */ /* 0x000e620000000a00 */
[----:B------:R-:W-:Y:S01]  /*1ff30*/  UIADD3 UR8, UP1, UR8, UR28, URZ ;  /* 0x0000001c08087290 */ /* 0x000fe2000ff3e03f */
[----:B------:R-:W-:Y:S01]  /*1ff40*/  ISETP.NE.AND P2, PT, R15, RZ, PT ;  /* 0x000000ff0f00720c */ /* 0x000fe20003f45270 */
[----:B------:R-:W-:Y:S01]  /*1ff50*/  UMOV UR22, 0xffffffff ;  /* 0xffffffff00167882 */ /* 0x000fe20000000000 */
[----:B------:R-:W-:Y:S01]  /*1ff60*/  UMOV UR23, 0xffffffff ;  /* 0xffffffff00177882 */ /* 0x000fe20000000000 */
[----:B------:R-:W-:Y:S01]  /*1ff70*/  UIADD3.X UR7, UR7, UR21, URZ, UP1, !UPT ;  /* 0x0000001507077290 */ /* 0x000fe20008ffe43f */
[----:B------:R-:W-:Y:S01]  /*1ff80*/  IMAD.MOV.U32 R19, RZ, RZ, RZ ;  /* 0x000000ffff137224 */ /* 0x000fe200078e00ff */
[----:B------:R-:W-:Y:S01]  /*1ff90*/  UMOV UR24, 0xffffffff ;  /* 0xffffffff00187882 */ /* 0x000fe20000000000 */
[----:B-1----:R-:W-:-:S03]  /*1ffa0*/  ISETP.LE.U32.AND P1, PT, R2, UR8, PT ;  /* 0x0000000802007c0c */ /* 0x002fc6000bf23070 */
[----:B------:R-:W-:-:S04]  /*1ffb0*/  MOV R2, UR7 ;  /* 0x0000000700027c02 */ /* 0x000fc80008000f00 */
[----:B------:R-:W-:-:S13]  /*1ffc0*/  ISETP.GE.U32.AND.EX P1, PT, R2, R3, PT, P1 ;  /* 0x000000030200720c */ /* 0x000fda0003f26110 */
[----:B---345:R-:W-:Y:S05]  /*1ffd0*/  @P2 BRA P1, `(.L_x_319) ;  /* 0x0000001800442947 */ /* 0x038fea0000800000 */
[----:B------:R-:W-:-:S04]  /*1ffe0*/  IADD3 R2, P2, R6, UR5, RZ ;  /* 0x0000000506027c10 */ /* 0x000fc8000ff5e0ff */
[----:B------:R-:W-:Y:S02]  /*1fff0*/  ISETP.GT.U32.AND P1, PT, R2, UR8, PT ;  /* 0x0000000802007c0c */ /* 0x000fe4000bf24070 */
[----:B------:R-:W-:-:S04]  /*20000*/  IADD3.X R2, R7, UR6, RZ, P2, !PT ;  /* 0x0000000607027c10 */ /* 0x000fc800097fe4ff */
[----:B------:R-:W-:-:S13]  /*20010*/  ISETP.GT.U32.AND.EX P1, PT, R2, UR7, PT, P1 ;  /* 0x0000000702007c0c */ /* 0x000fda000bf24110 */
[----:B------:R-:W-:Y:S05]  /*20020*/  @P1 BRA `(.L_x_320) ;  /* 0x0000001400241947 */ /* 0x000fea0003800000 */
[----:B------:R-:W-:Y:S01]  /*20030*/  IADD3 R11, R20, UR4, RZ ;  /* 0x00000004140b7c10 */ /* 0x000fe2000fffe0ff */
[----:B------:R-:W-:Y:S01]  /*20040*/  ULDC UR22, c[0x0][0x910] ;  /* 0x0002440000167ab9 */ /* 0x000fe20000000800 */
[----:B------:R-:W-:Y:S01]  /*20050*/  IMAD.MOV.U32 R23, RZ, RZ, R8 ;  /* 0x000000ffff177224 */ /* 0x000fe200078e0008 */
[----:B------:R-:W-:Y:S02]  /*20060*/  MOV R16, R0 ;  /* 0x0000000000107202 */ /* 0x000fe40000000f00 */
[----:B------:R-:W-:-:S05]  /*20070*/  VIADD R12, R11, 0x20 ;  /* 0x000000200b0c7836 */ /* 0x000fca0000000000 */
[----:B------:R-:W-:-:S13]  /*20080*/  ISETP.GE.AND P1, PT, R12, UR22, PT ;  /* 0x000000160c007c0c */ /* 0x000fda000bf26270 */
[----:B------:R-:W1:Y:S01]  /*20090*/  @!P1 LDC.64 R2, c[0x0][0x918] ;  /* 0x00024600ff029b82 */ /* 0x000e620000000a00 */
[----:B------:R-:W-:Y:S01]  /*200a0*/  @!P1 IADD3 R7, R11, 0x20, RZ ;  /* 0x000000200b079810 */ /* 0x000fe20007ffe0ff */
[----:B------:R-:W-:Y:S01]  /*200b0*/  BSSY B0, `(.L_x_321) ;  /* 0x0000064000007945 */ /* 0x000fe20003800000 */
[----:B------:R-:W-:-:S03]  /*200c0*/  IMAD.MOV.U32 R6, RZ, RZ, 0x7fffffff ;  /* 0x7fffffffff067424 */ /* 0x000fc600078e00ff */
[----:B-1----:R-:W-:-:S05]  /*200d0*/  @!P1 IMAD.WIDE R2, R7, 0xc, R2 ;  /* 0x0000000c07029825 */ /* 0x002fca00078e0202 */
[----:B------:R1:W5:Y:S04]  /*200e0*/  @!P1 LDG.E R8, desc[UR38][R2.64] ;  /* 0x0000002602089981 */ /* 0x000368000c1e1900 */
[----:B------:R1:W5:Y:S01]  /*200f0*/  @!P1 LDG.E R0, desc[UR38][R2.64+0x4] ;  /* 0x0000042602009981 */ /* 0x000362000c1e1900 */
[----:B------:R-:W-:Y:S02]  /*20100*/  ISETP.GE.AND P1, PT, R11, UR22, PT ;  /* 0x000000160b007c0c */ /* 0x000fe4000bf26270 */
[----:B------:R-:W-:-:S11]  /*20110*/  MOV R7, RZ ;  /* 0x000000ff00077202 */ /* 0x000fd60000000f00 */
[----:B-1----:R-:W-:Y:S05]  /*20120*/  @P1 BRA `(.L_x_322) ;  /* 0x0000000400701947 */ /* 0x002fea0003800000 */
[----:B------:R-:W-:Y:S01]  /*20130*/  IABS R7, R9 ;  /* 0x0000000900077213 */ /* 0x000fe20000000000 */
[----:B------:R-:W-:Y:S01]  /*20140*/  ULDC UR23, c[0x0][0x8f0] ;  /* 0x00023c0000177ab9 */ /* 0x000fe20000000800 */
[----:B------:R-:W-:Y:S02]  /*20150*/  IABS R6, R10 ;  /* 0x0000000a00067213 */ /* 0x000fe40000000000 */
[----:B------:R-:W1:Y:S01]  /*20160*/  I2F.RP R3, R7 ;  /* 0x0000000700037306 */ /* 0x000e620000209400 */
[----:B------:R-:W-:Y:S02]  /*20170*/  PLOP3.LUT P3, PT, PT, PT, UP0, 0x80, 0x0 ;  /* 0x000000000000781c */ /* 0x000fe40003f6f008 */
[C---:B------:R-:W-:Y:S02]  /*20180*/  IADD3 R22, P2, R16.reuse, UR12, RZ ;  /* 0x0000000c10167c10 */ /* 0x040fe4000ff5e0ff */
[C---:B------:R-:W-:Y:S02]  /*20190*/  IADD3 R21, P1, R23.reuse, UR11, RZ ;  /* 0x0000000b17157c10 */ /* 0x040fe4000ff3e0ff */
[----:B------:R-:W-:Y:S01]  /*201a0*/  LEA.HI.X.SX32 R25, R16, UR14, 0x1, P2 ;  /* 0x0000000e10197c11 */ /* 0x000fe200090f0eff */
[----:B------:R-:W3:Y:S01]  /*201b0*/  I2F.RP R2, R6 ;  /* 0x0000000600027306 */ /* 0x000ee20000209400 */
[----:B------:R-:W-:-:S07]  /*201c0*/  LEA.HI.X.SX32 R24, R23, UR13, 0x1, P1 ;  /* 0x0000000d17187c11 */ /* 0x000fce00088f0eff */
[----:B-1----:R-:W1:Y:S08]  /*201d0*/  MUFU.RCP R3, R3 ;  /* 0x0000000300037308 */ /* 0x002e700000001000 */
[----:B---3--:R-:W3:Y:S01]  /*201e0*/  MUFU.RCP R2, R2 ;  /* 0x0000000200027308 */ /* 0x008ee20000001000 */
[----:B-1----:R-:W-:-:S07]  /*201f0*/  VIADD R19, R3, 0xffffffe ;  /* 0x0ffffffe03137836 */ /* 0x002fce0000000000 */
[----:B------:R-:W1:Y:S01]  /*20200*/  F2I.FTZ.U32.TRUNC.NTZ R19, R19 ;  /* 0x0000001300137305 */ /* 0x000e62000021f000 */
[----:B---3--:R-:W-:-:S07]  /*20210*/  IADD3 R17, R2, 0xffffffe, RZ ;  /* 0x0ffffffe02117810 */ /* 0x008fce0007ffe0ff */
[----:B------:R-:W3:Y:S01]  /*20220*/  F2I.FTZ.U32.TRUNC.NTZ R17, R17 ;  /* 0x0000001100117305 */ /* 0x000ee2000021f000 */
[----:B-1----:R-:W-:Y:S01]  /*20230*/  IMAD.MOV R18, RZ, RZ, -R19 ;  /* 0x000000ffff127224 */ /* 0x002fe200078e0a13 */
[----:B---3--:R-:W-:Y:S01]  /*20240*/  IADD3 R16, RZ, -R17, RZ ;  /* 0x80000011ff107210 */ /* 0x008fe20007ffe0ff */
[----:B------:R-:W-:Y:S06]  /*20250*/  @!P3 BRA `(.L_x_323) ;  /* 0x000000000034b947 */ /* 0x000fec0003800000 */
[----:B------:R-:W-:Y:S01]  /*20260*/  ULDC UR4, c[0x0][0x8dc] ;  /* 0x0002370000047ab9 */ /* 0x000fe20000000800 */
[----:B------:R-:W-:Y:S01]  /*20270*/  ULDC.64 UR24, c[0x0][0x8d0] ;  /* 0x0002340000187ab9 */ /* 0x000fe20000000a00 */
[----:B------:R-:W-:-:S05]  /*20280*/  IADD3 R3, P1, R21, UR4, RZ ;  /* 0x0000000415037c10 */ /* 0x000fca000ff3e0ff */
[----:B------:R-:W-:-:S04]  /*20290*/  IMAD.X R21, RZ, RZ, R24, P1 ;  /* 0x000000ffff157224 */ /* 0x000fc800008e0618 */
[----:B------:R-:W-:-:S04]  /*202a0*/  IMAD.WIDE.U32 R4, R21, UR24, RZ ;  /* 0x0000001815047c25 */ /* 0x000fc8000f8e00ff */
[----:B------:R-:W-:-:S04]  /*202b0*/  IMAD.WIDE.U32 R4, P1, R3, UR25, R4 ;  /* 0x0000001903047c25 */ /* 0x000fc8000f820004 */
[----:B------:R-:W-:-:S04]  /*202c0*/  IMAD.WIDE.U32 R2, R3, UR24, RZ ;  /* 0x0000001803027c25 */ /* 0x000fc8000f8e00ff */
[----:B------:R-:W-:Y:S01]  /*202d0*/  IMAD.MOV.U32 R2, RZ, RZ, R5 ;  /* 0x000000ffff027224 */ /* 0x000fe200078e0005 */
[----:B------:R-:W-:Y:S02]  /*202e0*/  IADD3 RZ, P2, R3, R4, RZ ;  /* 0x0000000403ff7210 */ /* 0x000fe40007f5e0ff */
[----:B------:R-:W-:-:S03]  /*202f0*/  IADD3.X R3, RZ, RZ, RZ, P1, !PT ;  /* 0x000000ffff037210 */ /* 0x000fc60000ffe4ff */
[----:B------:R-:W-:-:S04]  /*20300*/  IMAD.WIDE.U32.X R2, R21, UR25, R2, P2 ;  /* 0x0000001915027c25 */ /* 0x000fc800090e0402 */
[----:B------:R-:W-:Y:S01]  /*20310*/  IMAD.MOV.U32 R24, RZ, RZ, R3 ;  /* 0x000000ffff187224 */ /* 0x000fe200078e0003 */
[----:B------:R-:W-:-:S07]  /*20320*/  MOV R21, R2 ;  /* 0x0000000200157202 */ /* 0x000fce0000000f00 */
.L_x_323:
[----:B------:R-:W-:Y:S05]  /*20330*/  @!P0 BRA `(.L_x_324) ;  /* 0x0000000000348947 */ /* 0x000fea0003800000 */
[----:B------:R-:W-:Y:S01]  /*20340*/  ULDC UR4, c[0x0][0x8f4] ;  /* 0x00023d0000047ab9 */ /* 0x000fe20000000800 */
[----:B------:R-:W-:Y:S01]  /*20350*/  ULDC.64 UR24, c[0x0][0x8e8] ;  /* 0x00023a0000187ab9 */ /* 0x000fe20000000a00 */
[----:B------:R-:W-:-:S04]  /*20360*/  IADD3 R3, P1, R22, UR4, RZ ;  /* 0x0000000416037c10 */ /* 0x000fc8000ff3e0ff */
[----:B------:R-:W-:-:S05]  /*20370*/  IADD3.X R23, RZ, R25, RZ, P1, !PT ;  /* 0x00000019ff177210 */ /* 0x000fca0000ffe4ff */
[----:B------:R-:W-:-:S04]  /*20380*/  IMAD.WIDE.U32 R4, R23, UR24, RZ ;  /* 0x0000001817047c25 */ /* 0x000fc8000f8e00ff */
[----:B------:R-:W-:-:S04]  /*20390*/  IMAD.WIDE.U32 R4, P1, R3, UR25, R4 ;  /* 0x0000001903047c25 */ /* 0x000fc8000f820004 */
[----:B------:R-:W-:Y:S01]  /*203a0*/  IMAD.WIDE.U32 R2, R3, UR24, RZ ;  /* 0x0000001803027c25 */ /* 0x000fe2000f8e00ff */
[----:B------:R-:W-:-:S04]  /*203b0*/  MOV R2, R5 ;  /* 0x0000000500027202 */ /* 0x000fc80000000f00 */
[----:B------:R-:W-:Y:S01]  /*203c0*/  IADD3 RZ, P2, R3, R4, RZ ;  /* 0x0000000403ff7210 */ /* 0x000fe20007f5e0ff */
[----:B------:R-:W-:-:S04]  /*203d0*/  IMAD.X R3, RZ, RZ, RZ, P1 ;  /* 0x000000ffff037224 */ /* 0x000fc800008e06ff */
[----:B------:R-:W-:-:S04]  /*203e0*/  IMAD.WIDE.U32.X R2, R23, UR25, R2, P2 ;  /* 0x0000001917027c25 */ /* 0x000fc800090e0402 */
[----:B------:R-:W-:Y:S01]  /*203f0*/  IMAD.MOV.U32 R22, RZ, RZ, R2 ;  /* 0x000000ffff167224 */ /* 0x000fe200078e0002 */
[----:B------:R-:W-:-:S07]  /*20400*/  MOV R25, R3 ;  /* 0x0000000300197202 */ /* 0x000fce0000000f00 */
.L_x_324:
[----:B------:R-:W-:Y:S01]  /*20410*/  MOV R3, R19 ;  /* 0x0000001300037202 */ /* 0x000fe20000000f00 */
[----:B------:R-:W-:Y:S01]  /*20420*/  IMAD R18, R18, R7, RZ ;  /* 0x0000000712127224 */ /* 0x000fe200078e02ff */
[----:B------:R-:W-:Y:S01]  /*20430*/  ULDC UR4, c[0x0][0x8d8] ;  /* 0x0002360000047ab9 */ /* 0x000fe20000000800 */
[----:B------:R-:W-:Y:S01]  /*20440*/  IMAD.MOV.U32 R2, RZ, RZ, RZ ;  /* 0x000000ffff027224 */ /* 0x000fe200078e00ff */
[----:B------:R-:W-:Y:S01]  /*20450*/  SHF.R.U64 R21, R21, UR4, R24 ;  /* 0x0000000415157c19 */ /* 0x000fe20008001218 */
[----:B------:R-:W-:Y:S01]  /*20460*/  IMAD R4, R16, R6, RZ ;  /* 0x0000000610047224 */ /* 0x000fe200078e02ff */
[----:B------:R-:W-:Y:S01]  /*20470*/  SHF.R.U64 R22, R22, UR23, R25 ;  /* 0x0000001716167c19 */ /* 0x000fe20008001219 */
[----:B------:R-:W-:Y:S01]  /*20480*/  IMAD.HI.U32 R19, R19, R18, R2 ;  /* 0x0000001213137227 */ /* 0x000fe200078e0002 */
[----:B------:R-:W-:Y:S02]  /*20490*/  IABS R18, R9 ;  /* 0x0000000900127213 */ /* 0x000fe40000000000 */
[----:B------:R-:W-:Y:S01]  /*204a0*/  PLOP3.LUT P5, PT, PT, PT, UP3, 0x80, 0x0 ;  /* 0x000000000000781c */ /* 0x000fe20003faf038 */
[----:B------:R-:W-:-:S02]  /*204b0*/  IMAD.MOV.U32 R3, RZ, RZ, R17 ;  /* 0x000000ffff037224 */ /* 0x000fc400078e0011 */
[----:B------:R-:W-:Y:S01]  /*204c0*/  VIADD R16, R21, UR16 ;  /* 0x0000001015107c36 */ /* 0x000fe20008000000 */
[----:B------:R-:W-:Y:S01]  /*204d0*/  IADD3 R21, RZ, -R18, RZ ;  /* 0x80000012ff157210 */ /* 0x000fe20007ffe0ff */
[----:B------:R-:W-:Y:S01]  /*204e0*/  IMAD.HI.U32 R2, R17, R4, R2 ;  /* 0x0000000411027227 */ /* 0x000fe200078e0002 */
[----:B------:R-:W-:Y:S02]  /*204f0*/  IADD3 R17, R22, UR17, RZ ;  /* 0x0000001116117c10 */ /* 0x000fe4000fffe0ff */
[----:B------:R-:W-:Y:S02]  /*20500*/  IABS R3, R10 ;  /* 0x0000000a00037213 */ /* 0x000fe40000000000 */
[----:B------:R-:W-:Y:S02]  /*20510*/  IABS R4, R17 ;  /* 0x0000001100047213 */ /* 0x000fe40000000000 */
[----:B------:R-:W-:Y:S01]  /*20520*/  IABS R5, R16 ;  /* 0x0000001000057213 */ /* 0x000fe20000000000 */
[----:B------:R-:W-:-:S02]  /*20530*/  IMAD.MOV R18, RZ, RZ, -R3 ;  /* 0x000000ffff127224 */ /* 0x000fc400078e0a03 */
[----:B------:R-:W-:-:S04]  /*20540*/  IMAD.HI.U32 R3, R19, R4, RZ ;  /* 0x0000000413037227 */ /* 0x000fc800078e00ff */
[----:B------:R-:W-:-:S04]  /*20550*/  IMAD.HI.U32 R2, R2, R5, RZ ;  /* 0x0000000502027227 */ /* 0x000fc800078e00ff */
[----:B------:R-:W-:Y:S02]  /*20560*/  IMAD R4, R3, R21, R4 ;  /* 0x0000001503047224 */ /* 0x000fe400078e0204 */
[----:B------:R-:W-:-:S03]  /*20570*/  IMAD R3, R2, R18, R5 ;  /* 0x0000001202037224 */ /* 0x000fc600078e0205 */
[----:B------:R-:W-:Y:S02]  /*20580*/  ISETP.GT.U32.AND P2, PT, R7, R4, PT ;  /* 0x000000040700720c */ /* 0x000fe40003f44070 */
[----:B------:R-:W-:-:S11]  /*20590*/  ISETP.GT.U32.AND P1, PT, R6, R3, PT ;  /* 0x000000030600720c */ /* 0x000fd60003f24070 */
[----:B------:R-:W-:Y:S02]  /*205a0*/  @!P2 IADD3 R4, R4, -R7, RZ ;  /* 0x800000070404a210 */ /* 0x000fe40007ffe0ff */
[----:B------:R-:W-:Y:S01]  /*205b0*/  @!P1 IMAD.IADD R3, R3, 0x1, -R6 ;  /* 0x0000000103039824 */ /* 0x000fe200078e0a06 */
[----:B------:R-:W-:Y:S02]  /*205c0*/  ISETP.GE.AND P2, PT, R17, RZ, PT ;  /* 0x000000ff1100720c */ /* 0x000fe40003f46270 */
[----:B------:R-:W-:Y:S02]  /*205d0*/  ISETP.GT.U32.AND P4, PT, R7, R4, PT ;  /* 0x000000040700720c */ /* 0x000fe40003f84070 */
[----:B------:R-:W-:Y:S02]  /*205e0*/  ISETP.GT.U32.AND P3, PT, R6, R3, PT ;  /* 0x000000030600720c */ /* 0x000fe40003f64070 */
[----:B------:R-:W-:-:S09]  /*205f0*/  ISETP.GE.AND P1, PT, R16, RZ, PT ;  /* 0x000000ff1000720c */ /* 0x000fd20003f26270 */
[----:B------:R-:W-:Y:S02]  /*20600*/  @!P4 IADD3 R4, R4, -R7, RZ ;  /* 0x800000070404c210 */ /* 0x000fe40007ffe0ff */
[----:B------:R-:W-:Y:S01]  /*20610*/  @!P3 IMAD.IADD R3, R3, 0x1, -R6 ;  /* 0x000000010303b824 */ /* 0x000fe200078e0a06 */
[----:B------:R-:W-:Y:S02]  /*20620*/  ISETP.NE.AND P4, PT, RZ, UR10, PT ;  /* 0x0000000aff007c0c */ /* 0x000fe4000bf85270 */
[----:B------:R-:W-:Y:S01]  /*20630*/  ISETP.NE.AND P3, PT, RZ, UR9, PT ;  /* 0x00000009ff007c0c */ /* 0x000fe2000bf65270 */
[----:B------:R-:W-:Y:S01]  /*20640*/  @!P1 IMAD.MOV R3, RZ, RZ, -R3 ;  /* 0x000000ffff039224 */ /* 0x000fe200078e0a03 */
[----:B------:R-:W-:-:S09]  /*20650*/  @!P2 IADD3 R4, -R4, RZ, RZ ;  /* 0x000000ff0404a210 */ /* 0x000fd20007ffe1ff */
[----:B------:R-:W-:Y:S02]  /*20660*/  @!P4 LOP3.LUT R4, RZ, UR10, RZ, 0x33, !PT ;  /* 0x0000000aff04cc12 */ /* 0x000fe4000f8e33ff */
[----:B------:R-:W-:Y:S02]  /*20670*/  @!P3 LOP3.LUT R3, RZ, UR9, RZ, 0x33, !PT ;  /* 0x00000009ff03bc12 */ /* 0x000fe4000f8e33ff */
[----:B------:R-:W-:-:S03]  /*20680*/  IADD3 R4, R17, -R4, RZ ;  /* 0x8000000411047210 */ /* 0x000fc60007ffe0ff */
[----:B------:R-:W-:-:S04]  /*20690*/  IMAD.IADD R3, R16, 0x1, -R3 ;  /* 0x0000000110037824 */ /* 0x000fc800078e0a03 */
[----:B------:R-:W-:Y:S01]  /*206a0*/  IMAD R6, R3, R4, RZ ;  /* 0x0000000403067224 */ /* 0x000fe200078e02ff */
[----:B------:R-:W-:-:S04]  /*206b0*/  SEL R2, R4, R3, !P5 ;  /* 0x0000000304027207 */ /* 0x000fc80006800000 */
[----:B------:R-:W-:Y:S02]  /*206c0*/  SHF.R.S32.HI R5, RZ, 0x1f, R2 ;  /* 0x0000001fff057819 */ /* 0x000fe40000011402 */
[----:B------:R-:W-:Y:S02]  /*206d0*/  SHF.R.S32.HI R7, RZ, 0x1f, R6 ;  /* 0x0000001fff077819 */ /* 0x000fe40000011406 */
[----:B------:R-:W-:-:S07]  /*206e0*/  MOV R4, R2 ;  /* 0x0000000200047202 */ /* 0x000fce0000000f00 */
.L_x_322:
[----:B--2---:R-:W-:Y:S05]  /*206f0*/  BSYNC B0 ;  /* 0x0000000000007941 */ /* 0x004fea0003800000 */
.L_x_321:
[----:B------:R-:W1:Y:S01]  /*20700*/  SHFL.UP PT, R3, R6, 0x1, RZ ;  /* 0x0420000006037989 */ /* 0x000e6200000e00ff */
[----:B------:R-:W-:-:S03]  /*20710*/  ISETP.NE.AND P1, PT, R20, RZ, PT ;  /* 0x000000ff1400720c */ /* 0x000fc60003f25270 */
[----:B------:R-:W2:Y:S01]  /*20720*/  SHFL.UP PT, R2, R7, 0x1, RZ ;  /* 0x0420000007027989 */ /* 0x000ea200000e00ff */
[----:B-1----:R-:W-:Y:S02]  /*20730*/  SEL R3, R3, RZ, P1 ;  /* 0x000000ff03037207 */ /* 0x002fe40000800000 */
[----:B--2---:R-:W-:Y:S02]  /*20740*/  SEL R2, R2, RZ, P1 ;  /* 0x000000ff02027207 */ /* 0x004fe40000800000 */
[----:B------:R-:W-:-:S05]  /*20750*/  IADD3 R18, P2, R3, R6, RZ ;  /* 0x0000000603127210 */ /* 0x000fca0007f5e0ff */
[----:B------:R-:W-:Y:S01]  /*20760*/  IMAD.X R19, R2, 0x1, R7, P2 ;  /* 0x0000000102137824 */ /* 0x000fe200010e0607 */
[----:B------:R-:W1:Y:S01]  /*20770*/  SHFL.UP PT, R3, R18, 0x2, RZ ;  /* 0x0440000012037989 */ /* 0x000e6200000e00ff */
[----:B------:R-:W-:-:S03]  /*20780*/  ISETP.GE.U32.AND P2, PT, R20, 0x2, PT ;  /* 0x000000021400780c */ /* 0x000fc60003f46070 */
[----:B------:R-:W2:Y:S01]  /*20790*/  SHFL.UP PT, R2, R19, 0x2, RZ ;  /* 0x0440000013027989 */ /* 0x000ea200000e00ff */
[----:B-1----:R-:W-:-:S04]  /*207a0*/  SEL R3, R3, RZ, P2 ;  /* 0x000000ff03037207 */ /* 0x002fc80001000000 */
[----:B------:R-:W-:Y:S02]  /*207b0*/  IADD3 R16, P3, R3, R18, RZ ;  /* 0x0000001203107210 */ /* 0x000fe40007f7e0ff */
[----:B--2---:R-:W-:-:S03]  /*207c0*/  SEL R2, R2, RZ, P2 ;  /* 0x000000ff02027207 */ /* 0x004fc60001000000 */
[----:B------:R-:W1:Y:S01]  /*207d0*/  SHFL.UP PT, R3, R16, 0x4, RZ ;  /* 0x0480000010037989 */ /* 0x000e6200000e00ff */
[----:B------:R-:W-:Y:S02]  /*207e0*/  IADD3.X R17, R2, R19, RZ, P3, !PT ;  /* 0x0000001302117210 */ /* 0x000fe40001ffe4ff */
[----:B------:R-:W-:-:S03]  /*207f0*/  ISETP.GE.U32.AND P3, PT, R20, 0x4, PT ;  /* 0x000000041400780c */ /* 0x000fc60003f66070 */
[----:B------:R-:W2:Y:S01]  /*20800*/  SHFL.UP PT, R2, R17, 0x4, RZ ;  /* 0x0480000011027989 */ /* 0x000ea200000e00ff */
[----:B-1----:R-:W-:-:S04]  /*20810*/  SEL R3, R3, RZ, P3 ;  /* 0x000000ff03037207 */ /* 0x002fc80001800000 */
[----:B------:R-:W-:Y:S02]  /*20820*/  IADD3 R18, P4, R3, R16, RZ ;  /* 0x0000001003127210 */ /* 0x000fe40007f9e0ff */
[----:B--2---:R-:W-:-:S03]  /*20830*/  SEL R2, R2, RZ, P3 ;  /* 0x000000ff02027207 */ /* 0x004fc60001800000 */
[----:B------:R-:W1:Y:S02]  /*20840*/  SHFL.UP PT, R3, R18, 0x8, RZ ;  /* 0x0500000012037989 */ /* 0x000e6400000e00ff */
[----:B------:R-:W-:Y:S01]  /*20850*/  IMAD.X R19, R2, 0x1, R17, P4 ;  /* 0x0000000102137824 */ /* 0x000fe200020e0611 */
[----:B------:R-:W-:-:S04]  /*20860*/  ISETP.GE.U32.AND P4, PT, R20, 0x8, PT ;  /* 0x000000081400780c */ /* 0x000fc80003f86070 */
        /* <DEDUP_REMOVED lines=10> */
[----:B--2---:R-:W-:-:S05]  /*20910*/  SEL R2, R2, RZ, P5 ;  /* 0x000000ff02027207 */ /* 0x004fca0002800000 */
[----:B------:R-:W-:Y:S01]  /*20920*/  IMAD.X R18, R2, 0x1, R17, P6 ;  /* 0x0000000102127824 */ /* 0x000fe200030e0611 */
[----:B------:R-:W-:-:S04]  /*20930*/  IADD3 R2, P6, R19, UR5, RZ ;  /* 0x0000000513027c10 */ /* 0x000fc8000ffde0ff */
[----:B------:R-:W-:Y:S02]  /*20940*/  IADD3.X R3, R18, UR6, RZ, P6, !PT ;  /* 0x0000000612037c10 */ /* 0x000fe4000b7fe4ff */
[----:B------:R-:W-:-:S04]  /*20950*/  ISETP.GT.U32.AND P6, PT, R2, UR8, PT ;  /* 0x0000000802007c0c */ /* 0x000fc8000bfc4070 */
[----:B------:R-:W-:-:S13]  /*20960*/  ISETP.GT.U32.AND.EX P6, PT, R3, UR7, PT, P6 ;  /* 0x0000000703007c0c */ /* 0x000fda000bfc4160 */
[----:B------:R-:W-:-:S04]  /*20970*/  VOTE.ANY R16, PT, P6 ;  /* 0x0000000000107806 */ /* 0x000fc800030e0100 */
[----:B------:R-:W-:-:S13]  /*20980*/  ISETP.NE.AND P6, PT, R16, RZ, PT ;  /* 0x000000ff1000720c */ /* 0x000fda0003fc5270 */
[----:B------:R-:W-:Y:S05]  /*20990*/  @P6 BRA `(.L_x_325) ;  /* 0x0000000800786947 */ /* 0x000fea0003800000 */
[----:B------:R-:W-:Y:S01]  /*209a0*/  MOV R19, R2 ;  /* 0x0000000200137202 */ /* 0x000fe20000000f00 */
[----:B------:R-:W-:Y:S01]  /*209b0*/  IMAD.MOV.U32 R21, RZ, RZ, R3 ;  /* 0x000000ffff157224 */ /* 0x000fe200078e0003 */
[----:B------:R-:W-:Y:S01]  /*209c0*/  ULDC UR22, c[0x0][0x910] ;  /* 0x0002440000167ab9 */ /* 0x000fe20000000800 */
[----:B------:R-:W-:Y:S01]  /*209d0*/  ULDC UR23, c[0x0][0x8f4] ;  /* 0x00023d0000177ab9 */ /* 0x000fe20000000800 */
[----:B------:R-:W-:Y:S01]  /*209e0*/  ULDC UR4, c[0x0][0x8dc] ;  /* 0x0002370000047ab9 */ /* 0x000fe20000000800 */
[----:B------:R-:W-:Y:S01]  /*209f0*/  ULDC UR30, c[0x0][0x8d8] ;  /* 0x00023600001e7ab9 */ /* 0x000fe20000000800 */
[----:B------:R-:W-:Y:S01]  /*20a00*/  ULDC UR31, c[0x0][0x8f0] ;  /* 0x00023c00001f7ab9 */ /* 0x000fe20000000800 */
[----:B------:R-:W-:Y:S01]  /*20a10*/  ULDC.64 UR24, c[0x0][0x8d0] ;  /* 0x0002340000187ab9 */ /* 0x000fe20000000a00 */
[----:B------:R-:W-:-:S05]  /*20a20*/  ULDC.64 UR26, c[0x0][0x8e8] ;  /* 0x00023a00001a7ab9 */ /* 0x000fca0000000a00 */
.L_x_330:
[----:B------:R-:W-:Y:S01]  /*20a30*/  MOV R11, R12 ;  /* 0x0000000c000b7202 */ /* 0x000fe20000000f00 */
[----:B------:R-:W-:Y:S01]  /*20a40*/  VIADD R12, R12, 0x20 ;  /* 0x000000200c0c7836 */ /* 0x000fe20000000000 */
[----:B-----5:R-:W-:Y:S01]  /*20a50*/  MOV R17, R0 ;  /* 0x0000000000117202 */ /* 0x020fe20000000f00 */
[----:B------:R-:W-:-:S03]  /*20a60*/  IMAD.MOV.U32 R16, RZ, RZ, R8 ;  /* 0x000000ffff107224 */ /* 0x000fc600078e0008 */
[----:B------:R-:W-:-:S13]  /*20a70*/  ISETP.GE.AND P6, PT, R12, UR22, PT ;  /* 0x000000160c007c0c */ /* 0x000fda000bfc6270 */
[----:B------:R-:W1:Y:S01]  /*20a80*/  @!P6 LDC.64 R2, c[0x0][0x918] ;  /* 0x00024600ff02eb82 */ /* 0x000e620000000a00 */
[----:B------:R-:W2:Y:S01]  /*20a90*/  SHFL.IDX PT, R21, R21, 0x1f, 0x1f ;  /* 0x03e01f0015157f89 */ /* 0x000ea200000e0000 */
[----:B------:R-:W-:-:S03]  /*20aa0*/  @!P6 IADD3 R7, R11, 0x20, RZ ;  /* 0x000000200b07e810 */ /* 0x000fc60007ffe0ff */
[----:B------:R-:W3:Y:S01]  /*20ab0*/  SHFL.IDX PT, R19, R19, 0x1f, 0x1f ;  /* 0x03e01f0013137f89 */ /* 0x000ee200000e0000 */
[----:B------:R-:W-:Y:S01]  /*20ac0*/  BSSY B0, `(.L_x_326) ;  /* 0x0000064000007945 */ /* 0x000fe20003800000 */
[----:B-1----:R-:W-:-:S05]  /*20ad0*/  @!P6 IMAD.WIDE R2, R7, 0xc, R2 ;  /* 0x0000000c0702e825 */ /* 0x002fca00078e0202 */
[----:B------:R1:W5:Y:S04]  /*20ae0*/  @!P6 LDG.E R8, desc[UR38][R2.64] ;  /* 0x000000260208e981 */ /* 0x000368000c1e1900 */
[----:B------:R1:W5:Y:S01]  /*20af0*/  @!P6 LDG.E R0, desc[UR38][R2.64+0x4] ;  /* 0x000004260200e981 */ /* 0x000362000c1e1900 */
[----:B------:R-:W-:Y:S01]  /*20b00*/  ISETP.GE.AND P6, PT, R11, UR22, PT ;  /* 0x000000160b007c0c */ /* 0x000fe2000bfc6270 */
[----:B------:R-:W-:Y:S01]  /*20b10*/  IMAD.MOV.U32 R6, RZ, RZ, 0x7fffffff ;  /* 0x7fffffffff067424 */ /* 0x000fe200078e00ff */
[----:B--2---:R-:W-:Y:S02]  /*20b20*/  R2UR UR6, R21 ;  /* 0x00000000150672ca */ /* 0x004fe400000e0000 */
[----:B---3--:R-:W-:Y:S02]  /*20b30*/  R2UR UR5, R19 ;  /* 0x00000000130572ca */ /* 0x008fe400000e0000 */
[----:B------:R-:W-:-:S07]  /*20b40*/  MOV R7, RZ ;  /* 0x000000ff00077202 */ /* 0x000fce0000000f00 */
[----:B-1----:R-:W-:Y:S06]  /*20b50*/  @P6 BRA `(.L_x_327) ;  /* 0x0000000400686947 */ /* 0x002fec0003800000 */
[----:B------:R-:W-:-:S04]  /*20b60*/  IADD3 R18, P6, R16, UR11, RZ ;  /* 0x0000000b10127c10 */ /* 0x000fc8000ffde0ff */
[----:B------:R-:W-:Y:S02]  /*20b70*/  LEA.HI.X.SX32 R21, R16, UR13, 0x1, P6 ;  /* 0x0000000d10157c11 */ /* 0x000fe4000b0f0eff */
[----:B------:R-:W-:Y:S02]  /*20b80*/  IABS R16, R9 ;  /* 0x0000000900107213 */ /* 0x000fe40000000000 */
[C---:B------:R-:W-:Y:S02]  /*20b90*/  IADD3 R22, P6, R17.reuse, UR12, RZ ;  /* 0x0000000c11167c10 */ /* 0x040fe4000ffde0ff */
[----:B------:R-:W1:Y:S02]  /*20ba0*/  I2F.RP R2, R16 ;  /* 0x0000001000027306 */ /* 0x000e640000209400 */
[----:B------:R-:W-:Y:S02]  /*20bb0*/  LEA.HI.X.SX32 R23, R17, UR14, 0x1, P6 ;  /* 0x0000000e11177c11 */ /* 0x000fe4000b0f0eff */
[----:B------:R-:W-:-:S04]  /*20bc0*/  PLOP3.LUT P6, PT, PT, PT, UP0, 0x80, 0x0 ;  /* 0x000000000000781c */ /* 0x000fc80003fcf008 */
[----:B-1----:R-:W1:Y:S02]  /*20bd0*/  MUFU.RCP R2, R2 ;  /* 0x0000000200027308 */ /* 0x002e640000001000 */
[----:B-1----:R-:W-:-:S06]  /*20be0*/  VIADD R17, R2, 0xffffffe ;  /* 0x0ffffffe02117836 */ /* 0x002fcc0000000000 */
[----:B------:R-:W1:Y:S02]  /*20bf0*/  F2I.FTZ.U32.TRUNC.NTZ R17, R17 ;  /* 0x0000001100117305 */ /* 0x000e64000021f000 */
[----:B-1----:R-:W-:Y:S01]  /*20c00*/  IADD3 R19, RZ, -R17, RZ ;  /* 0x80000011ff137210 */ /* 0x002fe20007ffe0ff */
[----:B------:R-:W-:Y:S06]  /*20c10*/  @!P6 BRA `(.L_x_328) ;  /* 0x00000000002ce947 */ /* 0x000fec0003800000 */
        /* <DEDUP_REMOVED lines=11> */
.L_x_328:
        /* <DEDUP_REMOVED lines=12> */
.L_x_329:
[----:B------:R-:W-:Y:S01]  /*20d90*/  SHF.R.U64 R4, R22, UR31, R23 ;  /* 0x0000001f16047c19 */ /* 0x000fe20008001217 */
[----:B------:R-:W-:Y:S01]  /*20da0*/  IMAD R5, R19, R16, RZ ;  /* 0x0000001013057224 */ /* 0x000fe200078e02ff */
[----:B------:R-:W-:Y:S02]  /*20db0*/  IABS R2, R9 ;  /* 0x0000000900027213 */ /* 0x000fe40000000000 */
[----:B------:R-:W-:Y:S01]  /*20dc0*/  MOV R3, R17 ;  /* 0x0000001100037202 */ /* 0x000fe20000000f00 */
[----:B------:R-:W-:Y:S01]  /*20dd0*/  VIADD R4, R4, UR17 ;  /* 0x0000001104047c36 */ /* 0x000fe20008000000 */
[----:B------:R-:W-:Y:S01]  /*20de0*/  IADD3 R7, RZ, -R2, RZ ;  /* 0x80000002ff077210 */ /* 0x000fe20007ffe0ff */
[----:B------:R-:W-:Y:S01]  /*20df0*/  IMAD.MOV.U32 R2, RZ, RZ, RZ ;  /* 0x000000ffff027224 */ /* 0x000fe200078e00ff */
[----:B------:R-:W-:Y:S02]  /*20e00*/  SHF.R.U64 R18, R18, UR30, R21 ;  /* 0x0000001e12127c19 */ /* 0x000fe40008001215 */
[----:B------:R-:W-:Y:S01]  /*20e10*/  IABS R6, R4 ;  /* 0x0000000400067213 */ /* 0x000fe20000000000 */
[----:B------:R-:W-:Y:S01]  /*20e20*/  IMAD.HI.U32 R2, R17, R5, R2 ;  /* 0x0000000511027227 */ /* 0x000fe200078e0002 */
[----:B------:R-:W-:-:S02]  /*20e30*/  IABS R17, R10 ;  /* 0x0000000a00117213 */ /* 0x000fc40000000000 */
[----:B------:R-:W-:Y:S01]  /*20e40*/  MOV R3, R7 ;  /* 0x0000000700037202 */ /* 0x000fe20000000f00 */
[----:B------:R-:W-:Y:S01]  /*20e50*/  IMAD.MOV.U32 R5, RZ, RZ, R6 ;  /* 0x000000ffff057224 */ /* 0x000fe200078e0006 */
[----:B------:R-:W-:Y:S01]  /*20e60*/  IADD3 R7, R18, UR16, RZ ;  /* 0x0000001012077c10 */ /* 0x000fe2000fffe0ff */
[----:B------:R-:W1:Y:S01]  /*20e70*/  I2F.RP R6, R17 ;  /* 0x0000001100067306 */ /* 0x000e620000209400 */
[----:B------:R-:W-:Y:S01]  /*20e80*/  IABS R21, R10 ;  /* 0x0000000a00157213 */ /* 0x000fe20000000000 */
[----:B------:R-:W-:Y:S01]  /*20e90*/  IMAD.HI.U32 R2, R2, R5, RZ ;  /* 0x0000000502027227 */ /* 0x000fe200078e00ff */
[----:B------:R-:W-:Y:S02]  /*20ea0*/  IABS R18, R7 ;  /* 0x0000000700127213 */ /* 0x000fe40000000000 */
[----:B------:R-:W-:Y:S01]  /*20eb0*/  IADD3 R21, RZ, -R21, RZ ;  /* 0x80000015ff157210 */ /* 0x000fe20007ffe0ff */
[----:B------:R-:W-:-:S05]  /*20ec0*/  IMAD R5, R2, R3, R5 ;  /* 0x0000000302057224 */ /* 0x000fca00078e0205 */
[----:B------:R-:W-:Y:S01]  /*20ed0*/  ISETP.GT.U32.AND P6, PT, R16, R5, PT ;  /* 0x000000051000720c */ /* 0x000fe20003fc4070 */
[----:B-1----:R-:W1:-:S12]  /*20ee0*/  MUFU.RCP R6, R6 ;  /* 0x0000000600067308 */ /* 0x002e580000001000 */
[----:B------:R-:W-:Y:S01]  /*20ef0*/  @!P6 IMAD.IADD R5, R5, 0x1, -R16 ;  /* 0x000000010505e824 */ /* 0x000fe200078e0a10 */
[----:B-1----:R-:W-:-:S04]  /*20f00*/  IADD3 R2, R6, 0xffffffe, RZ ;  /* 0x0ffffffe06027810 */ /* 0x002fc80007ffe0ff */
[----:B------:R1:W2:Y:S02]  /*20f10*/  F2I.FTZ.U32.TRUNC.NTZ R3, R2 ;  /* 0x0000000200037305 */ /* 0x0002a4000021f000 */
[----:B-1----:R-:W-:Y:S02]  /*20f20*/  IMAD.MOV.U32 R2, RZ, RZ, RZ ;  /* 0x000000ffff027224 */ /* 0x002fe400078e00ff */
[----:B--2---:R-:W-:-:S04]  /*20f30*/  IMAD.MOV R22, RZ, RZ, -R3 ;  /* 0x000000ffff167224 */ /* 0x004fc800078e0a03 */
[----:B------:R-:W-:-:S04]  /*20f40*/  IMAD R19, R22, R17, RZ ;  /* 0x0000001116137224 */ /* 0x000fc800078e02ff */
[----:B------:R-:W-:-:S04]  /*20f50*/  IMAD.HI.U32 R6, R3, R19, R2 ;  /* 0x0000001303067227 */ /* 0x000fc800078e0002 */
[----:B------:R-:W-:Y:S01]  /*20f60*/  IMAD.MOV.U32 R3, RZ, RZ, R18 ;  /* 0x000000ffff037224 */ /* 0x000fe200078e0012 */
[----:B------:R-:W-:-:S03]  /*20f70*/  MOV R18, R21 ;  /* 0x0000001500127202 */ /* 0x000fc60000000f00 */
        /* <DEDUP_REMOVED lines=22> */
[----:B------:R-:W-:Y:S02]  /*210e0*/  SHF.R.S32.HI R5, RZ, 0x1f, R4 ;  /* 0x0000001fff057819 */ /* 0x000fe40000011404 */
[----:B------:R-:W-:-:S07]  /*210f0*/  SHF.R.S32.HI R7, RZ, 0x1f, R6 ;  /* 0x0000001fff077819 */ /* 0x000fce0000011406 */
.L_x_327:
[----:B------:R-:W-:Y:S05]  /*21100*/  BSYNC B0 ;  /* 0x0000000000007941 */ /* 0x000fea0003800000 */
.L_x_326:
[----:B------:R-:W1:Y:S04]  /*21110*/  SHFL.UP PT, R3, R6, 0x1, RZ ;  /* 0x0420000006037989 */ /* 0x000e6800000e00ff */
[----:B------:R-:W2:Y:S01]  /*21120*/  SHFL.UP PT, R2, R7, 0x1, RZ ;  /* 0x0420000007027989 */ /* 0x000ea200000e00ff */
[----:B-1----:R-:W-:Y:S02]  /*21130*/  SEL R3, R3, RZ, P1 ;  /* 0x000000ff03037207 */ /* 0x002fe40000800000 */
[----:B--2---:R-:W-:Y:S02]  /*21140*/  SEL R2, R2, RZ, P1 ;  /* 0x000000ff02027207 */ /* 0x004fe40000800000 */
[----:B------:R-:W-:-:S05]  /*21150*/  IADD3 R18, P6, R3, R6, RZ ;  /* 0x0000000603127210 */ /* 0x000fca0007fde0ff */
[----:B------:R-:W-:Y:S01]  /*21160*/  IMAD.X R17, R2, 0x1, R7, P6 ;  /* 0x0000000102117824 */ /* 0x000fe200030e0607 */
[----:B------:R-:W1:Y:S04]  /*21170*/  SHFL.UP PT, R3, R18, 0x2, RZ ;  /* 0x0440000012037989 */ /* 0x000e6800000e00ff */
[----:B------:R-:W2:Y:S01]  /*21180*/  SHFL.UP PT, R2, R17, 0x2, RZ ;  /* 0x0440000011027989 */ /* 0x000ea200000e00ff */
[----:B-1----:R-:W-:Y:S02]  /*21190*/  SEL R3, R3, RZ, P2 ;  /* 0x000000ff03037207 */ /* 0x002fe40001000000 */
[----:B--2---:R-:W-:Y:S02]  /*211a0*/  SEL R2, R2, RZ, P2 ;  /* 0x000000ff02027207 */ /* 0x004fe40001000000 */
[----:B------:R-:W-:-:S04]  /*211b0*/  IADD3 R16, P6, R3, R18, RZ ;  /* 0x0000001203107210 */ /* 0x000fc80007fde0ff */
[----:B------:R-:W-:Y:S01]  /*211c0*/  IADD3.X R21, R2, R17, RZ, P6, !PT ;  /* 0x0000001102157210 */ /* 0x000fe200037fe4ff */
        /* <DEDUP_REMOVED lines=18> */
[----:B------:R-:W-:-:S04]  /*212f0*/  IADD3 R19, P6, R2, UR5, RZ ;  /* 0x0000000502137c10 */ /* 0x000fc8000ffde0ff */
[----:B------:R-:W-:Y:S02]  /*21300*/  IADD3.X R21, R3, UR6, RZ, P6, !PT ;  /* 0x0000000603157c10 */ /* 0x000fe4000b7fe4ff */
[----:B------:R-:W-:-:S04]  /*21310*/  ISETP.GT.U32.AND P6, PT, R19, UR8, PT ;  /* 0x0000000813007c0c */ /* 0x000fc8000bfc4070 */
[----:B------:R-:W-:-:S13]  /*21320*/  ISETP.GT.U32.AND.EX P6, PT, R21, UR7, PT, P6 ;  /* 0x0000000715007c0c */ /* 0x000fda000bfc4160 */
[----:B------:R-:W-:-:S04]  /*21330*/  VOTE.ANY R16, PT, P6 ;  /* 0x0000000000107806 */ /* 0x000fc800030e0100 */
[----:B------:R-:W-:-:S13]  /*21340*/  ISETP.NE.AND P6, PT, R16, RZ, PT ;  /* 0x000000ff1000720c */ /* 0x000fda0003fc5270 */
[----:B------:R-:W-:Y:S05]  /*21350*/  @!P6 BRA `(.L_x_330) ;  /* 0xfffffff400b4e947 */ /* 0x000fea000383ffff */
[----:B------:R-:W-:Y:S01]  /*21360*/  MOV R19, R2 ;  /* 0x0000000200137202 */ /* 0x000fe20000000f00 */
[----:B------:R-:W-:-:S07]  /*21370*/  IMAD.MOV.U32 R18, RZ, RZ, R3 ;  /* 0x000000ffff127224 */ /* 0x000fce00078e0003 */
.L_x_325:
[----:B------:R-:W1:Y:S08]  /*21380*/  BREV R16, R16 ;  /* 0x0000001000107301 */ /* 0x000e700000000000 */
[----:B-1----:R-:W1:Y:S02]  /*21390*/  FLO.U32.SH R17, R16 ;  /* 0x0000001000117300 */ /* 0x002e6400000e0400 */
[----:B-1----:R-:W1:Y:S02]  /*213a0*/  SHFL.IDX PT, R11, R11, R17, 0x1f ;  /* 0x00001f110b0b7589 */ /* 0x002e6400000e0000 */
[----:B-1----:R-:W-:-:S13]  /*213b0*/  R2UR UR4, R11 ;  /* 0x000000000b0472ca */ /* 0x002fda00000e0000 */
[----:B------:R-:W-:-:S04]  /*213c0*/  IADD3 R21, R20, UR4, RZ ;  /* 0x0000000414157c10 */ /* 0x000fc8000fffe0ff */
[----:B------:R-:W-:-:S13]  /*213d0*/  ISETP.GE.AND P1, PT, R21, UR22, PT ;  /* 0x0000001615007c0c */ /* 0x000fda000bf26270 */
[----:B------:R-:W1:Y:S02]  /*213e0*/  @!P1 LDC.64 R2, c[0x0][0x918] ;  /* 0x00024600ff029b82 */ /* 0x000e640000000a00 */
[----:B-1----:R-:W-:-:S05]  /*213f0*/  @!P1 IMAD.WIDE R2, R21, 0xc, R2 ;  /* 0x0000000c15029825 */ /* 0x002fca00078e0202 */
[----:B-----5:R1:W5:Y:S04]  /*21400*/  @!P1 LDG.E R8, desc[UR38][R2.64] ;  /* 0x0000002602089981 */ /* 0x020368000c1e1900 */
[----:B------:R1:W5:Y:S01]  /*21410*/  @!P1 LDG.E R0, desc[UR38][R2.64+0x4] ;  /* 0x0000042602009981 */ /* 0x000362000c1e1900 */
[----:B------:R-:W-:-:S03]  /*21420*/  IADD3 R12, P1, P2, R19, UR5, -R6 ;  /* 0x00000005130c7c10 */ /* 0x000fc6000fa3e806 */
[----:B------:R-:W-:Y:S01]  /*21430*/  SHFL.IDX PT, R6, R6, R17, 0x1f ;  /* 0x00001f1106067589 */ /* 0x000fe200000e0000 */
[----:B------:R-:W-:-:S03]  /*21440*/  IADD3.X R18, R18, UR6, ~R7, P1, P2 ;  /* 0x0000000612127c10 */ /* 0x000fc60008fe4c07 */
[----:B------:R-:W2:Y:S04]  /*21450*/  SHFL.IDX PT, R12, R12, R17, 0x1f ;  /* 0x00001f110c0c7589 */ /* 0x000ea800000e0000 */
[----:B------:R-:W3:Y:S04]  /*21460*/  SHFL.IDX PT, R18, R18, R17, 0x1f ;  /* 0x00001f1112127589 */ /* 0x000ee800000e0000 */
[----:B------:R1:W4:Y:S04]  /*21470*/  SHFL.IDX PT, R7, R7, R17, 0x1f ;  /* 0x00001f1107077589 */ /* 0x00032800000e0000 */
[----:B------:R1:W1:Y:S04]  /*21480*/  SHFL.IDX PT, R5, R5, R17, 0x1f ;  /* 0x00001f1105057589 */ /* 0x00026800000e0000 */
[----:B------:R1:W1:Y:S01]  /*21490*/  SHFL.IDX PT, R4, R4, R17, 0x1f ;  /* 0x00001f1104047589 */ /* 0x00026200000e0000 */
[----:B--2---:R-:W-:-:S02]  /*214a0*/  R2UR UR5, R12 ;  /* 0x000000000c0572ca */ /* 0x004fc400000e0000 */
[----:B---3--:R-:W-:-:S15]  /*214b0*/  R2UR UR6, R18 ;  /* 0x00000000120672ca */ /* 0x008fde00000e0000 */
.L_x_320:
[----:B-1----:R-:W1:Y:S01]  /*214c0*/  LDC R2, c[0x0][0x910] ;  /* 0x00024400ff027b82 */ /* 0x002e620000000800 */
[----:B------:R-:W-:Y:S01]  /*214d0*/  UMOV UR22, 0xffffffff ;  /* 0xffffffff00167882 */ /* 0x000fe20000000000 */
[----:B------:R-:W-:Y:S01]  /*214e0*/  UMOV UR23, 0xffffffff ;  /* 0xffffffff00177882 */ /* 0x000fe20000000000 */
[----:B------:R-:W-:Y:S01]  /*214f0*/  UMOV UR24, 0xffffffff ;  /* 0xffffffff00187882 */ /* 0x000fe20000000000 */
[----:B------:R-:W-:Y:S01]  /*21500*/  IMAD.MOV.U32 R19, RZ, RZ, RZ ;  /* 0x000000ffff137224 */ /* 0x000fe200078e00ff */
[----:B-1----:R-:W-:-:S13]  /*21510*/  ISETP.LE.AND P1, PT, R2, UR4, PT ;  /* 0x0000000402007c0c */ /* 0x002fda000bf23270 */
[----:B------:R-:W-:Y:S05]  /*21520*/  @P1 BRA `(.L_x_319) ;  /* 0x0000000000f01947 */ /* 0x000fea0003800000 */
[C---:B------:R-:W-:Y:S01]  /*21530*/  R2UR UR22, R4.reuse ;  /* 0x00000000041672ca */ /* 0x040fe200000e0000 */
[----:B------:R-:W-:Y:S01]  /*21540*/  UIADD3 UR24, UP1, -UR5, UR8, URZ ;  /* 0x0000000805187290 */ /* 0x000fe2000ff3e13f */
[----:B------:R-:W-:Y:S01]  /*21550*/  R2UR UR23, R5 ;  /* 0x00000000051772ca */ /* 0x000fe200000e0000 */
[----:B------:R-:W-:Y:S01]  /*21560*/  ULDC UR30, c[0x0][0x8c0] ;  /* 0x00023000001e7ab9 */ /* 0x000fe20000000800 */
[----:B------:R-:W-:Y:S01]  /*21570*/  ULDC UR32, c[0x0][0x8b0] ;  /* 0x00022c0000207ab9 */ /* 0x000fe20000000800 */
[----:B------:R-:W-:Y:S01]  /*21580*/  ULDC UR33, c[0x0][0x904] ;  /* 0x0002410000217ab9 */ /* 0x000fe20000000800 */
[----:B------:R-:W-:-:S03]  /*21590*/  SHF.R.U64 R2, R4, UR32, R5 ;  /* 0x0000002004027c19 */ /* 0x000fc60008001205 */
[----:B------:R-:W-:-:S04]  /*215a0*/  UIADD3.X UR22, ~UR6, UR7, URZ, UP1, !UPT ;  /* 0x0000000706167290 */ /* 0x000fc80008ffe53f */
[----:B------:R-:W-:Y:S02]  /*215b0*/  USHF.R.U32.HI UR31, URZ, UR30, UR22 ;  /* 0x0000001e3f1f7299 */ /* 0x000fe40008011616 */
[----:B------:R-:W-:Y:S02]  /*215c0*/  USHF.R.U32.HI UR27, URZ, UR32, UR23 ;  /* 0x000000203f1b7299 */ /* 0x000fe40008011617 */
[----:B------:R-:W-:Y:S02]  /*215d0*/  USHF.R.U32.HI UR25, URZ, UR32, UR31 ;  /* 0x000000203f197299 */ /* 0x000fe4000801161f */
[----:B------:R-:W-:Y:S01]  /*215e0*/  USHF.R.U64 UR22, UR24, UR30, UR22 ;  /* 0x0000001e18167299 */ /* 0x000fe20008001216 */
[----:B------:R-:W-:Y:S01]  /*215f0*/  R2UR UR24, R2 ;  /* 0x00000000021872ca */ /* 0x000fe200000e0000 */
[----:B------:R-:W-:Y:S02]  /*21600*/  USHF.R.U32.HI UR26, URZ, UR33, UR25 ;  /* 0x000000213f1a7299 */ /* 0x000fe40008011619 */
[----:B------:R-:W-:-:S02]  /*21610*/  USHF.R.U64 UR23, UR22, UR32, UR31 ;  /* 0x0000002016177299 */ /* 0x000fc4000800121f */
[----:B------:R-:W-:Y:S02]  /*21620*/  ULOP3.LUT UR30, UR26, UR27, URZ, 0xfc, !UPT ;  /* 0x0000001b1a1e7292 */ /* 0x000fe4000f8efc3f */
[----:B------:R-:W-:-:S04]  /*21630*/  USHF.R.U64 UR25, UR23, UR33, UR25 ;  /* 0x0000002117197299 */ /* 0x000fc80008001219 */
[----:B------:R-:W-:-:S13]  /*21640*/  ISETP.NE.U32.AND P1, PT, RZ, UR30, PT ;  /* 0x0000001eff007c0c */ /* 0x000fda000bf25070 */
[----:B------:R-:W-:Y:S05]  /*21650*/  @!P1 BRA `(.L_x_331) ;  /* 0x0000000000189947 */ /* 0x000fea0003800000 */
[----:B------:R-:W-:-:S07]  /*21660*/  MOV R12, 0x21680 ;  /* 0x00021680000c7802 */ /* 0x000fce0000000f00 */
[----:B--2-45:R-:W-:Y:S05]  /*21670*/  CALL.REL.NOINC `(.L_x_332) ;  /* 0x0000002400287944 */ /* 0x034fea0003c00000 */
[----:B------:R-:W-:-:S04]  /*21680*/  UIADD3 UR26, -UR27, URZ, URZ ;  /* 0x0000003f1b1a7290 */ /* 0x000fc8000fffe13f */
[----:B------:R-:W-:-:S03]  /*21690*/  UIMAD UR25, UR24, UR26, UR25 ;  /* 0x0000001a181972a4 */ /* 0x000fc6000f8e0219 */
[----:B------:R-:W-:Y:S01]  /*216a0*/  UMOV UR24, UR27 ;  /* 0x0000001b00187c82 */ /* 0x000fe20008000000 */
[----:B------:R-:W-:Y:S08]  /*216b0*/  BRA `(.L_x_333) ;  /* 0x0000000000587947 */ /* 0x000ff00003800000 */
.L_x_331:
[----:B------:R-:W1:Y:S01]  /*216c0*/  I2F.U32.RP R2, UR24 ;  /* 0x0000001800027d06 */ /* 0x000e620008209000 */
[----:B------:R-:W-:Y:S01]  /*216d0*/  UMOV UR26, URZ ;  /* 0x0000003f001a7c82 */ /* 0x000fe20008000000 */
[----:B------:R-:W-:-:S06]  /*216e0*/  UISETP.NE.U32.AND UP4, UPT, UR24, URZ, UPT ;  /* 0x0000003f1800728c */ /* 0x000fcc000bf85070 */
[----:B-1----:R-:W1:Y:S02]  /*216f0*/  MUFU.RCP R2, R2 ;  /* 0x0000000200027308 */ /* 0x002e640000001000 */
[----:B-1----:R-:W-:-:S06]  /*21700*/  IADD3 R3, R2, 0xffffffe, RZ ;  /* 0x0ffffffe02037810 */ /* 0x002fcc0007ffe0ff */
[----:B------:R-:W1:Y:S02]  /*21710*/  F2I.FTZ.U32.TRUNC.NTZ R3, R3 ;  /* 0x0000000300037305 */ /* 0x000e64000021f000 */
[----:B-1----:R-:W-:-:S13]  /*21720*/  R2UR UR27, R3 ;  /* 0x00000000031b72ca */ /* 0x002fda00000e0000 */
[----:B------:R-:W-:-:S04]  /*21730*/  UIADD3 UR30, URZ, -UR27, URZ ;  /* 0x8000001b3f1e7290 */ /* 0x000fc8000fffe03f */
[----:B------:R-:W-:-:S04]  /*21740*/  UIMAD UR30, UR30, UR24, URZ ;  /* 0x000000181e1e72a4 */ /* 0x000fc8000f8e023f */
[----:B------:R-:W-:-:S04]  /*21750*/  UIMAD.WIDE.U32 UR26, UR27, UR30, UR26 ;  /* 0x0000001e1b1a72a5 */ /* 0x000fc8000f8e001a */
[----:B------:R-:W-:-:S04]  /*21760*/  UIMAD.WIDE.U32 UR26, UR27, UR25, URZ ;  /* 0x000000191b1a72a5 */ /* 0x000fc8000f8e003f */
[----:B------:R-:W-:-:S04]  /*21770*/  UIADD3 UR26, -UR27, URZ, URZ ;  /* 0x0000003f1b1a7290 */ /* 0x000fc8000fffe13f */
[----:B------:R-:W-:-:S04]  /*21780*/  UIMAD UR26, UR24, UR26, UR25 ;  /* 0x0000001a181a72a4 */ /* 0x000fc8000f8e0219 */
[----:B------:R-:W-:-:S11]  /*21790*/  UISETP.GE.U32.AND UP1, UPT, UR26, UR24, UPT ;  /* 0x000000181a00728c */ /* 0x000fd6000bf26070 */
[----:B------:R-:W-:Y:S02]  /*217a0*/  @UP1 UIADD3 UR26, UR26, -UR24, URZ ;  /* 0x800000181a1a1290 */ /* 0x000fe4000fffe03f */
[----:B------:R-:W-:Y:S02]  /*217b0*/  @UP1 UIADD3 UR27, UR27, 0x1, URZ ;  /* 0x000000011b1b1890 */ /* 0x000fe4000fffe03f */
[----:B------:R-:W-:-:S11]  /*217c0*/  UISETP.GE.U32.AND UP2, UPT, UR26, UR24, UPT ;  /* 0x000000181a00728c */ /* 0x000fd6000bf46070 */
[----:B------:R-:W-:Y:S02]  /*217d0*/  @UP2 UIADD3 UR27, UR27, 0x1, URZ ;  /* 0x000000011b1b2890 */ /* 0x000fe4000fffe03f */
[----:B------:R-:W-:-:S04]  /*217e0*/  @!UP4 ULOP3.LUT UR27, URZ, UR24, URZ, 0x33, !UPT ;  /* 0x000000183f1bc292 */ /* 0x000fc8000f8e333f */
[----:B------:R-:W-:-:S04]  /*217f0*/  UIADD3 UR26, -UR27, URZ, URZ ;  /* 0x0000003f1b1a7290 */ /* 0x000fc8000fffe13f */
[----:B------:R-:W-:-:S03]  /*21800*/  UIMAD UR25, UR24, UR26, UR25 ;  /* 0x0000001a181972a4 */ /* 0x000fc6000f8e0219 */
[----:B------:R-:W-:-:S09]  /*21810*/  UMOV UR24, UR27 ;  /* 0x0000001b00187c82 */ /* 0x000fd20008000000 */
.L_x_333:
[----:B------:R-:W-:Y:S01]  /*21820*/  ULOP3.LUT UR23, UR23, UR20, URZ, 0xc0, !UPT ;  /* 0x0000001417177292 */ /* 0x000fe2000f8ec03f */
[----:B------:R-:W-:Y:S01]  /*21830*/  IMAD.MOV.U32 R19, RZ, RZ, 0x1 ;  /* 0x00000001ff137424 */ /* 0x000fe200078e00ff */
[----:B------:R-:W-:Y:S02]  /*21840*/  ULOP3.LUT UR22, UR22, UR18, URZ, 0xc0, !UPT ;  /* 0x0000001216167292 */ /* 0x000fe4000f8ec03f */
[----:B------:R-:W-:Y:S01]  /*21850*/  UIMAD UR23, UR19, UR24, UR23 ;  /* 0x00000018131772a4 */ /* 0x000fe2000f8e0217 */
[----:B------:R-:W-:Y:S01]  /*21860*/  ULDC UR27, c[0x0][0x8a8] ;  /* 0x00022a00001b7ab9 */ /* 0x000fe20000000800 */
[----:B------:R-:W-:Y:S01]  /*21870*/  ULDC UR26, c[0x0][0x8b8] ;  /* 0x00022e00001a7ab9 */ /* 0x000fe20000000800 */
[----:B------:R-:W-:Y:S02]  /*21880*/  UIMAD UR25, UR25, UR27, UR22 ;  /* 0x0000001b191972a4 */ /* 0x000fe4000f8e0216 */
[----:B------:R-:W-:Y:S01]  /*21890*/  UIMAD UR23, UR23, UR26, UR56 ;  /* 0x0000001a171772a4 */ /* 0x000fe2000f8e0238 */
[----:B------:R-:W-:Y:S01]  /*218a0*/  @UP3 UMOV UR24, UR4 ;  /* 0x0000000400183c82 */ /* 0x000fe20008000000 */
[----:B------:R-:W-:-:S03]  /*218b0*/  @!UP3 UMOV UR24, UR4 ;  /* 0x000000040018bc82 */ /* 0x000fc60008000000 */
[----:B------:R-:W-:Y:S02]  /*218c0*/  @UP3 UMOV UR22, UR25 ;  /* 0x0000001900163c82 */ /* 0x000fe40008000000 */
[----:B------:R-:W-:Y:S01]  /*218d0*/  @!UP3 UMOV UR22, UR23 ;  /* 0x000000170016bc82 */ /* 0x000fe20008000000 */
[----:B------:R-:W-:-:S05]  /*218e0*/  @!UP3 UMOV UR23, UR25 ;  /* 0x000000190017bc82 */ /* 0x000fca0008000000 */
.L_x_319:
[----:B------:R-:W-:-:S06]  /*218f0*/  UISETP.NE.AND UP1, UPT, UR15, 0x3, UPT ;  /* 0x000000030f00788c */ /* 0x000fcc000bf25270 */
[----:B------:R-:W-:-:S13]  /*21900*/  PLOP3.LUT P1, PT, PT, PT, UP1, 0x80, 0x0 ;  /* 0x000000000000781c */ /* 0x000fda0003f2f018 */
[----:B------:R-:W-:Y:S05]  /*21910*/  @!P1 BRA `(.L_x_334) ;  /* 0x0000000000049947 */ /* 0x000fea0003800000 */
[----:B--2---:R-:W-:Y:S01]  /*21920*/  BPT.TRAP 0x1 ;  /* 0x000000040000795c */ /* 0x004fe20000300000 */
.L_x_334:
[----:B------:R-:W1:Y:S01]  /*21930*/  S2R R3, SR_CgaCtaId ;  /* 0x0000000000037919 */ /* 0x000e620000008800 */
[----:B------:R-:W-:-:S04]  /*21940*/  MOV R2, 0x400 ;  /* 0x0000040000027802 */ /* 0x000fc80000000f00 */
[----:B-1----:R-:W-:Y:S02]  /*21950*/  LEA R2, R3, R2, 0x18 ;  /* 0x0000000203027211 */ /* 0x002fe400078ec0ff */
[----:B------:R-:W-:Y:S02]  /*21960*/  SHF.L.U32 R3, R14, 0x1f, RZ ;  /* 0x0000001f0e037819 */ /* 0x000fe400000006ff */
[----:B------:R-:W-:-:S04]  /*21970*/  LEA R12, R13, R2, 0x3 ;  /* 0x000000020d0c7211 */ /* 0x000fc800078e18ff */
[----:B------:R-:W1:Y:S02]  /*21980*/  SYNCS.PHASECHK.TRANS64.TRYWAIT P2, [R12+URZ+0x34440], R3 ;  /* 0x034440030c0075a7 */ /* 0x000e64000804017f */
[----:B-1----:R-:W-:Y:S05]  /*21990*/  @!P2 BRA `(.L_x_335) ;  /* 0x0000001800c8a947 */ /* 0x002fea0003800000 */
.L_x_416:
[----:B------:R-:W-:Y:S01]  /*219a0*/  ELECT P2, URZ, PT ;  /* 0x00000000003f782f */ /* 0x000fe20003840000 */
[----:B------:R-:W-:-:S12]  /*219b0*/  BSSY B0, `(.L_x_336) ;  /* 0x0000010000007945 */ /* 0x000fd80003800000 */
[----:B------:R-:W-:Y:S05]  /*219c0*/  @!P2 BRA `(.L_x_337) ;  /* 0x000000000038a947 */ /* 0x000fea0003800000 */
[----:B-1----:R-:W-:Y:S01]  /*219d0*/  IMAD R3, R13, 0x10, R2 ;  /* 0x000000100d037824 */ /* 0x002fe200078e0202 */
[----:B------:R-:W-:Y:S01]  /*219e0*/  MOV R18, UR24 ;  /* 0x0000001800127c02 */ /* 0x000fe20008000f00 */
[----:B------:R-:W-:Y:S01]  /*219f0*/  IMAD.U32 R17, RZ, RZ, UR23 ;  /* 0x00000017ff117e24 */ /* 0x000fe2000f8e00ff */
[----:B------:R-:W-:-:S05]  /*21a00*/  MOV R16, UR22 ;  /* 0x0000001600107c02 */ /* 0x000fca0008000f00 */
[----:B------:R1:W-:Y:S01]  /*21a10*/  STS.128 [R3+0x34510], R16 ;  /* 0x0345101003007388 */ /* 0x0003e20000000c00 */
[----:B------:R-:W-:Y:S01]  /*21a20*/  @!PT LDS RZ, [RZ] ;  /* 0x00000000fffff984 */ /* 0x000fe20000000800 */
[----:B------:R-:W-:Y:S01]  /*21a30*/  @!PT LDS RZ, [RZ] ;  /* 0x00000000fffff984 */ /* 0x000fe20000000800 */
[----:B------:R-:W-:Y:S01]  /*21a40*/  @!PT LDS RZ, [RZ] ;  /* 0x00000000fffff984 */ /* 0x000fe20000000800 */
[----:B------:R-:W-:Y:S01]  /*21a50*/  @!PT LDS RZ, [RZ] ;  /* 0x00000000fffff984 */ /* 0x000fe20000000800 */
[----:B------:R3:W-:Y:S06]  /*21a60*/  MEMBAR.ALL.CTA ;  /* 0x0000000000007992 */ /* 0x0007ec0000008000 */
[----:B---3--:R-:W3:Y:S01]  /*21a70*/  FENCE.VIEW.ASYNC.S ;  /* 0x00000000000073c6 */ /* 0x008ee20000000000 */
[----:B------:R-:W-:Y:S05]  /*21a80*/  @!P1 BRA `(.L_x_338) ;  /* 0x0000000000049947 */ /* 0x000fea0003800000 */
[----:B--2---:R-:W-:Y:S01]  /*21a90*/  BPT.TRAP 0x1 ;  /* 0x000000040000795c */ /* 0x004fe20000300000 */
.L_x_338:
[----:B---3--:R3:W-:Y:S02]  /*21aa0*/  SYNCS.ARRIVE.TRANS64.A1T0 RZ, [R12+URZ+0x34400], RZ ;  /* 0x034400ff0cff79a7 */ /* 0x0087e4000810003f */
.L_x_337:
[----:B--2---:R-:W-:Y:S05]  /*21ab0*/  BSYNC B0 ;  /* 0x0000000000007941 */ /* 0x004fea0003800000 */
.L_x_336:
[----:B------:R-:W-:Y:S01]  /*21ac0*/  ISETP.NE.AND P3, PT, R19, RZ, PT ;  /* 0x000000ff1300720c */ /* 0x000fe20003f65270 */
[----:B------:R-:W-:-:S05]  /*21ad0*/  VIADD R13, R13, 0x1 ;  /* 0x000000010d0d7836 */ /* 0x000fca0000000000 */
[----:B------:R-:W-:-:S04]  /*21ae0*/  ISETP.NE.AND P2, PT, R13, 0x8, PT ;  /* 0x000000080d00780c */ /* 0x000fc80003f45270 */
[----:B-1----:R-:W-:Y:S02]  /*21af0*/  SEL R3, RZ, 0x1, P2 ;  /* 0x00000001ff037807 */ /* 0x002fe40001000000 */
[----:B------:R-:W-:Y:S02]  /*21b00*/  SEL R13, R13, RZ, P2 ;  /* 0x000000ff0d0d7207 */ /* 0x000fe40001000000 */
[----:B------:R-:W-:Y:S01]  /*21b10*/  LOP3.LUT R14, R14, R3, RZ, 0x3c, !PT ;  /* 0x000000030e0e7212 */ /* 0x000fe200078e3cff */
[----:B------:R-:W-:Y:S06]  /*21b20*/  @P3 BRA `(.L_x_339) ;  /* 0xffffffe000fc3947 */ /* 0x000fec000383ffff */
[----:B------:R-:W-:Y:S05]  /*21b30*/  @!P1 BRA `(.L_x_340) ;  /* 0x0000000000049947 */ /* 0x000fea0003800000 */
[----:B------:R-:W-:Y:S01]  /*21b40*/  BPT.TRAP 0x1 ;  /* 0x000000040000795c */ /* 0x000fe20000300000 */
.L_x_340:
[----:B------:R-:W-:Y:S02]  /*21b50*/  LEA R3, R13, R2, 0x3 ;  /* 0x000000020d037211 */ /* 0x000fe400078e18ff */
[----:B-----5:R-:W-:-:S04]  /*21b60*/  SHF.L.U32 R0, R14, 0x1f, RZ ;  /* 0x0000001f0e007819 */ /* 0x020fc800000006ff */
[----:B------:R-:W1:Y:S02]  /*21b70*/  SYNCS.PHASECHK.TRANS64.TRYWAIT P0, [R3+URZ+0x34440], R0 ;  /* 0x03444000030075a7 */ /* 0x000e64000800017f */
[----:B-1----:R-:W-:Y:S05]  /*21b80*/  @!P0 BRA `(.L_x_341) ;  /* 0x0000001800608947 */ /* 0x002fea0003800000 */
.L_x_417:
[----:B------:R-:W-:Y:S05]  /*21b90*/  @!P1 BRA `(.L_x_342) ;  /* 0x0000000000049947 */ /* 0x000fea0003800000 */
[----:B------:R-:W-:Y:S01]  /*21ba0*/  BPT.TRAP 0x1 ;  /* 0x000000040000795c */ /* 0x000fe20000300000 */
.L_x_342:
[----:B------:R-:W-:-:S05]  /*21bb0*/  VIADD R13, R13, 0x1 ;  /* 0x000000010d0d7836 */ /* 0x000fca0000000000 */
[----:B------:R-:W-:-:S04]  /*21bc0*/  ISETP.NE.AND P0, PT, R13, 0x8, PT ;  /* 0x000000080d00780c */ /* 0x000fc80003f05270 */
[----:B-1----:R-:W-:Y:S02]  /*21bd0*/  SEL R3, RZ, 0x1, P0 ;  /* 0x00000001ff037807 */ /* 0x002fe40000000000 */
[----:B------:R-:W-:Y:S02]  /*21be0*/  SEL R13, R13, RZ, P0 ;  /* 0x000000ff0d0d7207 */ /* 0x000fe40000000000 */
[----:B------:R-:W-:Y:S02]  /*21bf0*/  LOP3.LUT R14, R14, R3, RZ, 0x3c, !PT ;  /* 0x000000030e0e7212 */ /* 0x000fe400078e3cff */
[----:B------:R-:W-:Y:S02]  /*21c00*/  LEA R3, R13, R2, 0x3 ;  /* 0x000000020d037211 */ /* 0x000fe400078e18ff */
[----:B------:R-:W-:-:S04]  /*21c10*/  SHF.L.U32 R0, R14, 0x1f, RZ ;  /* 0x0000001f0e007819 */ /* 0x000fc800000006ff */
[----:B------:R-:W1:Y:S02]  /*21c20*/  SYNCS.PHASECHK.TRANS64.TRYWAIT P0, [R3+URZ+0x34440], R0 ;  /* 0x03444000030075a7 */ /* 0x000e64000800017f */
[----:B-1----:R-:W-:Y:S05]  /*21c30*/  @!P0 BRA `(.L_x_343) ;  /* 0x0000001800488947 */ /* 0x002fea0003800000 */
.L_x_418:
[----:B------:R-:W-:Y:S05]  /*21c40*/  @!P1 BRA `(.L_x_344) ;  /* 0x0000000000049947 */ /* 0x000fea0003800000 */
[----:B------:R-:W-:Y:S01]  /*21c50*/  BPT.TRAP 0x1 ;  /* 0x000000040000795c */ /* 0x000fe20000300000 */
.L_x_344:
[----:B-1----:R-:W-:-:S05]  /*21c60*/  VIADD R0, R13, 0x1 ;  /* 0x000000010d007836 */ /* 0x002fca0000000000 */
[----:B------:R-:W-:-:S04]  /*21c70*/  ISETP.NE.AND P0, PT, R0, 0x8, PT ;  /* 0x000000080000780c */ /* 0x000fc80003f05270 */
[----:B------:R-:W-:Y:S02]  /*21c80*/  SEL R3, RZ, 0x1, P0 ;  /* 0x00000001ff037807 */ /* 0x000fe40000000000 */
[----:B------:R-:W-:Y:S02]  /*21c90*/  SEL R5, R0, RZ, P0 ;  /* 0x000000ff00057207 */ /* 0x000fe40000000000 */
[----:B------:R-:W-:Y:S02]  /*21ca0*/  LOP3.LUT R14, R14, R3, RZ, 0x3c, !PT ;  /* 0x000000030e0e7212 */ /* 0x000fe400078e3cff */
[----:B------:R-:W-:Y:S02]  /*21cb0*/  LEA R3, R5, R2, 0x3 ;  /* 0x0000000205037211 */ /* 0x000fe400078e18ff */
[----:B------:R-:W-:-:S04]  /*21cc0*/  SHF.L.U32 R0, R14, 0x1f, RZ ;  /* 0x0000001f0e007819 */ /* 0x000fc800000006ff */
[----:B------:R-:W1:Y:S02]  /*21cd0*/  SYNCS.PHASECHK.TRANS64.TRYWAIT P0, [R3+URZ+0x34440], R0 ;  /* 0x03444000030075a7 */ /* 0x000e64000800017f */
[----:B-1----:R-:W-:Y:S05]  /*21ce0*/  @!P0 BRA `(.L_x_345) ;  /* 0x0000001800308947 */ /* 0x002fea0003800000 */
.L_x_419:
[----:B------:R-:W-:Y:S05]  /*21cf0*/  @!P1 BRA `(.L_x_346) ;  /* 0x0000000000049947 */ /* 0x000fea0003800000 */
[----:B------:R-:W-:Y:S01]  /*21d00*/  BPT.TRAP 0x1 ;  /* 0x000000040000795c */ /* 0x000fe20000300000 */
.L_x_346:
        /* <DEDUP_REMOVED lines=9> */
.L_x_420:
[----:B------:R-:W-:Y:S05]  /*21da0*/  @!P1 BRA `(.L_x_348) ;  /* 0x0000000000049947 */ /* 0x000fea0003800000 */
[----:B------:R-:W-:Y:S01]  /*21db0*/  BPT.TRAP 0x1 ;  /* 0x000000040000795c */ /* 0x000fe20000300000 */
.L_x_348:
        /* <DEDUP_REMOVED lines=9> */
.L_x_421:
[----:B------:R-:W-:Y:S05]  /*21e50*/  @!P1 BRA `(.L_x_350) ;  /* 0x0000000000049947 */ /* 0x000fea0003800000 */
[----:B------:R-:W-:Y:S01]  /*21e60*/  BPT.TRAP 0x1 ;  /* 0x000000040000795c */ /* 0x000fe20000300000 */
.L_x_350:
        /* <DEDUP_REMOVED lines=9> */
.L_x_422:
[----:B------:R-:W-:Y:S05]  /*21f00*/  @!P1 BRA `(.L_x_352) ;  /* 0x0000000000049947 */ /* 0x000fea0003800000 */
[----:B------:R-:W-:Y:S01]  /*21f10*/  BPT.TRAP 0x1 ;  /* 0x000000040000795c */ /* 0x000fe20000300000 */
.L_x_352:
[----:B-1----:R-:W-:-:S05]  /*21f20*/  VIADD R0, R5, 0x1 ;  /* 0x0000000105007836 */ /* 0x002fca0000000000 */
[----:B------:R-:W-:-:S04]  /*21f30*/  ISETP.NE.AND P0, PT, R0, 0x8, PT ;  /* 0x000000080000780c */ /* 0x000fc80003f05270 */
[----:B------:R-:W-:Y:S02]  /*21f40*/  SEL R3, RZ, 0x1, P0 ;  /* 0x00000001ff037807 */ /* 0x000fe40000000000 */
[----:B------:R-:W-:Y:S02]  /*21f50*/  SEL R5, R0, RZ, P0 ;  /* 0x000000ff00057207 */ /* 0x000fe40000000000 */
[----:B----4-:R-:W-:Y:S02]  /*21f60*/  LOP3.LUT R7, R14, R3, RZ, 0x3c, !PT ;  /* 0x000000030e077212 */ /* 0x010fe400078e3cff */
[----:B------:R-:W-:Y:S02]  /*21f70*/  LEA R3, R5, R2, 0x3 ;  /* 0x0000000205037211 */ /* 0x000fe400078e18ff */
[----:B------:R-:W-:-:S04]  /*21f80*/  SHF.L.U32 R0, R7, 0x1f, RZ ;  /* 0x0000001f07007819 */ /* 0x000fc800000006ff */
[----:B------:R-:W1:Y:S02]  /*21f90*/  SYNCS.PHASECHK.TRANS64.TRYWAIT P0, [R3+URZ+0x34440], R0 ;  /* 0x03444000030075a7 */ /* 0x000e64000800017f */
[----:B-1----:R-:W-:Y:S05]  /*21fa0*/  @!P0 BRA `(.L_x_353) ;  /* 0x0000001400d08947 */ /* 0x002fea0003800000 */
.L_x_423:
[----:B------:R-:W-:Y:S05]  /*21fb0*/  @!P1 BRA `(.L_x_354) ;  /* 0x0000000000049947 */ /* 0x000fea0003800000 */
[----:B------:R-:W-:Y:S01]  /*21fc0*/  BPT.TRAP 0x1 ;  /* 0x000000040000795c */ /* 0x000fe20000300000 */
.L_x_354:
[----:B-1----:R-:W-:-:S05]  /*21fd0*/  VIADD R0, R5, 0x1 ;  /* 0x0000000105007836 */ /* 0x002fca0000000000 */
[----:B------:R-:W-:-:S04]  /*21fe0*/  ISETP.NE.AND P0, PT, R0, 0x8, PT ;  /* 0x000000080000780c */ /* 0x000fc80003f05270 */
[----:B------:R-:W-:Y:S02]  /*21ff0*/  SEL R4, RZ, 0x1, P0 ;  /* 0x00000001ff047807 */ /* 0x000fe40000000000 */
[----:B------:R-:W-:Y:S02]  /*22000*/  SEL R3, R0, RZ, P0 ;  /* 0x000000ff00037207 */ /* 0x000fe40000000000 */
[----:B------:R-:W-:Y:S02]  /*22010*/  LOP3.LUT R0, R7, R4, RZ, 0x3c, !PT ;  /* 0x0000000407007212 */ /* 0x000fe400078e3cff */
[----:B------:R-:W-:Y:S02]  /*22020*/  LEA R3, R3, R2, 0x3 ;  /* 0x0000000203037211 */ /* 0x000fe400078e18ff */
[----:B------:R-:W-:-:S07]  /*22030*/  SHF.L.U32 R0, R0, 0x1f, RZ ;  /* 0x0000001f00007819 */ /* 0x000fce00000006ff */
.L_x_355:
[----:B-1----:R1:W2:Y:S02]  /*22040*/  SYNCS.PHASECHK.TRANS64.TRYWAIT P0, [R3+URZ+0x34440], R0 ;  /* 0x03444000030075a7 */ /* 0x0022a4000800017f */
[----:B--2---:R-:W-:Y:S05]  /*22050*/  @!P0 NANOSLEEP.SYNCS 0x989680 ;  /* 0x009896800000895d */ /* 0x004fea0003900000 */
[----:B------:R-:W2:Y:S02]  /*22060*/  @!P0 SYNCS.PHASECHK.TRANS64 P0, [R3+URZ+0x34440], R0 ;  /* 0x03444000030085a7 */ /* 0x000ea4000800007f */
[----:B--2---:R-:W-:Y:S05]  /*22070*/  @P0 EXIT ;  /* 0x000000000000094d */ /* 0x004fea0003800000 */
[----:B------:R-:W-:Y:S05]  /*22080*/  BRA `(.L_x_355) ;  /* 0xfffffffc00ec7947 */ /* 0x000fea000383ffff */
.L_x_21:
[----:B-1----:R-:W-:-:S04]  /*22090*/  IMAD.U32 R12, RZ, RZ, UR11 ;  /* 0x0000000bff0c7e24 */ /* 0x002fc8000f8e00ff */
[----:B------:R1:W2:Y:S03]  /*220a0*/  SYNCS.PHASECHK.TRANS64.TRYWAIT P1, [R12+URZ+0x34400], R3 ;  /* 0x034400030c0075a7 */ /* 0x0002a6000802017f */
[----:B--2---:R-:W-:Y:S05]  /*220b0*/  @!P1 NANOSLEEP.SYNCS 0x989680 ;  /* 0x009896800000995d */ /* 0x004fea0003900000 */
[----:B------:R-:W2:Y:S02]  /*220c0*/  @!P1 SYNCS.PHASECHK.TRANS64 P1, [R12+URZ+0x34400], R3 ;  /* 0x034400030c0095a7 */ /* 0x000ea4000802007f */
[----:B--2---:R-:W-:Y:S05]  /*220d0*/  @!P1 BRA `(.L_x_21) ;  /* 0xfffffffc00ec9947 */ /* 0x004fea000383ffff */
[----:B------:R-:W-:Y:S05]  /*220e0*/  BRA `(.L_x_356) ;  /* 0xfffffe0c00107947 */ /* 0x000fea000383ffff */
.L_x_33:
[----:B------:R-:W-:-:S06]  /*220f0*/  UIADD3 UR4, UR50, UR49, URZ ;  /* 0x0000003132047290 */ /* 0x000fcc000fffe03f */
[----:B-1----:R-:W-:-:S04]  /*22100*/  MOV R0, UR4 ;  /* 0x0000000400007c02 */ /* 0x002fc80008000f00 */
[----:B------:R1:W2:Y:S03]  /*22110*/  SYNCS.PHASECHK.TRANS64.TRYWAIT P0, [R0+URZ], R7 ;  /* 0x00000007000075a7 */ /* 0x0002a6000800017f */
[----:B--2---:R-:W-:Y:S05]  /*22120*/  @!P0 NANOSLEEP.SYNCS 0x989680 ;  /* 0x009896800000895d */ /* 0x004fea0003900000 */
[----:B------:R-:W2:Y:S02]  /*22130*/  @!P0 SYNCS.PHASECHK.TRANS64 P0, [R0+URZ], R7 ;  /* 0x00000007000085a7 */ /* 0x000ea4000800007f */
[----:B--2---:R-:W-:Y:S05]  /*22140*/  @!P0 BRA `(.L_x_33) ;  /* 0xfffffffc00e88947 */ /* 0x004fea000383ffff */
[----:B------:R-:W-:Y:S05]  /*22150*/  BRA `(.L_x_357) ;  /* 0xfffffe18005c7947 */ /* 0x000fea000383ffff */
.L_x_38:
[----:B---3--:R-:W-:-:S04]  /*22160*/  IMAD.U32 R3, RZ, RZ, UR4 ;  /* 0x00000004ff037e24 */ /* 0x008fc8000f8e00ff */
[----:B------:R3:W4:Y:S03]  /*22170*/  SYNCS.PHASECHK.TRANS64.TRYWAIT P0, [R3+URZ+0x34480], R0 ;  /* 0x03448000030075a7 */ /* 0x000726000800017f */
[----:B----4-:R-:W-:Y:S05]  /*22180*/  @!P0 NANOSLEEP.SYNCS 0x989680 ;  /* 0x009896800000895d */ /* 0x010fea0003900000 */
[----:B------:R-:W4:Y:S02]  /*22190*/  @!P0 SYNCS.PHASECHK.TRANS64 P0, [R3+URZ+0x34480], R0 ;  /* 0x03448000030085a7 */ /* 0x000f24000800007f */
[----:B----4-:R-:W-:Y:S05]  /*221a0*/  @!P0 BRA `(.L_x_38) ;  /* 0xfffffffc00ec8947 */ /* 0x010fea000383ffff */
[----:B------:R-:W-:Y:S05]  /*221b0*/  BRA `(.L_x_37) ;  /* 0xfffffe24008c7947 */ /* 0x000fea000383ffff */
.L_x_43:
[----:B---3--:R-:W-:-:S04]  /*221c0*/  MOV R7, UR7 ;  /* 0x0000000700077c02 */ /* 0x008fc80008000f00 */
[----:B------:R3:W4:Y:S03]  /*221d0*/  SYNCS.PHASECHK.TRANS64.TRYWAIT P0, [R7+URZ+0x34480], R3 ;  /* 0x03448003070075a7 */ /* 0x000726000800017f */
[----:B----4-:R-:W-:Y:S05]  /*221e0*/  @!P0 NANOSLEEP.SYNCS 0x989680 ;  /* 0x009896800000895d */ /* 0x010fea0003900000 */
[----:B------:R-:W4:Y:S02]  /*221f0*/  @!P0 SYNCS.PHASECHK.TRANS64 P0, [R7+URZ+0x34480], R3 ;  /* 0x03448003070085a7 */ /* 0x000f24000800007f */
[----:B----4-:R-:W-:Y:S05]  /*22200*/  @!P0 BRA `(.L_x_43) ;  /* 0xfffffffc00ec8947 */ /* 0x010fea000383ffff */
[----:B------:R-:W-:Y:S05]  /*22210*/  BRA `(.L_x_42) ;  /* 0xfffffea000387947 */ /* 0x000fea000383ffff */
.L_x_49:
[----:B------:R-:W-:-:S06]  /*22220*/  UIADD3 UR4, UR50, UR49, URZ ;  /* 0x0000003132047290 */ /* 0x000fcc000fffe03f */
[----:B-1----:R-:W-:-:S04]  /*22230*/  IMAD.U32 R2, RZ, RZ, UR4 ;  /* 0x00000004ff027e24 */ /* 0x002fc8000f8e00ff */
[----:B------:R1:W3:Y:S03]  /*22240*/  SYNCS.PHASECHK.TRANS64.TRYWAIT P0, [R2+URZ+0x10], R0 ;  /* 0x00001000020075a7 */ /* 0x0002e6000800017f */
[----:B---3--:R-:W-:Y:S05]  /*22250*/  @!P0 NANOSLEEP.SYNCS 0x989680 ;  /* 0x009896800000895d */ /* 0x008fea0003900000 */
[----:B------:R-:W3:Y:S02]  /*22260*/  @!P0 SYNCS.PHASECHK.TRANS64 P0, [R2+URZ+0x10], R0 ;  /* 0x00001000020085a7 */ /* 0x000ee4000800007f */
[----:B---3--:R-:W-:Y:S05]  /*22270*/  @!P0 BRA `(.L_x_49) ;  /* 0xfffffffc00e88947 */ /* 0x008fea000383ffff */
[----:B------:R-:W-:Y:S05]  /*22280*/  BRA `(.L_x_358) ;  /* 0xffffff2800407947 */ /* 0x000fea000383ffff */
.L_x_61:
[----:B------:R-:W-:-:S07]  /*22290*/  MOV R15, 0xffffffff ;  /* 0xffffffff000f7802 */ /* 0x000fce0000000f00 */
[----:B-123-5:R-:W-:Y:S05]  /*222a0*/  WARPSYNC.COLLECTIVE R15, `(.L_x_359) ;  /* 0x000000000f0c7348 */ /* 0x02efea0003c00000 */
[----:B------:R-:W-:Y:S02]  /*222b0*/  ELECT P6, UR62, PT ;  /* 0x00000000003e782f */ /* 0x000fe400038c0000 */
[----:B------:R-:W-:Y:S01]  /*222c0*/  MOV R14, UR62 ;  /* 0x0000003e000e7c02 */ /* 0x000fe20008000f00 */
[----:B-123-5:R-:W-:Y:S10]  /*222d0*/  ENDCOLLECTIVE ;  /* 0x000000000000791b */ /* 0x02eff40003800000 */
.L_x_359:
[----:B------:R-:W-:Y:S05]  /*222e0*/  BRA `(.L_x_360) ;  /* 0xffffff2c00c87947 */ /* 0x000fea000383ffff */
.L_x_63:
[----:B-1----:R-:W-:-:S04]  /*222f0*/  IMAD.U32 R3, RZ, RZ, UR47 ;  /* 0x0000002fff037e24 */ /* 0x002fc8000f8e00ff */
[----:B------:R1:W3:Y:S03]  /*22300*/  SYNCS.PHASECHK.TRANS64.TRYWAIT P2, [R3+URZ+0x344a0], R158 ;  /* 0x0344a09e030075a7 */ /* 0x0002e6000804017f */
[----:B---3--:R-:W-:Y:S05]  /*22310*/  @!P2 NANOSLEEP.SYNCS 0x989680 ;  /* 0x009896800000a95d */ /* 0x008fea0003900000 */
[----:B------:R-:W3:Y:S02]  /*22320*/  @!P2 SYNCS.PHASECHK.TRANS64 P2, [R3+URZ+0x344a0], R158 ;  /* 0x0344a09e0300a5a7 */ /* 0x000ee4000804007f */
[----:B---3--:R-:W-:Y:S05]  /*22330*/  @!P2 BRA `(.L_x_63) ;  /* 0xfffffffc00eca947 */ /* 0x008fea000383ffff */
[----:B------:R-:W-:Y:S05]  /*22340*/  BRA `(.L_x_361) ;  /* 0xffffff2c00d87947 */ /* 0x000fea000383ffff */
.L_x_69:
[----:B-1----:R-:W-:-:S04]  /*22350*/  MOV R12, UR47 ;  /* 0x0000002f000c7c02 */ /* 0x002fc80008000f00 */
[----:B------:R1:W2:Y:S03]  /*22360*/  SYNCS.PHASECHK.TRANS64.TRYWAIT P3, [R12+URZ+0x344a8], R158 ;  /* 0x0344a89e0c0075a7 */ /* 0x0002a6000806017f */
[----:B--2---:R-:W-:Y:S05]  /*22370*/  @!P3 NANOSLEEP.SYNCS 0x989680 ;  /* 0x009896800000b95d */ /* 0x004fea0003900000 */
[----:B------:R-:W2:Y:S02]  /*22380*/  @!P3 SYNCS.PHASECHK.TRANS64 P3, [R12+URZ+0x344a8], R158 ;  /* 0x0344a89e0c00b5a7 */ /* 0x000ea4000806007f */
[----:B--2---:R-:W-:Y:S05]  /*22390*/  @!P3 BRA `(.L_x_69) ;  /* 0xfffffffc00ecb947 */ /* 0x004fea000383ffff */
[----:B------:R-:W-:Y:S05]  /*223a0*/  BRA `(.L_x_362) ;  /* 0xffffff3400787947 */ /* 0x000fea000383ffff */
.L_x_74:
[----:B-1----:R-:W-:-:S04]  /*223b0*/  IMAD.U32 R12, RZ, RZ, UR47 ;  /* 0x0000002fff0c7e24 */ /* 0x002fc8000f8e00ff */
[----:B------:R1:W2:Y:S03]  /*223c0*/  SYNCS.PHASECHK.TRANS64.TRYWAIT P3, [R12+URZ+0x344b0], R158 ;  /* 0x0344b09e0c0075a7 */ /* 0x0002a6000806017f */
[----:B--2---:R-:W-:Y:S05]  /*223d0*/  @!P3 NANOSLEEP.SYNCS 0x989680 ;  /* 0x009896800000b95d */ /* 0x004fea0003900000 */
[----:B------:R-:W2:Y:S02]  /*223e0*/  @!P3 SYNCS.PHASECHK.TRANS64 P3, [R12+URZ+0x344b0], R158 ;  /* 0x0344b09e0c00b5a7 */ /* 0x000ea4000806007f */
[----:B--2---:R-:W-:Y:S05]  /*223f0*/  @!P3 BRA `(.L_x_74) ;  /* 0xfffffffc00ecb947 */ /* 0x004fea000383ffff */
[----:B------:R-:W-:Y:S05]  /*22400*/  BRA `(.L_x_363) ;  /* 0xffffff3800c07947 */ /* 0x000fea000383ffff */
.L_x_79:
[----:B-1----:R-:W-:-:S04]  /*22410*/  MOV R13, UR47 ;  /* 0x0000002f000d7c02 */ /* 0x002fc80008000f00 */
[----:B------:R1:W2:Y:S03]  /*22420*/  SYNCS.PHASECHK.TRANS64.TRYWAIT P3, [R13+URZ+0x344b8], R158 ;  /* 0x0344b89e0d0075a7 */ /* 0x0002a6000806017f */
[----:B--2---:R-:W-:Y:S05]  /*22430*/  @!P3 NANOSLEEP.SYNCS 0x989680 ;  /* 0x009896800000b95d */ /* 0x004fea0003900000 */
[----:B------:R-:W2:Y:S02]  /*22440*/  @!P3 SYNCS.PHASECHK.TRANS64 P3, [R13+URZ+0x344b8], R158 ;  /* 0x0344b89e0d00b5a7 */ /* 0x000ea4000806007f */
[----:B--2---:R-:W-:Y:S05]  /*22450*/  @!P3 BRA `(.L_x_79) ;  /* 0xfffffffc00ecb947 */ /* 0x004fea000383ffff */
[----:B------:R-:W-:Y:S05]  /*22460*/  BRA `(.L_x_364) ;  /* 0xffffff4000487947 */ /* 0x000fea000383ffff */
.L_x_84:
[----:B-1----:R-:W-:-:S04]  /*22470*/  IMAD.U32 R13, RZ, RZ, UR47 ;  /* 0x0000002fff0d7e24 */ /* 0x002fc8000f8e00ff */
[----:B------:R1:W2:Y:S03]  /*22480*/  SYNCS.PHASECHK.TRANS64.TRYWAIT P3, [R13+URZ+0x344a0], R20 ;  /* 0x0344a0140d0075a7 */ /* 0x0002a6000806017f */
[----:B--2---:R-:W-:Y:S05]  /*22490*/  @!P3 NANOSLEEP.SYNCS 0x989680 ;  /* 0x009896800000b95d */ /* 0x004fea0003900000 */
[----:B------:R-:W2:Y:S02]  /*224a0*/  @!P3 SYNCS.PHASECHK.TRANS64 P3, [R13+URZ+0x344a0], R20 ;  /* 0x0344a0140d00b5a7 */ /* 0x000ea4000806007f */
[----:B--2---:R-:W-:Y:S05]  /*224b0*/  @!P3 BRA `(.L_x_84) ;  /* 0xfffffffc00ecb947 */ /* 0x004fea000383ffff */
[----:B------:R-:W-:Y:S05]  /*224c0*/  BRA `(.L_x_365) ;  /* 0xffffff4400987947 */ /* 0x000fea000383ffff */
.L_x_89:
[----:B-1----:R-:W-:-:S04]  /*224d0*/  MOV R13, UR47 ;  /* 0x0000002f000d7c02 */ /* 0x002fc80008000f00 */
[----:B------:R1:W2:Y:S03]  /*224e0*/  SYNCS.PHASECHK.TRANS64.TRYWAIT P3, [R13+URZ+0x344a8], R20 ;  /* 0x0344a8140d0075a7 */ /* 0x0002a6000806017f */
[----:B--2---:R-:W-:Y:S05]  /*224f0*/  @!P3 NANOSLEEP.SYNCS 0x989680 ;  /* 0x009896800000b95d */ /* 0x004fea0003900000 */
[----:B------:R-:W2:Y:S02]  /*22500*/  @!P3 SYNCS.PHASECHK.TRANS64 P3, [R13+URZ+0x344a8], R20 ;  /* 0x0344a8140d00b5a7 */ /* 0x000ea4000806007f */
[----:B--2---:R-:W-:Y:S05]  /*22510*/  @!P3 BRA `(.L_x_89) ;  /* 0xfffffffc00ecb947 */ /* 0x004fea000383ffff */
[----:B------:R-:W-:Y:S05]  /*22520*/  BRA `(.L_x_366) ;  /* 0xffffff4c00207947 */ /* 0x000fea000383ffff */
.L_x_94:
[----:B-1----:R-:W-:-:S04]  /*22530*/  IMAD.U32 R13, RZ, RZ, UR47 ;  /* 0x0000002fff0d7e24 */ /* 0x002fc8000f8e00ff */
[----:B------:R1:W2:Y:S03]  /*22540*/  SYNCS.PHASECHK.TRANS64.TRYWAIT P3, [R13+URZ+0x344b0], R20 ;  /* 0x0344b0140d0075a7 */ /* 0x0002a6000806017f */
[----:B--2---:R-:W-:Y:S05]  /*22550*/  @!P3 NANOSLEEP.SYNCS 0x989680 ;  /* 0x009896800000b95d */ /* 0x004fea0003900000 */
[----:B------:R-:W2:Y:S02]  /*22560*/  @!P3 SYNCS.PHASECHK.TRANS64 P3, [R13+URZ+0x344b0], R20 ;  /* 0x0344b0140d00b5a7 */ /* 0x000ea4000806007f */
[----:B--2---:R-:W-:Y:S05]  /*22570*/  @!P3 BRA `(.L_x_94) ;  /* 0xfffffffc00ecb947 */ /* 0x004fea000383ffff */
[----:B------:R-:W-:Y:S05]  /*22580*/  BRA `(.L_x_367) ;  /* 0xffffff5000607947 */ /* 0x000fea000383ffff */
.L_x_99:
[----:B-1----:R-:W-:-:S04]  /*22590*/  MOV R13, UR47 ;  /* 0x0000002f000d7c02 */ /* 0x002fc80008000f00 */
[----:B------:R1:W2:Y:S03]  /*225a0*/  SYNCS.PHASECHK.TRANS64.TRYWAIT P3, [R13+URZ+0x344b8], R20 ;  /* 0x0344b8140d0075a7 */ /* 0x0002a6000806017f */
[----:B--2---:R-:W-:Y:S05]  /*225b0*/  @!P3 NANOSLEEP.SYNCS 0x989680 ;  /* 0x009896800000b95d */ /* 0x004fea0003900000 */
[----:B------:R-:W2:Y:S02]  /*225c0*/  @!P3 SYNCS.PHASECHK.TRANS64 P3, [R13+URZ+0x344b8], R20 ;  /* 0x0344b8140d00b5a7 */ /* 0x000ea4000806007f */
[----:B--2---:R-:W-:Y:S05]  /*225d0*/  @!P3 BRA `(.L_x_99) ;  /* 0xfffffffc00ecb947 */ /* 0x004fea000383ffff */
[----:B------:R-:W-:Y:S05]  /*225e0*/  BRA `(.L_x_368) ;  /* 0xffffff5400e07947 */ /* 0x000fea000383ffff */
.L_x_104:
[----:B-1----:R-:W-:-:S04]  /*225f0*/  IMAD.U32 R13, RZ, RZ, UR47 ;  /* 0x0000002fff0d7e24 */ /* 0x002fc8000f8e00ff */
[----:B------:R1:W2:Y:S03]  /*22600*/  SYNCS.PHASECHK.TRANS64.TRYWAIT P3, [R13+URZ+0x344a0], R158 ;  /* 0x0344a09e0d0075a7 */ /* 0x0002a6000806017f */
[----:B--2---:R-:W-:Y:S05]  /*22610*/  @!P3 NANOSLEEP.SYNCS 0x989680 ;  /* 0x009896800000b95d */ /* 0x004fea0003900000 */
[----:B------:R-:W2:Y:S02]  /*22620*/  @!P3 SYNCS.PHASECHK.TRANS64 P3, [R13+URZ+0x344a0], R158 ;  /* 0x0344a09e0d00b5a7 */ /* 0x000ea4000806007f */
[----:B--2---:R-:W-:Y:S05]  /*22630*/  @!P3 BRA `(.L_x_104) ;  /* 0xfffffffc00ecb947 */ /* 0x004fea000383ffff */
[----:B------:R-:W-:Y:S05]  /*22640*/  BRA `(.L_x_369) ;  /* 0xffffff5c00207947 */ /* 0x000fea000383ffff */
.L_x_109:
[----:B-1----:R-:W-:-:S04]  /*22650*/  MOV R13, UR47 ;  /* 0x0000002f000d7c02 */ /* 0x002fc80008000f00 */
[----:B------:R1:W2:Y:S03]  /*22660*/  SYNCS.PHASECHK.TRANS64.TRYWAIT P3, [R13+URZ+0x344a8], R158 ;  /* 0x0344a89e0d0075a7 */ /* 0x0002a6000806017f */
[----:B--2---:R-:W-:Y:S05]  /*22670*/  @!P3 NANOSLEEP.SYNCS 0x989680 ;  /* 0x009896800000b95d */ /* 0x004fea0003900000 */
[----:B------:R-:W2:Y:S02]  /*22680*/  @!P3 SYNCS.PHASECHK.TRANS64 P3, [R13+URZ+0x344a8], R158 ;  /* 0x0344a89e0d00b5a7 */ /* 0x000ea4000806007f */
[----:B--2---:R-:W-:Y:S05]  /*22690*/  @!P3 BRA `(.L_x_109) ;  /* 0xfffffffc00ecb947 */ /* 0x004fea000383ffff */
[----:B------:R-:W-:Y:S05]  /*226a0*/  BRA `(.L_x_370) ;  /* 0xffffff6000a07947 */ /* 0x000fea000383ffff */
.L_x_114:
[----:B-1----:R-:W-:-:S04]  /*226b0*/  IMAD.U32 R13, RZ, RZ, UR47 ;  /* 0x0000002fff0d7e24 */ /* 0x002fc8000f8e00ff */
[----:B------:R1:W2:Y:S03]  /*226c0*/  SYNCS.PHASECHK.TRANS64.TRYWAIT P3, [R13+URZ+0x344b0], R158 ;  /* 0x0344b09e0d0075a7 */ /* 0x0002a6000806017f */
[----:B--2---:R-:W-:Y:S05]  /*226d0*/  @!P3 NANOSLEEP.SYNCS 0x989680 ;  /* 0x009896800000b95d */ /* 0x004fea0003900000 */
[----:B------:R-:W2:Y:S02]  /*226e0*/  @!P3 SYNCS.PHASECHK.TRANS64 P3, [R13+URZ+0x344b0], R158 ;  /* 0x0344b09e0d00b5a7 */ /* 0x000ea4000806007f */
[----:B--2---:R-:W-:Y:S05]  /*226f0*/  @!P3 BRA `(.L_x_114) ;  /* 0xfffffffc00ecb947 */ /* 0x004fea000383ffff */
[----:B------:R-:W-:Y:S05]  /*22700*/  BRA `(.L_x_371) ;  /* 0xffffff6400e07947 */ /* 0x000fea000383ffff */
.L_x_119:
[----:B-1----:R-:W-:-:S04]  /*22710*/  MOV R13, UR47 ;  /* 0x0000002f000d7c02 */ /* 0x002fc80008000f00 */
[----:B------:R1:W2:Y:S03]  /*22720*/  SYNCS.PHASECHK.TRANS64.TRYWAIT P3, [R13+URZ+0x344b8], R158 ;  /* 0x0344b89e0d0075a7 */ /* 0x0002a6000806017f */
[----:B--2---:R-:W-:Y:S05]  /*22730*/  @!P3 NANOSLEEP.SYNCS 0x989680 ;  /* 0x009896800000b95d */ /* 0x004fea0003900000 */
[----:B------:R-:W2:Y:S02]  /*22740*/  @!P3 SYNCS.PHASECHK.TRANS64 P3, [R13+URZ+0x344b8], R158 ;  /* 0x0344b89e0d00b5a7 */ /* 0x000ea4000806007f */
[----:B--2---:R-:W-:Y:S05]  /*22750*/  @!P3 BRA `(.L_x_119) ;  /* 0xfffffffc00ecb947 */ /* 0x004fea000383ffff */
[----:B------:R-:W-:Y:S05]  /*22760*/  BRA `(.L_x_372) ;  /* 0xffffff6c00607947 */ /* 0x000fea000383ffff */
.L_x_124:
[----:B-1----:R-:W-:-:S04]  /*22770*/  IMAD.U32 R13, RZ, RZ, UR47 ;  /* 0x0000002fff0d7e24 */ /* 0x002fc8000f8e00ff */
[----:B------:R1:W2:Y:S03]  /*22780*/  SYNCS.PHASECHK.TRANS64.TRYWAIT P3, [R13+URZ+0x344a0], R20 ;  /* 0x0344a0140d0075a7 */ /* 0x0002a6000806017f */
[----:B--2---:R-:W-:Y:S05]  /*22790*/  @!P3 NANOSLEEP.SYNCS 0x989680 ;  /* 0x009896800000b95d */ /* 0x004fea0003900000 */
[----:B------:R-:W2:Y:S02]  /*227a0*/  @!P3 SYNCS.PHASECHK.TRANS64 P3, [R13+URZ+0x344a0], R20 ;  /* 0x0344a0140d00b5a7 */ /* 0x000ea4000806007f */
[----:B--2---:R-:W-:Y:S05]  /*227b0*/  @!P3 BRA `(.L_x_124) ;  /* 0xfffffffc00ecb947 */ /* 0x004fea000383ffff */
[----:B------:R-:W-:Y:S05]  /*227c0*/  BRA `(.L_x_373) ;  /* 0xffffff7000a07947 */ /* 0x000fea000383ffff */
.L_x_129:
[----:B-1----:R-:W-:-:S04]  /*227d0*/  MOV R13, UR47 ;  /* 0x0000002f000d7c02 */ /* 0x002fc80008000f00 */
[----:B------:R1:W2:Y:S03]  /*227e0*/  SYNCS.PHASECHK.TRANS64.TRYWAIT P3, [R13+URZ+0x344a8], R20 ;  /* 0x0344a8140d0075a7 */ /* 0x0002a6000806017f */
[----:B--2---:R-:W-:Y:S05]  /*227f0*/  @!P3 NANOSLEEP.SYNCS 0x989680 ;  /* 0x009896800000b95d */ /* 0x004fea0003900000 */
[----:B------:R-:W2:Y:S02]  /*22800*/  @!P3 SYNCS.PHASECHK.TRANS64 P3, [R13+URZ+0x344a8], R20 ;  /* 0x0344a8140d00b5a7 */ /* 0x000ea4000806007f */
[----:B--2---:R-:W-:Y:S05]  /*22810*/  @!P3 BRA `(.L_x_129) ;  /* 0xfffffffc00ecb947 */ /* 0x004fea000383ffff */
[----:B------:R-:W-:Y:S05]  /*22820*/  BRA `(.L_x_374) ;  /* 0xffffff7800207947 */ /* 0x000fea000383ffff */
.L_x_134:
[----:B-1----:R-:W-:-:S04]  /*22830*/  IMAD.U32 R13, RZ, RZ, UR47 ;  /* 0x0000002fff0d7e24 */ /* 0x002fc8000f8e00ff */
[----:B------:R1:W2:Y:S03]  /*22840*/  SYNCS.PHASECHK.TRANS64.TRYWAIT P3, [R13+URZ+0x344b0], R20 ;  /* 0x0344b0140d0075a7 */ /* 0x0002a6000806017f */
[----:B--2---:R-:W-:Y:S05]  /*22850*/  @!P3 NANOSLEEP.SYNCS 0x989680 ;  /* 0x009896800000b95d */ /* 0x004fea0003900000 */
[----:B------:R-:W2:Y:S02]  /*22860*/  @!P3 SYNCS.PHASECHK.TRANS64 P3, [R13+URZ+0x344b0], R20 ;  /* 0x0344b0140d00b5a7 */ /* 0x000ea4000806007f */
[----:B--2---:R-:W-:Y:S05]  /*22870*/  @!P3 BRA `(.L_x_134) ;  /* 0xfffffffc00ecb947 */ /* 0x004fea000383ffff */
[----:B------:R-:W-:Y:S05]  /*22880*/  BRA `(.L_x_375) ;  /* 0xffffff7c00607947 */ /* 0x000fea000383ffff */
.L_x_139:
[----:B-1----:R-:W-:-:S04]  /*22890*/  MOV R13, UR47 ;  /* 0x0000002f000d7c02 */ /* 0x002fc80008000f00 */
[----:B------:R1:W2:Y:S03]  /*228a0*/  SYNCS.PHASECHK.TRANS64.TRYWAIT P3, [R13+URZ+0x344b8], R20 ;  /* 0x0344b8140d0075a7 */ /* 0x0002a6000806017f */
[----:B--2---:R-:W-:Y:S05]  /*228b0*/  @!P3 NANOSLEEP.SYNCS 0x989680 ;  /* 0x009896800000b95d */ /* 0x004fea0003900000 */
[----:B------:R-:W2:Y:S02]  /*228c0*/  @!P3 SYNCS.PHASECHK.TRANS64 P3, [R13+URZ+0x344b8], R20 ;  /* 0x0344b8140d00b5a7 */ /* 0x000ea4000806007f */
[----:B--2---:R-:W-:Y:S05]  /*228d0*/  @!P3 BRA `(.L_x_139) ;  /* 0xfffffffc00ecb947 */ /* 0x004fea000383ffff */
[----:B------:R-:W-:Y:S05]  /*228e0*/  BRA `(.L_x_376) ;  /* 0xffffff8000e07947 */ /* 0x000fea000383ffff */
.L_x_144:
[----:B-1----:R-:W-:-:S04]  /*228f0*/  IMAD.U32 R3, RZ, RZ, UR4 ;  /* 0x00000004ff037e24 */ /* 0x002fc8000f8e00ff */
[----:B------:R1:W2:Y:S03]  /*22900*/  SYNCS.PHASECHK.TRANS64.TRYWAIT P2, [R3+URZ+0x34400], R0 ;  /* 0x03440000030075a7 */ /* 0x0002a6000804017f */
[----:B--2---:R-:W-:Y:S05]  /*22910*/  @!P2 NANOSLEEP.SYNCS 0x989680 ;  /* 0x009896800000a95d */ /* 0x004fea0003900000 */
[----:B------:R-:W2:Y:S02]  /*22920*/  @!P2 SYNCS.PHASECHK.TRANS64 P2, [R3+URZ+0x34400], R0 ;  /* 0x034400000300a5a7 */ /* 0x000ea4000804007f */
[----:B--2---:R-:W-:Y:S05]  /*22930*/  @!P2 BRA `(.L_x_144) ;  /* 0xfffffffc00eca947 */ /* 0x004fea000383ffff */
[----:B------:R-:W-:Y:S05]  /*22940*/  BRA `(.L_x_377) ;  /* 0xffffff8800387947 */ /* 0x000fea000383ffff */
.L_x_148:
[----:B-1----:R-:W-:-:S04]  /*22950*/  MOV R3, UR4 ;  /* 0x0000000400037c02 */ /* 0x002fc80008000f00 */
[----:B------:R1:W2:Y:S03]  /*22960*/  SYNCS.PHASECHK.TRANS64.TRYWAIT P2, [R3+URZ+0x34400], R2 ;  /* 0x03440002030075a7 */ /* 0x0002a6000804017f */
[----:B--2---:R-:W-:Y:S05]  /*22970*/  @!P2 NANOSLEEP.SYNCS 0x989680 ;  /* 0x009896800000a95d */ /* 0x004fea0003900000 */
[----:B------:R-:W2:Y:S02]  /*22980*/  @!P2 SYNCS.PHASECHK.TRANS64 P2, [R3+URZ+0x34400], R2 ;  /* 0x034400020300a5a7 */ /* 0x000ea4000804007f */
[----:B--2---:R-:W-:Y:S05]  /*22990*/  @!P2 BRA `(.L_x_148) ;  /* 0xfffffffc00eca947 */ /* 0x004fea000383ffff */
[----:B------:R-:W-:Y:S05]  /*229a0*/  BRA `(.L_x_378) ;  /* 0xffffff8800d87947 */ /* 0x000fea000383ffff */
.L_x_166:
[----:B-1----:R-:W-:-:S04]  /*229b0*/  IMAD.U32 R3, RZ, RZ, UR6 ;  /* 0x00000006ff037e24 */ /* 0x002fc8000f8e00ff */
[----:B------:R1:W2:Y:S03]  /*229c0*/  SYNCS.PHASECHK.TRANS64.TRYWAIT P0, [R3+URZ+0x344e8], R0 ;  /* 0x0344e800030075a7 */ /* 0x0002a6000800017f */
[----:B--2---:R-:W-:Y:S05]  /*229d0*/  @!P0 NANOSLEEP.SYNCS 0x989680 ;  /* 0x009896800000895d */ /* 0x004fea0003900000 */
[----:B------:R-:W2:Y:S02]  /*229e0*/  @!P0 SYNCS.PHASECHK.TRANS64 P0, [R3+URZ+0x344e8], R0 ;  /* 0x0344e800030085a7 */ /* 0x000ea4000800007f */
[----:B--2---:R-:W-:Y:S05]  /*229f0*/  @!P0 BRA `(.L_x_166) ;  /* 0xfffffffc00ec8947 */ /* 0x004fea000383ffff */
[----:B------:R-:W-:Y:S05]  /*22a00*/  BRA `(.L_x_379) ;  /* 0xffffff9800387947 */ /* 0x000fea000383ffff */
.L_x_168:
[----:B-1----:R-:W-:-:S04]  /*22a10*/  MOV R6, UR7 ;  /* 0x0000000700067c02 */ /* 0x002fc80008000f00 */
[----:B------:R1:W2:Y:S03]  /*22a20*/  SYNCS.PHASECHK.TRANS64.TRYWAIT P0, [R6+URZ+0x34400], R3 ;  /* 0x03440003060075a7 */ /* 0x0002a6000800017f */
[----:B--2---:R-:W-:Y:S05]  /*22a30*/  @!P0 NANOSLEEP.SYNCS 0x989680 ;  /* 0x009896800000895d */ /* 0x004fea0003900000 */
[----:B------:R-:W2:Y:S02]  /*22a40*/  @!P0 SYNCS.PHASECHK.TRANS64 P0, [R6+URZ+0x34400], R3 ;  /* 0x03440003060085a7 */ /* 0x000ea4000800007f */
[----:B--2---:R-:W-:Y:S05]  /*22a50*/  @!P0 BRA `(.L_x_168) ;  /* 0xfffffffc00ec8947 */ /* 0x004fea000383ffff */
[----:B------:R-:W-:Y:S05]  /*22a60*/  BRA `(.L_x_380) ;  /* 0xffffff9800607947 */ /* 0x000fea000383ffff */
.L_x_174:
[----:B--2---:R-:W-:-:S04]  /*22a70*/  IMAD.U32 R3, RZ, RZ, UR6 ;  /* 0x00000006ff037e24 */ /* 0x004fc8000f8e00ff */
[----:B------:R2:W3:Y:S03]  /*22a80*/  SYNCS.PHASECHK.TRANS64.TRYWAIT P1, [R3+URZ+0x344c0], R8 ;  /* 0x0344c008030075a7 */ /* 0x0004e6000802017f */
[----:B---3--:R-:W-:Y:S05]  /*22a90*/  @!P1 NANOSLEEP.SYNCS 0x989680 ;  /* 0x009896800000995d */ /* 0x008fea0003900000 */
[----:B------:R-:W3:Y:S02]  /*22aa0*/  @!P1 SYNCS.PHASECHK.TRANS64 P1, [R3+URZ+0x344c0], R8 ;  /* 0x0344c008030095a7 */ /* 0x000ee4000802007f */
[----:B---3--:R-:W-:Y:S05]  /*22ab0*/  @!P1 BRA `(.L_x_174) ;  /* 0xfffffffc00ec9947 */ /* 0x008fea000383ffff */
[----:B------:R-:W-:Y:S05]  /*22ac0*/  BRA `(.L_x_381) ;  /* 0xffffff9c000c7947 */ /* 0x000fea000383ffff */
.L_x_180:
[----:B--2---:R-:W-:-:S04]  /*22ad0*/  MOV R3, UR6 ;  /* 0x0000000600037c02 */ /* 0x004fc80008000f00 */
[----:B------:R2:W4:Y:S03]  /*22ae0*/  SYNCS.PHASECHK.TRANS64.TRYWAIT P1, [R3+URZ+0x344c8], R8 ;  /* 0x0344c808030075a7 */ /* 0x000526000802017f */
[----:B----4-:R-:W-:Y:S05]  /*22af0*/  @!P1 NANOSLEEP.SYNCS 0x989680 ;  /* 0x009896800000995d */ /* 0x010fea0003900000 */
[----:B------:R-:W4:Y:S02]  /*22b00*/  @!P1 SYNCS.PHASECHK.TRANS64 P1, [R3+URZ+0x344c8], R8 ;  /* 0x0344c808030095a7 */ /* 0x000f24000802007f */
[----:B----4-:R-:W-:Y:S05]  /*22b10*/  @!P1 BRA `(.L_x_180) ;  /* 0xfffffffc00ec9947 */ /* 0x010fea000383ffff */
[----:B------:R-:W-:Y:S05]  /*22b20*/  BRA `(.L_x_382) ;  /* 0xffffff9c00487947 */ /* 0x000fea000383ffff */
.L_x_186:
[----:B--2---:R-:W-:-:S04]  /*22b30*/  IMAD.U32 R3, RZ, RZ, UR6 ;  /* 0x00000006ff037e24 */ /* 0x004fc8000f8e00ff */
[----:B------:R2:W1:Y:S03]  /*22b40*/  SYNCS.PHASECHK.TRANS64.TRYWAIT P1, [R3+URZ+0x344d0], R8 ;  /* 0x0344d008030075a7 */ /* 0x000466000802017f */
[----:B-1----:R-:W-:Y:S05]  /*22b50*/  @!P1 NANOSLEEP.SYNCS 0x989680 ;  /* 0x009896800000995d */ /* 0x002fea0003900000 */
[----:B------:R-:W1:Y:S02]  /*22b60*/  @!P1 SYNCS.PHASECHK.TRANS64 P1, [R3+URZ+0x344d0], R8 ;  /* 0x0344d008030095a7 */ /* 0x000e64000802007f */
[----:B-1----:R-:W-:Y:S05]  /*22b70*/  @!P1 BRA `(.L_x_186) ;  /* 0xfffffffc00ec9947 */ /* 0x002fea000383ffff */
[----:B------:R-:W-:Y:S05]  /*22b80*/  BRA `(.L_x_383) ;  /* 0xffffff9c00907947 */ /* 0x000fea000383ffff */
.L_x_192:
[----:B--2---:R-:W-:-:S04]  /*22b90*/  MOV R3, UR6 ;  /* 0x0000000600037c02 */ /* 0x004fc80008000f00 */
[----:B------:R2:W1:Y:S03]  /*22ba0*/  SYNCS.PHASECHK.TRANS64.TRYWAIT P1, [R3+URZ+0x344d8], R8 ;  /* 0x0344d808030075a7 */ /* 0x000466000802017f */
[----:B-1----:R-:W-:Y:S05]  /*22bb0*/  @!P1 NANOSLEEP.SYNCS 0x989680 ;  /* 0x009896800000995d */ /* 0x002fea0003900000 */
[----:B------:R-:W1:Y:S02]  /*22bc0*/  @!P1 SYNCS.PHASECHK.TRANS64 P1, [R3+URZ+0x344d8], R8 ;  /* 0x0344d808030095a7 */ /* 0x000e64000802007f */
[----:B-1----:R-:W-:Y:S05]  /*22bd0*/  @!P1 BRA `(.L_x_192) ;  /* 0xfffffffc00ec9947 */ /* 0x002fea000383ffff */
[----:B------:R-:W-:Y:S05]  /*22be0*/  BRA `(.L_x_384) ;  /* 0xffffff9c00d07947 */ /* 0x000fea000383ffff */
.L_x_198:
[----:B-12---:R-:W-:-:S04]  /*22bf0*/  IMAD.U32 R3, RZ, RZ, UR6 ;  /* 0x00000006ff037e24 */ /* 0x006fc8000f8e00ff */
[----:B------:R1:W2:Y:S03]  /*22c00*/  SYNCS.PHASECHK.TRANS64.TRYWAIT P1, [R3+URZ+0x344c0], R2 ;  /* 0x0344c002030075a7 */ /* 0x0002a6000802017f */
[----:B--2---:R-:W-:Y:S05]  /*22c10*/  @!P1 NANOSLEEP.SYNCS 0x989680 ;  /* 0x009896800000995d */ /* 0x004fea0003900000 */
[----:B------:R-:W2:Y:S02]  /*22c20*/  @!P1 SYNCS.PHASECHK.TRANS64 P1, [R3+URZ+0x344c0], R2 ;  /* 0x0344c002030095a7 */ /* 0x000ea4000802007f */
[----:B--2---:R-:W-:Y:S05]  /*22c30*/  @!P1 BRA `(.L_x_198) ;  /* 0xfffffffc00ec9947 */ /* 0x004fea000383ffff */
[----:B------:R-:W-:Y:S05]  /*22c40*/  BRA `(.L_x_385) ;  /* 0xffffffa0001c7947 */ /* 0x000fea000383ffff */
.L_x_204:
[----:B-123--:R-:W-:-:S04]  /*22c50*/  MOV R3, UR6 ;  /* 0x0000000600037c02 */ /* 0x00efc80008000f00 */
[----:B------:R1:W2:Y:S03]  /*22c60*/  SYNCS.PHASECHK.TRANS64.TRYWAIT P1, [R3+URZ+0x344c8], R2 ;  /* 0x0344c802030075a7 */ /* 0x0002a6000802017f */
[----:B--2---:R-:W-:Y:S05]  /*22c70*/  @!P1 NANOSLEEP.SYNCS 0x989680 ;  /* 0x009896800000995d */ /* 0x004fea0003900000 */
[----:B------:R-:W2:Y:S02]  /*22c80*/  @!P1 SYNCS.PHASECHK.TRANS64 P1, [R3+URZ+0x344c8], R2 ;  /* 0x0344c802030095a7 */ /* 0x000ea4000802007f */
[----:B--2---:R-:W-:Y:S05]  /*22c90*/  @!P1 BRA `(.L_x_204) ;  /* 0xfffffffc00ec9947 */ /* 0x004fea000383ffff */
[----:B------:R-:W-:Y:S05]  /*22ca0*/  BRA `(.L_x_386) ;  /* 0xffffffa000507947 */ /* 0x000fea000383ffff */
.L_x_210:
[----:B-1234-:R-:W-:-:S04]  /*22cb0*/  IMAD.U32 R3, RZ, RZ, UR6 ;  /* 0x00000006ff037e24 */ /* 0x01efc8000f8e00ff */
[----:B------:R1:W2:Y:S03]  /*22cc0*/  SYNCS.PHASECHK.TRANS64.TRYWAIT P1, [R3+URZ+0x344d0], R2 ;  /* 0x0344d002030075a7 */ /* 0x0002a6000802017f */
[----:B--2---:R-:W-:Y:S05]  /*22cd0*/  @!P1 NANOSLEEP.SYNCS 0x989680 ;  /* 0x009896800000995d */ /* 0x004fea0003900000 */
[----:B------:R-:W2:Y:S02]  /*22ce0*/  @!P1 SYNCS.PHASECHK.TRANS64 P1, [R3+URZ+0x344d0], R2 ;  /* 0x0344d002030095a7 */ /* 0x000ea4000802007f */
[----:B--2---:R-:W-:Y:S05]  /*22cf0*/  @!P1 BRA `(.L_x_210) ;  /* 0xfffffffc00ec9947 */ /* 0x004fea000383ffff */
[----:B------:R-:W-:Y:S05]  /*22d00*/  BRA `(.L_x_387) ;  /* 0xffffffa0008c7947 */ /* 0x000fea000383ffff */
.L_x_216:
[----:B-1234-:R-:W-:-:S04]  /*22d10*/  MOV R3, UR6 ;  /* 0x0000000600037c02 */ /* 0x01efc80008000f00 */
[----:B------:R1:W2:Y:S03]  /*22d20*/  SYNCS.PHASECHK.TRANS64.TRYWAIT P1, [R3+URZ+0x344d8], R2 ;  /* 0x0344d802030075a7 */ /* 0x0002a6000802017f */
[----:B--2---:R-:W-:Y:S05]  /*22d30*/  @!P1 NANOSLEEP.SYNCS 0x989680 ;  /* 0x009896800000995d */ /* 0x004fea0003900000 */
[----:B------:R-:W2:Y:S02]  /*22d40*/  @!P1 SYNCS.PHASECHK.TRANS64 P1, [R3+URZ+0x344d8], R2 ;  /* 0x0344d802030095a7 */ /* 0x000ea4000802007f */
[----:B--2---:R-:W-:Y:S05]  /*22d50*/  @!P1 BRA `(.L_x_216) ;  /* 0xfffffffc00ec9947 */ /* 0x004fea000383ffff */
[----:B------:R-:W-:Y:S05]  /*22d60*/  BRA `(.L_x_388) ;  /* 0xffffffa000c07947 */ /* 0x000fea000383ffff */
.L_x_222:
[----:B-1234-:R-:W-:-:S04]  /*22d70*/  IMAD.U32 R3, RZ, RZ, UR6 ;  /* 0x00000006ff037e24 */ /* 0x01efc8000f8e00ff */
[----:B------:R1:W2:Y:S03]  /*22d80*/  SYNCS.PHASECHK.TRANS64.TRYWAIT P1, [R3+URZ+0x344c0], R8 ;  /* 0x0344c008030075a7 */ /* 0x0002a6000802017f */
[----:B--2---:R-:W-:Y:S05]  /*22d90*/  @!P1 NANOSLEEP.SYNCS 0x989680 ;  /* 0x009896800000995d */ /* 0x004fea0003900000 */
[----:B------:R-:W2:Y:S02]  /*22da0*/  @!P1 SYNCS.PHASECHK.TRANS64 P1, [R3+URZ+0x344c0], R8 ;  /* 0x0344c008030095a7 */ /* 0x000ea4000802007f */
[----:B--2---:R-:W-:Y:S05]  /*22db0*/  @!P1 BRA `(.L_x_222) ;  /* 0xfffffffc00ec9947 */ /* 0x004fea000383ffff */
[----:B------:R-:W-:Y:S05]  /*22dc0*/  BRA `(.L_x_389) ;  /* 0xffffffa000fc7947 */ /* 0x000fea000383ffff */
.L_x_228:
[----:B-1234-:R-:W-:-:S04]  /*22dd0*/  MOV R3, UR6 ;  /* 0x0000000600037c02 */ /* 0x01efc80008000f00 */
[----:B------:R1:W2:Y:S03]  /*22de0*/  SYNCS.PHASECHK.TRANS64.TRYWAIT P1, [R3+URZ+0x344c8], R8 ;  /* 0x0344c808030075a7 */ /* 0x0002a6000802017f */
[----:B--2---:R-:W-:Y:S05]  /*22df0*/  @!P1 NANOSLEEP.SYNCS 0x989680 ;  /* 0x009896800000995d */ /* 0x004fea0003900000 */
[----:B------:R-:W2:Y:S02]  /*22e00*/  @!P1 SYNCS.PHASECHK.TRANS64 P1, [R3+URZ+0x344c8], R8 ;  /* 0x0344c808030095a7 */ /* 0x000ea4000802007f */
[----:B--2---:R-:W-:Y:S05]  /*22e10*/  @!P1 BRA `(.L_x_228) ;  /* 0xfffffffc00ec9947 */ /* 0x004fea000383ffff */
[----:B------:R-:W-:Y:S05]  /*22e20*/  BRA `(.L_x_390) ;  /* 0xffffffa400307947 */ /* 0x000fea000383ffff */
.L_x_234:
[----:B-1234-:R-:W-:-:S04]  /*22e30*/  IMAD.U32 R3, RZ, RZ, UR6 ;  /* 0x00000006ff037e24 */ /* 0x01efc8000f8e00ff */
[----:B------:R1:W2:Y:S03]  /*22e40*/  SYNCS.PHASECHK.TRANS64.TRYWAIT P1, [R3+URZ+0x344d0], R8 ;  /* 0x0344d008030075a7 */ /* 0x0002a6000802017f */
[----:B--2---:R-:W-:Y:S05]  /*22e50*/  @!P1 NANOSLEEP.SYNCS 0x989680 ;  /* 0x009896800000995d */ /* 0x004fea0003900000 */
[----:B------:R-:W2:Y:S02]  /*22e60*/  @!P1 SYNCS.PHASECHK.TRANS64 P1, [R3+URZ+0x344d0], R8 ;  /* 0x0344d008030095a7 */ /* 0x000ea4000802007f */
[----:B--2---:R-:W-:Y:S05]  /*22e70*/  @!P1 BRA `(.L_x_234) ;  /* 0xfffffffc00ec9947 */ /* 0x004fea000383ffff */
[----:B------:R-:W-:Y:S05]  /*22e80*/  BRA `(.L_x_391) ;  /* 0xffffffa4006c7947 */ /* 0x000fea000383ffff */
.L_x_240:
[----:B-1234-:R-:W-:-:S04]  /*22e90*/  MOV R3, UR6 ;  /* 0x0000000600037c02 */ /* 0x01efc80008000f00 */
[----:B------:R1:W2:Y:S03]  /*22ea0*/  SYNCS.PHASECHK.TRANS64.TRYWAIT P1, [R3+URZ+0x344d8], R8 ;  /* 0x0344d808030075a7 */ /* 0x0002a6000802017f */
[----:B--2---:R-:W-:Y:S05]  /*22eb0*/  @!P1 NANOSLEEP.SYNCS 0x989680 ;  /* 0x009896800000995d */ /* 0x004fea0003900000 */
[----:B------:R-:W2:Y:S02]  /*22ec0*/  @!P1 SYNCS.PHASECHK.TRANS64 P1, [R3+URZ+0x344d8], R8 ;  /* 0x0344d808030095a7 */ /* 0x000ea4000802007f */
[----:B--2---:R-:W-:Y:S05]  /*22ed0*/  @!P1 BRA `(.L_x_240) ;  /* 0xfffffffc00ec9947 */ /* 0x004fea000383ffff */
[----:B------:R-:W-:Y:S05]  /*22ee0*/  BRA `(.L_x_392) ;  /* 0xffffffa400a07947 */ /* 0x000fea000383ffff */
.L_x_246:
[----:B-1234-:R-:W-:-:S04]  /*22ef0*/  IMAD.U32 R3, RZ, RZ, UR6 ;  /* 0x00000006ff037e24 */ /* 0x01efc8000f8e00ff */
[----:B------:R1:W2:Y:S03]  /*22f00*/  SYNCS.PHASECHK.TRANS64.TRYWAIT P1, [R3+URZ+0x344c0], R2 ;  /* 0x0344c002030075a7 */ /* 0x0002a6000802017f */
[----:B--2---:R-:W-:Y:S05]  /*22f10*/  @!P1 NANOSLEEP.SYNCS 0x989680 ;  /* 0x009896800000995d */ /* 0x004fea0003900000 */
[----:B------:R-:W2:Y:S02]  /*22f20*/  @!P1 SYNCS.PHASECHK.TRANS64 P1, [R3+URZ+0x344c0], R2 ;  /* 0x0344c002030095a7 */ /* 0x000ea4000802007f */
[----:B--2---:R-:W-:Y:S05]  /*22f30*/  @!P1 BRA `(.L_x_246) ;  /* 0xfffffffc00ec9947 */ /* 0x004fea000383ffff */
[----:B------:R-:W-:Y:S05]  /*22f40*/  BRA `(.L_x_393) ;  /* 0xffffffa400dc7947 */ /* 0x000fea000383ffff */
.L_x_252:
[----:B-1234-:R-:W-:-:S04]  /*22f50*/  MOV R3, UR6 ;  /* 0x0000000600037c02 */ /* 0x01efc80008000f00 */
[----:B------:R1:W2:Y:S03]  /*22f60*/  SYNCS.PHASECHK.TRANS64.TRYWAIT P1, [R3+URZ+0x344c8], R2 ;  /* 0x0344c802030075a7 */ /* 0x0002a6000802017f */
[----:B--2---:R-:W-:Y:S05]  /*22f70*/  @!P1 NANOSLEEP.SYNCS 0x989680 ;  /* 0x009896800000995d */ /* 0x004fea0003900000 */
[----:B------:R-:W2:Y:S02]  /*22f80*/  @!P1 SYNCS.PHASECHK.TRANS64 P1, [R3+URZ+0x344c8], R2 ;  /* 0x0344c802030095a7 */ /* 0x000ea4000802007f */
[----:B--2---:R-:W-:Y:S05]  /*22f90*/  @!P1 BRA `(.L_x_252) ;  /* 0xfffffffc00ec9947 */ /* 0x004fea000383ffff */
[----:B------:R-:W-:Y:S05]  /*22fa0*/  BRA `(.L_x_394) ;  /* 0xffffffa800107947 */ /* 0x000fea000383ffff */
.L_x_258:
[----:B-1234-:R-:W-:-:S04]  /*22fb0*/  IMAD.U32 R3, RZ, RZ, UR6 ;  /* 0x00000006ff037e24 */ /* 0x01efc8000f8e00ff */
[----:B------:R1:W2:Y:S03]  /*22fc0*/  SYNCS.PHASECHK.TRANS64.TRYWAIT P1, [R3+URZ+0x344d0], R2 ;  /* 0x0344d002030075a7 */ /* 0x0002a6000802017f */
[----:B--2---:R-:W-:Y:S05]  /*22fd0*/  @!P1 NANOSLEEP.SYNCS 0x989680 ;  /* 0x009896800000995d */ /* 0x004fea0003900000 */
[----:B------:R-:W2:Y:S02]  /*22fe0*/  @!P1 SYNCS.PHASECHK.TRANS64 P1, [R3+URZ+0x344d0], R2 ;  /* 0x0344d002030095a7 */ /* 0x000ea4000802007f */
[----:B--2---:R-:W-:Y:S05]  /*22ff0*/  @!P1 BRA `(.L_x_258) ;  /* 0xfffffffc00ec9947 */ /* 0x004fea000383ffff */
[----:B------:R-:W-:Y:S05]  /*23000*/  BRA `(.L_x_395) ;  /* 0xffffffa8004c7947 */ /* 0x000fea000383ffff */
.L_x_264:
[----:B-1234-:R-:W-:-:S04]  /*23010*/  MOV R3, UR6 ;  /* 0x0000000600037c02 */ /* 0x01efc80008000f00 */
[----:B------:R1:W2:Y:S03]  /*23020*/  SYNCS.PHASECHK.TRANS64.TRYWAIT P1, [R3+URZ+0x344d8], R2 ;  /* 0x0344d802030075a7 */ /* 0x0002a6000802017f */
[----:B--2---:R-:W-:Y:S05]  /*23030*/  @!P1 NANOSLEEP.SYNCS 0x989680 ;  /* 0x009896800000995d */ /* 0x004fea0003900000 */
[----:B------:R-:W2:Y:S02]  /*23040*/  @!P1 SYNCS.PHASECHK.TRANS64 P1, [R3+URZ+0x344d8], R2 ;  /* 0x0344d802030095a7 */ /* 0x000ea4000802007f */
[----:B--2---:R-:W-:Y:S05]  /*23050*/  @!P1 BRA `(.L_x_264) ;  /* 0xfffffffc00ec9947 */ /* 0x004fea000383ffff */
[----:B------:R-:W-:Y:S05]  /*23060*/  BRA `(.L_x_396) ;  /* 0xffffffa800847947 */ /* 0x000fea000383ffff */
.L_x_279:
[----:B-1----:R-:W-:-:S04]  /*23070*/  IMAD.U32 R3, RZ, RZ, UR6 ;  /* 0x00000006ff037e24 */ /* 0x002fc8000f8e00ff */
[----:B------:R1:W2:Y:S03]  /*23080*/  SYNCS.PHASECHK.TRANS64.TRYWAIT P0, [R3+URZ+0x344c0], R8 ;  /* 0x0344c008030075a7 */ /* 0x0002a6000800017f */
[----:B--2---:R-:W-:Y:S05]  /*23090*/  @!P0 NANOSLEEP.SYNCS 0x989680 ;  /* 0x009896800000895d */ /* 0x004fea0003900000 */
[----:B------:R-:W2:Y:S02]  /*230a0*/  @!P0 SYNCS.PHASECHK.TRANS64 P0, [R3+URZ+0x344c0], R8 ;  /* 0x0344c008030085a7 */ /* 0x000ea4000800007f */
[----:B--2---:R-:W-:Y:S05]  /*230b0*/  @!P0 BRA `(.L_x_279) ;  /* 0xfffffffc00ec8947 */ /* 0x004fea000383ffff */
[----:B------:R-:W-:Y:S05]  /*230c0*/  BRA `(.L_x_397) ;  /* 0xffffffb000087947 */ /* 0x000fea000383ffff */
.L_x_281:
[----:B-1----:R-:W-:-:S04]  /*230d0*/  MOV R3, UR6 ;  /* 0x0000000600037c02 */ /* 0x002fc80008000f00 */
[----:B------:R1:W2:Y:S03]  /*230e0*/  SYNCS.PHASECHK.TRANS64.TRYWAIT P0, [R3+URZ+0x344c8], R8 ;  /* 0x0344c808030075a7 */ /* 0x0002a6000800017f */
[----:B--2---:R-:W-:Y:S05]  /*230f0*/  @!P0 NANOSLEEP.SYNCS 0x989680 ;  /* 0x009896800000895d */ /* 0x004fea0003900000 */
[----:B------:R-:W2:Y:S02]  /*23100*/  @!P0 SYNCS.PHASECHK.TRANS64 P0, [R3+URZ+0x344c8], R8 ;  /* 0x0344c808030085a7 */ /* 0x000ea4000800007f */
[----:B--2---:R-:W-:Y:S05]  /*23110*/  @!P0 BRA `(.L_x_281) ;  /* 0xfffffffc00ec8947 */ /* 0x004fea000383ffff */
[----:B------:R-:W-:Y:S05]  /*23120*/  BRA `(.L_x_398) ;  /* 0xffffffb000007947 */ /* 0x000fea000383ffff */
.L_x_283:
[----:B-1----:R-:W-:-:S04]  /*23130*/  IMAD.U32 R3, RZ, RZ, UR6 ;  /* 0x00000006ff037e24 */ /* 0x002fc8000f8e00ff */
[----:B------:R1:W2:Y:S03]  /*23140*/  SYNCS.PHASECHK.TRANS64.TRYWAIT P0, [R3+URZ+0x344d0], R8 ;  /* 0x0344d008030075a7 */ /* 0x0002a6000800017f */
[----:B--2---:R-:W-:Y:S05]  /*23150*/  @!P0 NANOSLEEP.SYNCS 0x989680 ;  /* 0x009896800000895d */ /* 0x004fea0003900000 */
[----:B------:R-:W2:Y:S02]  /*23160*/  @!P0 SYNCS.PHASECHK.TRANS64 P0, [R3+URZ+0x344d0], R8 ;  /* 0x0344d008030085a7 */ /* 0x000ea4000800007f */
[----:B--2---:R-:W-:Y:S05]  /*23170*/  @!P0 BRA `(.L_x_283) ;  /* 0xfffffffc00ec8947 */ /* 0x004fea000383ffff */
[----:B------:R-:W-:Y:S05]  /*23180*/  BRA `(.L_x_399) ;  /* 0xffffffac00f87947 */ /* 0x000fea000383ffff */
.L_x_295:
[----:B------:R-:W-:Y:S01]  /*23190*/  BSSY B1, `(.L_x_400) ;  /* 0x0000006000017945 */ /* 0x000fe20003800000 */
[----:B------:R-:W-:-:S07]  /*231a0*/  MOV R15, 0xffffffff ;  /* 0xffffffff000f7802 */ /* 0x000fce0000000f00 */
[----:B------:R-:W-:Y:S05]  /*231b0*/  WARPSYNC.COLLECTIVE R15, `(.L_x_401) ;  /* 0x000000000f0c7348 */ /* 0x000fea0003c00000 */
[----:B------:R-:W-:Y:S02]  /*231c0*/  ELECT P6, UR62, PT ;  /* 0x00000000003e782f */ /* 0x000fe400038c0000 */
[----:B------:R-:W-:Y:S01]  /*231d0*/  MOV R14, UR62 ;  /* 0x0000003e000e7c02 */ /* 0x000fe20008000f00 */
[----:B------:R-:W-:Y:S10]  /*231e0*/  ENDCOLLECTIVE ;  /* 0x000000000000791b */ /* 0x000ff40003800000 */
.L_x_401:
[----:B------:R-:W-:Y:S05]  /*231f0*/  BSYNC B1 ;  /* 0x0000000000017941 */ /* 0x000fea0003800000 */
.L_x_400:
[----:B------:R-:W-:Y:S05]  /*23200*/  BRA `(.L_x_402) ;  /* 0xffffffbc00007947 */ /* 0x000fea000383ffff */
.L_x_298:
[----:B--2---:R2:W3:Y:S02]  /*23210*/  SYNCS.PHASECHK.TRANS64.TRYWAIT P0, [R8+URZ+0x34490], R5 ;  /* 0x03449005080075a7 */ /* 0x0044e4000800017f */
[----:B---3--:R-:W-:Y:S05]  /*23220*/  @!P0 NANOSLEEP.SYNCS 0x989680 ;  /* 0x009896800000895d */ /* 0x008fea0003900000 */
[----:B------:R-:W3:Y:S02]  /*23230*/  @!P0 SYNCS.PHASECHK.TRANS64 P0, [R8+URZ+0x34490], R5 ;  /* 0x03449005080085a7 */ /* 0x000ee4000800007f */
[----:B---3--:R-:W-:Y:S05]  /*23240*/  @!P0 BRA `(.L_x_298) ;  /* 0xfffffffc00f08947 */ /* 0x008fea000383ffff */
[----:B------:R-:W-:Y:S05]  /*23250*/  BRA `(.L_x_403) ;  /* 0xffffffbc00287947 */ /* 0x000fea000383ffff */
.L_x_304:
[----:B-1----:R1:W3:Y:S02]  /*23260*/  SYNCS.PHASECHK.TRANS64.TRYWAIT P0, [R3+URZ+0x34400], R2 ;  /* 0x03440002030075a7 */ /* 0x0022e4000800017f */
[----:B---3--:R-:W-:Y:S05]  /*23270*/  @!P0 NANOSLEEP.SYNCS 0x989680 ;  /* 0x009896800000895d */ /* 0x008fea0003900000 */
[----:B------:R-:W3:Y:S02]  /*23280*/  @!P0 SYNCS.PHASECHK.TRANS64 P0, [R3+URZ+0x34400], R2 ;  /* 0x03440002030085a7 */ /* 0x000ee4000800007f */
[----:B---3--:R-:W-:Y:S05]  /*23290*/  @!P0 BRA `(.L_x_304) ;  /* 0xfffffffc00f08947 */ /* 0x008fea000383ffff */
[----:B------:R-:W-:Y:S05]  /*232a0*/  BRA `(.L_x_404) ;  /* 0xffffffc0001c7947 */ /* 0x000fea000383ffff */
.L_x_307:
[----:B------:R-:W-:Y:S01]  /*232b0*/  BSSY B1, `(.L_x_405) ;  /* 0x0000006000017945 */ /* 0x000fe20003800000 */
[----:B------:R-:W-:-:S07]  /*232c0*/  IMAD.MOV.U32 R15, RZ, RZ, -0x1 ;  /* 0xffffffffff0f7424 */ /* 0x000fce00078e00ff */
[----:B-1---5:R-:W-:Y:S05]  /*232d0*/  WARPSYNC.COLLECTIVE R15, `(.L_x_406) ;  /* 0x000000000f0c7348 */ /* 0x022fea0003c00000 */
[----:B------:R-:W-:Y:S02]  /*232e0*/  ELECT P6, UR62, PT ;  /* 0x00000000003e782f */ /* 0x000fe400038c0000 */
[----:B------:R-:W-:Y:S01]  /*232f0*/  MOV R14, UR62 ;  /* 0x0000003e000e7c02 */ /* 0x000fe20008000f00 */
[----:B-1---5:R-:W-:Y:S10]  /*23300*/  ENDCOLLECTIVE ;  /* 0x000000000000791b */ /* 0x022ff40003800000 */
.L_x_406:
[----:B------:R-:W-:Y:S05]  /*23310*/  BSYNC B1 ;  /* 0x0000000000017941 */ /* 0x000fea0003800000 */
.L_x_405:
[----:B------:R-:W-:Y:S05]  /*23320*/  BRA `(.L_x_407) ;  /* 0xffffffc000647947 */ /* 0x000fea000383ffff */
.L_x_310:
[----:B------:R-:W-:Y:S01]  /*23330*/  BSSY B1, `(.L_x_408) ;  /* 0x0000005000017945 */ /* 0x000fe20003800000 */
[----:B--2---:R-:W-:-:S07]  /*23340*/  MOV R15, 0xffffffff ;  /* 0xffffffff000f7802 */ /* 0x004fce0000000f00 */
[----:B-1---5:R-:W-:Y:S05]  /*23350*/  WARPSYNC.COLLECTIVE R15, `(.L_x_409) ;  /* 0x000000000f087348 */ /* 0x022fea0003c00000 */
[----:B------:R-:W-:Y:S01]  /*23360*/  NOP ;  /* 0x0000000000007918 */ /* 0x000fe20000000000 */
[----:B-1---5:R-:W-:Y:S01]  /*23370*/  ENDCOLLECTIVE ;  /* 0x000000000000791b */ /* 0x022fe20003800000 */
.L_x_409:
[----:B------:R-:W-:Y:S05]  /*23380*/  BSYNC B1 ;  /* 0x0000000000017941 */ /* 0x000fea0003800000 */
.L_x_408:
[----:B------:R-:W-:-:S07]  /*23390*/  IMAD.MOV.U32 R15, RZ, RZ, -0x1 ;  /* 0xffffffffff0f7424 */ /* 0x000fce00078e00ff */
[----:B------:R-:W-:Y:S05]  /*233a0*/  WARPSYNC.COLLECTIVE R15, `(.L_x_410) ;  /* 0x000000000f0c7348 */ /* 0x000fea0003c00000 */
[----:B------:R-:W-:Y:S02]  /*233b0*/  ELECT P6, UR62, PT ;  /* 0x00000000003e782f */ /* 0x000fe400038c0000 */
[----:B------:R-:W-:Y:S01]  /*233c0*/  MOV R14, UR62 ;  /* 0x0000003e000e7c02 */ /* 0x000fe20008000f00 */
[----:B------:R-:W-:Y:S10]  /*233d0*/  ENDCOLLECTIVE ;  /* 0x000000000000791b */ /* 0x000ff40003800000 */
.L_x_410:
[----:B------:R-:W-:Y:S05]  /*233e0*/  BRA `(.L_x_411) ;  /* 0xffffffc400847947 */ /* 0x000fea000383ffff */
.L_x_313:
[----:B------:R-:W-:Y:S01]  /*233f0*/  BSSY B0, `(.L_x_412) ;  /* 0x0000006000007945 */ /* 0x000fe20003800000 */
[----:B------:R-:W-:-:S07]  /*23400*/  MOV R15, 0xffffffff ;  /* 0xffffffff000f7802 */ /* 0x000fce0000000f00 */
[----:B-----5:R-:W-:Y:S05]  /*23410*/  WARPSYNC.COLLECTIVE R15, `(.L_x_413) ;  /* 0x000000000f0c7348 */ /* 0x020fea0003c00000 */
[----:B-----5:R-:W-:Y:S02]  /*23420*/  ELECT P6, UR62, PT ;  /* 0x00000000003e782f */ /* 0x020fe400038c0000 */
[----:B------:R-:W-:Y:S01]  /*23430*/  MOV R14, UR62 ;  /* 0x0000003e000e7c02 */ /* 0x000fe20008000f00 */
[----:B------:R-:W-:Y:S10]  /*23440*/  ENDCOLLECTIVE ;  /* 0x000000000000791b */ /* 0x000ff40003800000 */
.L_x_413:
[----:B------:R-:W-:Y:S05]  /*23450*/  BSYNC B0 ;  /* 0x0000000000007941 */ /* 0x000fea0003800000 */
.L_x_412:
[----:B------:R-:W-:Y:S05]  /*23460*/  BRA `(.L_x_414) ;  /* 0xffffffc400d47947 */ /* 0x000fea000383ffff */
.L_x_317:
[----:B-1----:R1:W2:Y:S02]  /*23470*/  SYNCS.PHASECHK.TRANS64.TRYWAIT P0, [R7+URZ], R2 ;  /* 0x00000002070075a7 */ /* 0x0022a4000800017f */
[----:B--2---:R-:W-:Y:S05]  /*23480*/  @!P0 NANOSLEEP.SYNCS 0x989680 ;  /* 0x009896800000895d */ /* 0x004fea0003900000 */
[----:B------:R-:W2:Y:S02]  /*23490*/  @!P0 SYNCS.PHASECHK.TRANS64 P0, [R7+URZ], R2 ;  /* 0x00000002070085a7 */ /* 0x000ea4000800007f */
[----:B--2---:R-:W-:Y:S05]  /*234a0*/  @!P0 BRA `(.L_x_317) ;  /* 0xfffffffc00f08947 */ /* 0x004fea000383ffff */
[----:B------:R-:W-:Y:S05]  /*234b0*/  BRA `(.L_x_415) ;  /* 0xffffffc800087947 */ /* 0x000fea000383ffff */
.L_x_335:
[----:B-1----:R1:W3:Y:S02]  /*234c0*/  SYNCS.PHASECHK.TRANS64.TRYWAIT P2, [R12+URZ+0x34440], R3 ;  /* 0x034440030c0075a7 */ /* 0x0022e4000804017f */
[----:B---3--:R-:W-:Y:S05]  /*234d0*/  @!P2 NANOSLEEP.SYNCS 0x989680 ;  /* 0x009896800000a95d */ /* 0x008fea0003900000 */
[----:B------:R-:W3:Y:S02]  /*234e0*/  @!P2 SYNCS.PHASECHK.TRANS64 P2, [R12+URZ+0x34440], R3 ;  /* 0x034440030c00a5a7 */ /* 0x000ee4000804007f */
[----:B---3--:R-:W-:Y:S05]  /*234f0*/  @!P2 BRA `(.L_x_335) ;  /* 0xfffffffc00f0a947 */ /* 0x008fea000383ffff */
[----:B------:R-:W-:Y:S05]  /*23500*/  BRA `(.L_x_416) ;  /* 0xffffffe400247947 */ /* 0x000fea000383ffff */
.L_x_341:
[----:B-1----:R1:W2:Y:S02]  /*23510*/  SYNCS.PHASECHK.TRANS64.TRYWAIT P0, [R3+URZ+0x34440], R0 ;  /* 0x03444000030075a7 */ /* 0x0022a4000800017f */
[----:B--2---:R-:W-:Y:S05]  /*23520*/  @!P0 NANOSLEEP.SYNCS 0x989680 ;  /* 0x009896800000895d */ /* 0x004fea0003900000 */
[----:B------:R-:W2:Y:S02]  /*23530*/  @!P0 SYNCS.PHASECHK.TRANS64 P0, [R3+URZ+0x34440], R0 ;  /* 0x03444000030085a7 */ /* 0x000ea4000800007f */
[----:B--2---:R-:W-:Y:S05]  /*23540*/  @!P0 BRA `(.L_x_341) ;  /* 0xfffffffc00f08947 */ /* 0x004fea000383ffff */
[----:B------:R-:W-:Y:S05]  /*23550*/  BRA `(.L_x_417) ;  /* 0xffffffe4008c7947 */ /* 0x000fea000383ffff */
.L_x_343:
[----:B-1----:R1:W2:Y:S02]  /*23560*/  SYNCS.PHASECHK.TRANS64.TRYWAIT P0, [R3+URZ+0x34440], R0 ;  /* 0x03444000030075a7 */ /* 0x0022a4000800017f */
[----:B--2---:R-:W-:Y:S05]  /*23570*/  @!P0 NANOSLEEP.SYNCS 0x989680 ;  /* 0x009896800000895d */ /* 0x004fea0003900000 */
[----:B------:R-:W2:Y:S02]  /*23580*/  @!P0 SYNCS.PHASECHK.TRANS64 P0, [R3+URZ+0x34440], R0 ;  /* 0x03444000030085a7 */ /* 0x000ea4000800007f */
[----:B--2---:R-:W-:Y:S05]  /*23590*/  @!P0 BRA `(.L_x_343) ;  /* 0xfffffffc00f08947 */ /* 0x004fea000383ffff */
[----:B------:R-:W-:Y:S05]  /*235a0*/  BRA `(.L_x_418) ;  /* 0xffffffe400a47947 */ /* 0x000fea000383ffff */
.L_x_345:
[----:B-1----:R1:W2:Y:S02]  /*235b0*/  SYNCS.PHASECHK.TRANS64.TRYWAIT P0, [R3+URZ+0x34440], R0 ;  /* 0x03444000030075a7 */ /* 0x0022a4000800017f */
[----:B--2---:R-:W-:Y:S05]  /*235c0*/  @!P0 NANOSLEEP.SYNCS 0x989680 ;  /* 0x009896800000895d */ /* 0x004fea0003900000 */
[----:B------:R-:W2:Y:S02]  /*235d0*/  @!P0 SYNCS.PHASECHK.TRANS64 P0, [R3+URZ+0x34440], R0 ;  /* 0x03444000030085a7 */ /* 0x000ea4000800007f */
[----:B--2---:R-:W-:Y:S05]  /*235e0*/  @!P0 BRA `(.L_x_345) ;  /* 0xfffffffc00f08947 */ /* 0x004fea000383ffff */
[----:B------:R-:W-:Y:S05]  /*235f0*/  BRA `(.L_x_419) ;  /* 0xffffffe400bc7947 */ /* 0x000fea000383ffff */
.L_x_347:
[----:B-1----:R1:W2:Y:S02]  /*23600*/  SYNCS.PHASECHK.TRANS64.TRYWAIT P0, [R3+URZ+0x34440], R0 ;  /* 0x03444000030075a7 */ /* 0x0022a4000800017f */
[----:B--2---:R-:W-:Y:S05]  /*23610*/  @!P0 NANOSLEEP.SYNCS 0x989680 ;  /* 0x009896800000895d */ /* 0x004fea0003900000 */
[----:B------:R-:W2:Y:S02]  /*23620*/  @!P0 SYNCS.PHASECHK.TRANS64 P0, [R3+URZ+0x34440], R0 ;  /* 0x03444000030085a7 */ /* 0x000ea4000800007f */
[----:B--2---:R-:W-:Y:S05]  /*23630*/  @!P0 BRA `(.L_x_347) ;  /* 0xfffffffc00f08947 */ /* 0x004fea000383ffff */
[----:B------:R-:W-:Y:S05]  /*23640*/  BRA `(.L_x_420) ;  /* 0xffffffe400d47947 */ /* 0x000fea000383ffff */
.L_x_349:
[----:B-1----:R1:W2:Y:S02]  /*23650*/  SYNCS.PHASECHK.TRANS64.TRYWAIT P0, [R3+URZ+0x34440], R0 ;  /* 0x03444000030075a7 */ /* 0x0022a4000800017f */
[----:B--2---:R-:W-:Y:S05]  /*23660*/  @!P0 NANOSLEEP.SYNCS 0x989680 ;  /* 0x009896800000895d */ /* 0x004fea0003900000 */
[----:B------:R-:W2:Y:S02]  /*23670*/  @!P0 SYNCS.PHASECHK.TRANS64 P0, [R3+URZ+0x34440], R0 ;  /* 0x03444000030085a7 */ /* 0x000ea4000800007f */
[----:B--2---:R-:W-:Y:S05]  /*23680*/  @!P0 BRA `(.L_x_349) ;  /* 0xfffffffc00f08947 */ /* 0x004fea000383ffff */
[----:B------:R-:W-:Y:S05]  /*23690*/  BRA `(.L_x_421) ;  /* 0xffffffe400ec7947 */ /* 0x000fea000383ffff */
.L_x_351:
[----:B-1----:R1:W2:Y:S02]  /*236a0*/  SYNCS.PHASECHK.TRANS64.TRYWAIT P0, [R3+URZ+0x34440], R0 ;  /* 0x03444000030075a7 */ /* 0x0022a4000800017f */
[----:B--2---:R-:W-:Y:S05]  /*236b0*/  @!P0 NANOSLEEP.SYNCS 0x989680 ;  /* 0x009896800000895d */ /* 0x004fea0003900000 */
[----:B------:R-:W2:Y:S02]  /*236c0*/  @!P0 SYNCS.PHASECHK.TRANS64 P0, [R3+URZ+0x34440], R0 ;  /* 0x03444000030085a7 */ /* 0x000ea4000800007f */
[----:B--2---:R-:W-:Y:S05]  /*236d0*/  @!P0 BRA `(.L_x_351) ;  /* 0xfffffffc00f08947 */ /* 0x004fea000383ffff */
[----:B------:R-:W-:Y:S05]  /*236e0*/  BRA `(.L_x_422) ;  /* 0xffffffe800047947 */ /* 0x000fea000383ffff */
.L_x_353:
[----:B-1----:R1:W2:Y:S02]  /*236f0*/  SYNCS.PHASECHK.TRANS64.TRYWAIT P0, [R3+URZ+0x34440], R0 ;  /* 0x03444000030075a7 */ /* 0x0022a4000800017f */
[----:B--2---:R-:W-:Y:S05]  /*23700*/  @!P0 NANOSLEEP.SYNCS 0x989680 ;  /* 0x009896800000895d */ /* 0x004fea0003900000 */
[----:B------:R-:W2:Y:S02]  /*23710*/  @!P0 SYNCS.PHASECHK.TRANS64 P0, [R3+URZ+0x34440], R0 ;  /* 0x03444000030085a7 */ /* 0x000ea4000800007f */
[----:B--2---:R-:W-:Y:S05]  /*23720*/  @!P0 BRA `(.L_x_353) ;  /* 0xfffffffc00f08947 */ /* 0x004fea000383ffff */
[----:B------:R-:W-:Y:S05]  /*23730*/  BRA `(.L_x_423) ;  /* 0xffffffe8001c7947 */ /* 0x000fea000383ffff */
        .weak           $__internal_0_$__cuda_sm20_div_u64
        .type           $__internal_0_$__cuda_sm20_div_u64,@function
        .size           $__internal_0_$__cuda_sm20_div_u64,(.L_x_332 - $__internal_0_$__cuda_sm20_div_u64)
$__internal_0_$__cuda_sm20_div_u64:
[----:B------:R-:W1:Y:S08]  /*23740*/  I2F.U64.RP R3, R22 ;  /* 0x0000001600037312 */ /* 0x000e700000309000 */
[----:B-1----:R-:W1:Y:S02]  /*23750*/  MUFU.RCP R3, R3 ;  /* 0x0000000300037308 */ /* 0x002e640000001000 */
[----:B-1----:R-:W-:-:S06]  /*23760*/  VIADD R16, R3, 0x1ffffffe ;  /* 0x1ffffffe03107836 */ /* 0x002fcc0000000000 */
[----:B------:R-:W1:Y:S02]  /*23770*/  F2I.U64.TRUNC R16, R16 ;  /* 0x0000001000107311 */ /* 0x000e64000020d800 */
[----:B-1----:R-:W-:-:S04]  /*23780*/  IMAD.WIDE.U32 R18, R16, R22, RZ ;  /* 0x0000001610127225 */ /* 0x002fc800078e00ff */
[C---:B------:R-:W-:Y:S01]  /*23790*/  IMAD R11, R16.reuse, R23, R19 ;  /* 0x00000017100b7224 */ /* 0x040fe200078e0213 */
[----:B------:R-:W-:Y:S01]  /*237a0*/  IADD3 R13, P1, RZ, -R18, RZ ;  /* 0x80000012ff0d7210 */ /* 0x000fe20007f3e0ff */
[----:B------:R-:W-:Y:S02]  /*237b0*/  IMAD.MOV.U32 R19, RZ, RZ, R16 ;  /* 0x000000ffff137224 */ /* 0x000fe400078e0010 */
[----:B------:R-:W-:Y:S02]  /*237c0*/  IMAD R11, R17, R22, R11 ;  /* 0x00000016110b7224 */ /* 0x000fe400078e020b */
[----:B------:R-:W-:-:S03]  /*237d0*/  IMAD.HI.U32 R18, R16, R13, RZ ;  /* 0x0000000d10127227 */ /* 0x000fc600078e00ff */
[----:B------:R-:W-:-:S05]  /*237e0*/  IADD3.X R11, RZ, ~R11, RZ, P1, !PT ;  /* 0x8000000bff0b7210 */ /* 0x000fca0000ffe4ff */
[----:B------:R-:W-:-:S04]  /*237f0*/  IMAD.WIDE.U32 R18, P1, R16, R11, R18 ;  /* 0x0000000b10127225 */ /* 0x000fc80007820012 */
[C---:B------:R-:W-:Y:S02]  /*23800*/  IMAD R25, R17.reuse, R11, RZ ;  /* 0x0000000b11197224 */ /* 0x040fe400078e02ff */
[----:B------:R-:W-:-:S04]  /*23810*/  IMAD.HI.U32 R18, P2, R17, R13, R18 ;  /* 0x0000000d11127227 */ /* 0x000fc80007840012 */
[----:B------:R-:W-:Y:S01]  /*23820*/  IMAD.HI.U32 R3, R17, R11, RZ ;  /* 0x0000000b11037227 */ /* 0x000fe200078e00ff */
[----:B------:R-:W-:-:S04]  /*23830*/  IADD3 R19, P3, R25, R18, RZ ;  /* 0x0000001219137210 */ /* 0x000fc80007f7e0ff */
[----:B------:R-:W-:Y:S01]  /*23840*/  IADD3.X R3, R3, R17, RZ, P1, !PT ;  /* 0x0000001103037210 */ /* 0x000fe20000ffe4ff */
[----:B------:R-:W-:-:S03]  /*23850*/  IMAD.WIDE.U32 R16, R19, R22, RZ ;  /* 0x0000001613107225 */ /* 0x000fc600078e00ff */
[----:B------:R-:W-:Y:S01]  /*23860*/  IADD3.X R3, RZ, RZ, R3, P3, P2 ;  /* 0x000000ffff037210 */ /* 0x000fe20001fe4403 */
[----:B------:R-:W-:Y:S01]  /*23870*/  IMAD R14, R19, R23, R17 ;  /* 0x00000017130e7224 */ /* 0x000fe200078e0211 */
[----:B------:R-:W-:Y:S01]  /*23880*/  IADD3 R11, P1, RZ, -R16, RZ ;  /* 0x80000010ff0b7210 */ /* 0x000fe20007f3e0ff */
[----:B------:R-:W-:Y:S02]  /*23890*/  IMAD.MOV.U32 R17, RZ, RZ, RZ ;  /* 0x000000ffff117224 */ /* 0x000fe400078e00ff */
[----:B------:R-:W-:Y:S02]  /*238a0*/  IMAD R14, R3, R22, R14 ;  /* 0x00000016030e7224 */ /* 0x000fe400078e020e */
[----:B------:R-:W-:-:S04]  /*238b0*/  IMAD.HI.U32 R18, R19, R11, RZ ;  /* 0x0000000b13127227 */ /* 0x000fc800078e00ff */
[----:B------:R-:W-:-:S04]  /*238c0*/  IMAD.X R14, RZ, RZ, ~R14, P1 ;  /* 0x000000ffff0e7224 */ /* 0x000fc800008e0e0e */
[----:B------:R-:W-:-:S04]  /*238d0*/  IMAD.WIDE.U32 R18, P1, R19, R14, R18 ;  /* 0x0000000e13127225 */ /* 0x000fc80007820012 */
[C---:B------:R-:W-:Y:S02]  /*238e0*/  IMAD R16, R3.reuse, R14, RZ ;  /* 0x0000000e03107224 */ /* 0x040fe400078e02ff */
[----:B------:R-:W-:-:S04]  /*238f0*/  IMAD.HI.U32 R11, P2, R3, R11, R18 ;  /* 0x0000000b030b7227 */ /* 0x000fc80007840012 */
[----:B------:R-:W-:Y:S01]  /*23900*/  IMAD.HI.U32 R14, R3, R14, RZ ;  /* 0x0000000e030e7227 */ /* 0x000fe200078e00ff */
[----:B------:R-:W-:-:S04]  /*23910*/  IADD3 R11, P3, R16, R11, RZ ;  /* 0x0000000b100b7210 */ /* 0x000fc80007f7e0ff */
[----:B------:R-:W-:Y:S01]  /*23920*/  IADD3.X R3, R14, R3, RZ, P1, !PT ;  /* 0x000000030e037210 */ /* 0x000fe20000ffe4ff */
[----:B------:R-:W-:-:S03]  /*23930*/  IMAD.HI.U32 R16, R11, UR14, RZ ;  /* 0x0000000e0b107c27 */ /* 0x000fc6000f8e00ff */
[----:B------:R-:W-:Y:S01]  /*23940*/  IADD3.X R3, RZ, RZ, R3, P3, P2 ;  /* 0x000000ffff037210 */ /* 0x000fe20001fe4403 */
[----:B------:R-:W-:-:S04]  /*23950*/  IMAD.WIDE.U32 R16, R11, UR21, R16 ;  /* 0x000000150b107c25 */ /* 0x000fc8000f8e0010 */
[C---:B------:R-:W-:Y:S02]  /*23960*/  IMAD R14, R3.reuse, UR21, RZ ;  /* 0x00000015030e7c24 */ /* 0x040fe4000f8e02ff */
[----:B------:R-:W-:-:S04]  /*23970*/  IMAD.HI.U32 R11, P1, R3, UR14, R16 ;  /* 0x0000000e030b7c27 */ /* 0x000fc8000f820010 */
[----:B------:R-:W-:Y:S01]  /*23980*/  IMAD.HI.U32 R3, R3, UR21, RZ ;  /* 0x0000001503037c27 */ /* 0x000fe2000f8e00ff */
[----:B------:R-:W-:-:S04]  /*23990*/  IADD3 R11, P2, R14, R11, RZ ;  /* 0x0000000b0e0b7210 */ /* 0x000fc80007f5e0ff */
[----:B------:R-:W-:Y:S01]  /*239a0*/  IADD3.X R3, R3, RZ, RZ, P1, !PT ;  /* 0x000000ff03037210 */ /* 0x000fe20000ffe4ff */
[----:B------:R-:W-:-:S04]  /*239b0*/  IMAD.WIDE.U32 R16, R11, R22, RZ ;  /* 0x000000160b107225 */ /* 0x000fc800078e00ff */
[----:B------:R-:W-:Y:S01]  /*239c0*/  IMAD.X R3, RZ, RZ, R3, P2 ;  /* 0x000000ffff037224 */ /* 0x000fe200010e0603 */
[----:B------:R-:W-:Y:S01]  /*239d0*/  IADD3 R16, P2, -R16, UR14, RZ ;  /* 0x0000000e10107c10 */ /* 0x000fe2000ff5e1ff */
[----:B------:R-:W-:-:S03]  /*239e0*/  IMAD R14, R11, R23, R17 ;  /* 0x000000170b0e7224 */ /* 0x000fc600078e0211 */
[-C--:B------:R-:W-:Y:S01]  /*239f0*/  ISETP.GE.U32.AND P1, PT, R16, R22.reuse, PT ;  /* 0x000000161000720c */ /* 0x080fe20003f26070 */
[----:B------:R-:W-:Y:S02]  /*23a00*/  IMAD R3, R3, R22, R14 ;  /* 0x0000001603037224 */ /* 0x000fe400078e020e */
[----:B------:R-:W-:-:S03]  /*23a10*/  VIADD R14, R11, 0x1 ;  /* 0x000000010b0e7836 */ /* 0x000fc60000000000 */
[----:B------:R-:W-:Y:S02]  /*23a20*/  IADD3.X R18, ~R3, UR21, RZ, P2, !PT ;  /* 0x0000001503127c10 */ /* 0x000fe400097fe5ff */
[----:B------:R-:W-:Y:S02]  /*23a30*/  IADD3 R3, P2, -R22, R16, RZ ;  /* 0x0000001016037210 */ /* 0x000fe40007f5e1ff */
[----:B------:R-:W-:Y:S02]  /*23a40*/  ISETP.GE.U32.AND.EX P1, PT, R18, R23, PT, P1 ;  /* 0x000000171200720c */ /* 0x000fe40003f26110 */
[----:B------:R-:W-:Y:S02]  /*23a50*/  IADD3.X R13, ~R23, R18, RZ, P2, !PT ;  /* 0x00000012170d7210 */ /* 0x000fe400017fe5ff */
[----:B------:R-:W-:Y:S02]  /*23a60*/  SEL R3, R3, R16, P1 ;  /* 0x0000001003037207 */ /* 0x000fe40000800000 */
[----:B------:R-:W-:-:S02]  /*23a70*/  SEL R13, R13, R18, P1 ;  /* 0x000000120d0d7207 */ /* 0x000fc40000800000 */
[----:B------:R-:W-:Y:S02]  /*23a80*/  SEL R14, R14, R11, P1 ;  /* 0x0000000b0e0e7207 */ /* 0x000fe40000800000 */
[----:B------:R-:W-:Y:S02]  /*23a90*/  ISETP.GE.U32.AND P1, PT, R3, R22, PT ;  /* 0x000000160300720c */ /* 0x000fe40003f26070 */
[----:B------:R-:W-:Y:S02]  /*23aa0*/  ISETP.NE.U32.AND P2, PT, R22, RZ, PT ;  /* 0x000000ff1600720c */ /* 0x000fe40003f45070 */
[----:B------:R-:W-:Y:S02]  /*23ab0*/  IADD3 R3, R14, 0x1, RZ ;  /* 0x000000010e037810 */ /* 0x000fe40007ffe0ff */
[----:B------:R-:W-:Y:S01]  /*23ac0*/  ISETP.GE.U32.AND.EX P1, PT, R13, R23, PT, P1 ;  /* 0x000000170d00720c */ /* 0x000fe20003f26110 */
[----:B------:R-:W-:Y:S01]  /*23ad0*/  IMAD.MOV.U32 R13, RZ, RZ, 0x0 ;  /* 0x00000000ff0d7424 */ /* 0x000fe200078e00ff */
[----:B------:R-:W-:-:S02]  /*23ae0*/  ISETP.NE.AND.EX P2, PT, R23, RZ, PT, P2 ;  /* 0x000000ff1700720c */ /* 0x000fc40003f45320 */
[----:B------:R-:W-:-:S04]  /*23af0*/  SEL R3, R3, R14, P1 ;  /* 0x0000000e03037207 */ /* 0x000fc80000800000 */
[----:B------:R-:W-:Y:S01]  /*23b00*/  SEL R3, R3, 0xffffffff, P2 ;  /* 0xffffffff03037807 */ /* 0x000fe20001000000 */
[----:B------:R-:W-:Y:S06]  /*23b10*/  RET.REL.NODEC R12 `(_ZN7cutlass13device_kernelINS_4gemm6kernel13GemmUniversalINS1_17GroupProblemShapeIN4cute5tupleIJiiiEEEEENS1_10collective13CollectiveMmaINS1_39MainloopSm90ArrayTmaGmmaWarpSpecializedILi2ENS6_IJNS5_1CILi1EEESD_SD_EEENS1_40KernelPtrArrayTmaWarpSpecializedPingpongEEENS6_IJNSC_ILi128EEENSC_ILi256EEESH_EEENS_6half_tEPNS6_IJlSD_NSC_ILi0EEEEEESK_SN_NS5_8TiledMMAINS5_8MMA_AtomIJNS5_4SM904GMMA26MMA_64x256x16_F32F16F16_SSILNSR_5MajorE0ELST_0ELNSR_7ScaleInE1ELSU_1EEEEEENS5_6LayoutISE_NS6_IJSL_SL_SL_EEEEENS6_IJNS5_10UnderscoreES10_S10_EEEEENS5_13SM90_TMA_LOADENS5_14ComposedLayoutINS5_7SwizzleILi3ELi4ELi3EEENS5_18smem_ptr_flag_bitsILi16EEENSX_INS6_IJNSC_ILi8EEENSC_ILi64EEEEEENS6_IJS1A_SD_EEEEEEEvNS5_8identityES13_S1E_vS1F_EENS_8epilogue10collective18CollectiveEpilogueINS1H_30Sm90PtrArrayTmaWarpSpecializedILi4ELi2ELi16ELb1ELb0ELi2EEEJSJ_NS6_IJS1A_NSC_ILi32EEEEEESK_PNS6_IJSD_lSL_EEESK_S1P_NS1H_6fusion15FusionCallbacksIS1L_NS1Q_17LinearCombinationISK_fSK_fLNS_15FloatRoundStyleE2EEESJ_S1N_JEEES13_NS14_IS16_S18_NSX_INS6_IJS1A_S19_EEENS6_IJSD_S1A_EEEEEEENS5_17SM75_U16x8_LDSM_TENS5_14SM90_TMA_STOREES1Z_NS5_17SM90_U16x8_STSM_TENS5_9Copy_AtomIJNS5_17SM90_U32x4_STSM_NESK_EEEvEEEvvEEEEvNT_6ParamsE) ;  /* 0xfffffdc40c387950 */ /* 0x000fec0003c3ffff */
.L_x_332:
[----:B------:R-:W-:Y:S01]  /*23b20*/  UMOV UR30, UR24 ;  /* 0x00000018001e7c82 */ /* 0x000fe20008000000 */
[----:B------:R-:W-:Y:S02]  /*23b30*/  UMOV UR31, UR27 ;  /* 0x0000001b001f7c82 */ /* 0x000fe40008000000 */
[----:B------:R-:W1:Y:S08]  /*23b40*/  I2F.U64.RP R11, UR30 ;  /* 0x0000001e000b7d12 */ /* 0x000e700008309000 */
[----:B-1----:R-:W1:Y:S02]  /*23b50*/  MUFU.RCP R11, R11 ;  /* 0x0000000b000b7308 */ /* 0x002e640000001000 */
[----:B-1----:R-:W-:-:S06]  /*23b60*/  IADD3 R2, R11, 0x1ffffffe, RZ ;  /* 0x1ffffffe0b027810 */ /* 0x002fcc0007ffe0ff */
[----:B------:R-:W1:Y:S02]  /*23b70*/  F2I.U64.TRUNC R2, R2 ;  /* 0x0000000200027311 */ /* 0x000e64000020d800 */
[----:B-1----:R-:W-:Y:S01]  /*23b80*/  R2UR UR30, R2 ;  /* 0x00000000021e72ca */ /* 0x002fe200000e0000 */
[----:B------:R-:W-:Y:S01]  /*23b90*/  IMAD.MOV.U32 R2, RZ, RZ, R12 ;  /* 0x000000ffff027224 */ /* 0x000fe200078e000c */
[----:B------:R-:W-:Y:S02]  /*23ba0*/  R2UR UR31, R3 ;  /* 0x00000000031f72ca */ /* 0x000fe400000e0000 */
[----:B------:R-:W-:-:S09]  /*23bb0*/  MOV R3, 0x0 ;  /* 0x0000000000037802 */ /* 0x000fd20000000f00 */
[----:B------:R-:W-:-:S04]  /*23bc0*/  UIMAD.WIDE.U32 UR32, UR30, UR24, URZ ;  /* 0x000000181e2072a5 */ /* 0x000fc8000f8e003f */
[----:B------:R-:W-:Y:S02]  /*23bd0*/  UIMAD UR33, UR30, UR27, UR33 ;  /* 0x0000001b1e2172a4 */ /* 0x000fe4000f8e0221 */
[----:B------:R-:W-:Y:S02]  /*23be0*/  UIADD3 UR36, UP1, URZ, -UR32, URZ ;  /* 0x800000203f247290 */ /* 0x000fe4000ff3e03f */
[----:B------:R-:W-:Y:S02]  /*23bf0*/  UIMAD UR34, UR31, UR24, UR33 ;  /* 0x000000181f2272a4 */ /* 0x000fe4000f8e0221 */
[----:B------:R-:W-:Y:S02]  /*23c00*/  UIMAD.WIDE.U32 UR32, UR30, UR36, URZ ;  /* 0x000000241e2072a5 */ /* 0x000fe4000f8e003f */
[----:B------:R-:W-:-:S05]  /*23c10*/  UIADD3.X UR37, URZ, ~UR34, URZ, UP1, !UPT ;  /* 0x800000223f257290 */ /* 0x000fca0008ffe43f */
[----:B------:R-:W-:Y:S01]  /*23c20*/  UMOV UR32, UR33 ;  /* 0x0000002100207c82 */ /* 0x000fe20008000000 */
[----:B------:R-:W-:Y:S02]  /*23c30*/  UMOV UR33, UR30 ;  /* 0x0000001e00217c82 */ /* 0x000fe40008000000 */
[----:B------:R-:W-:Y:S02]  /*23c40*/  UIMAD.WIDE.U32 UR34, UP1, UR30, UR37, UR32 ;  /* 0x000000251e2272a5 */ /* 0x000fe4000f820020 */
[----:B------:R-:W-:Y:S02]  /*23c50*/  UIMAD.WIDE.U32 UR32, UR31, UR37, URZ ;  /* 0x000000251f2072a5 */ /* 0x000fe4000f8e003f */
[----:B------:R-:W-:Y:S02]  /*23c60*/  UIMAD.WIDE.U32 UR34, UP2, UR31, UR36, UR34 ;  /* 0x000000241f2272a5 */ /* 0x000fe4000f840022 */
[----:B------:R-:W-:Y:S02]  /*23c70*/  UIMAD UR37, UR31, UR37, URZ ;  /* 0x000000251f2572a4 */ /* 0x000fe4000f8e023f */
[----:B------:R-:W-:-:S02]  /*23c80*/  UIADD3.X UR32, UR33, UR31, URZ, UP1, !UPT ;  /* 0x0000001f21207290 */ /* 0x000fc40008ffe43f */
[----:B------:R-:W-:-:S04]  /*23c90*/  UIADD3 UR35, UP4, UR37, UR35, URZ ;  /* 0x0000002325237290 */ /* 0x000fc8000ff9e03f */
[----:B------:R-:W-:Y:S02]  /*23ca0*/  UIMAD.WIDE.U32 UR30, UR35, UR24, URZ ;  /* 0x00000018231e72a5 */ /* 0x000fe4000f8e003f */
[----:B------:R-:W-:Y:S02]  /*23cb0*/  UIADD3.X UR36, URZ, URZ, UR32, UP4, UP2 ;  /* 0x0000003f3f247290 */ /* 0x000fe4000a7e4420 */
[----:B------:R-:W-:Y:S02]  /*23cc0*/  UIMAD UR31, UR35, UR27, UR31 ;  /* 0x0000001b231f72a4 */ /* 0x000fe4000f8e021f */
[----:B------:R-:W-:Y:S02]  /*23cd0*/  UIADD3 UR37, UP1, URZ, -UR30, URZ ;  /* 0x8000001e3f257290 */ /* 0x000fe4000ff3e03f */
[----:B------:R-:W-:Y:S02]  /*23ce0*/  UIMAD UR32, UR36, UR24, UR31 ;  /* 0x00000018242072a4 */ /* 0x000fe4000f8e021f */
[----:B------:R-:W-:-:S02]  /*23cf0*/  UIMAD.WIDE.U32 UR30, UR35, UR37, URZ ;  /* 0x00000025231e72a5 */ /* 0x000fc4000f8e003f */
[----:B------:R-:W-:-:S05]  /*23d00*/  UIADD3.X UR40, URZ, ~UR32, URZ, UP1, !UPT ;  /* 0x800000203f287290 */ /* 0x000fca0008ffe43f */
[----:B------:R-:W-:Y:S01]  /*23d10*/  UMOV UR34, UR31 ;  /* 0x0000001f00227c82 */ /* 0x000fe20008000000 */
[----:B------:R-:W-:Y:S02]  /*23d20*/  UIMAD.WIDE.U32 UR30, UR36, UR40, URZ ;  /* 0x00000028241e72a5 */ /* 0x000fe4000f8e003f */
[----:B------:R-:W-:Y:S02]  /*23d30*/  UIMAD.WIDE.U32 UR32, UP1, UR35, UR40, UR34 ;  /* 0x00000028232072a5 */ /* 0x000fe4000f820022 */
[----:B------:R-:W-:Y:S02]  /*23d40*/  UIMAD UR34, UR36, UR40, URZ ;  /* 0x00000028242272a4 */ /* 0x000fe4000f8e023f */
[----:B------:R-:W-:Y:S02]  /*23d50*/  UIMAD.WIDE.U32 UR32, UP2, UR36, UR37, UR32 ;  /* 0x00000025242072a5 */ /* 0x000fe4000f840020 */
[----:B------:R-:W-:Y:S02]  /*23d60*/  UIADD3.X UR36, UR31, UR36, URZ, UP1, !UPT ;  /* 0x000000241f247290 */ /* 0x000fe40008ffe43f */
[----:B------:R-:W-:-:S04]  /*23d70*/  UIADD3 UR34, UP4, UR34, UR33, URZ ;  /* 0x0000002122227290 */ /* 0x000fc8000ff9e03f */
[----:B------:R-:W-:Y:S02]  /*23d80*/  UIMAD.WIDE.U32 UR32, UR34, UR25, URZ ;  /* 0x00000019222072a5 */ /* 0x000fe4000f8e003f */
[----:B------:R-:W-:-:S05]  /*23d90*/  UIADD3.X UR36, URZ, URZ, UR36, UP4, UP2 ;  /* 0x0000003f3f247290 */ /* 0x000fca000a7e4424 */
[----:B------:R-:W-:Y:S01]  /*23da0*/  UMOV UR32, UR33 ;  /* 0x0000002100207c82 */ /* 0x000fe20008000000 */
[----:B------:R-:W-:Y:S02]  /*23db0*/  UMOV UR33, URZ ;  /* 0x0000003f00217c82 */ /* 0x000fe40008000000 */
[----:B------:R-:W-:Y:S02]  /*23dc0*/  UIMAD.WIDE.U32 UR30, UR34, UR26, UR32 ;  /* 0x0000001a221e72a5 */ /* 0x000fe4000f8e0020 */
[----:B------:R-:W-:Y:S02]  /*23dd0*/  UIMAD UR34, UR36, UR26, URZ ;  /* 0x0000001a242272a4 */ /* 0x000fe4000f8e023f */
[----:B------:R-:W-:Y:S02]  /*23de0*/  UIMAD.WIDE.U32 UR30, UP1, UR36, UR25, UR30 ;  /* 0x00000019241e72a5 */ /* 0x000fe4000f82001e */
[----:B------:R-:W-:Y:S02]  /*23df0*/  UIMAD.WIDE.U32 UR32, UR36, UR26, URZ ;  /* 0x0000001a242072a5 */ /* 0x000fe4000f8e003f */
[----:B------:R-:W-:-:S02]  /*23e00*/  UIADD3 UR34, UP2, UR34, UR31, URZ ;  /* 0x0000001f22227290 */ /* 0x000fc4000ff5e03f */
[----:B------:R-:W-:Y:S02]  /*23e10*/  UIADD3.X UR32, UR33, URZ, URZ, UP1, !UPT ;  /* 0x0000003f21207290 */ /* 0x000fe40008ffe43f */
[----:B------:R-:W-:Y:S02]  /*23e20*/  UIMAD.WIDE.U32 UR30, UR34, UR24, URZ ;  /* 0x00000018221e72a5 */ /* 0x000fe4000f8e003f */
[----:B------:R-:W-:Y:S02]  /*23e30*/  UIADD3.X UR32, URZ, UR32, URZ, UP2, !UPT ;  /* 0x000000203f207290 */ /* 0x000fe400097fe43f */
[----:B------:R-:W-:Y:S02]  /*23e40*/  UIMAD UR31, UR34, UR27, UR31 ;  /* 0x0000001b221f72a4 */ /* 0x000fe4000f8e021f */
[----:B------:R-:W-:Y:S02]  /*23e50*/  UIADD3 UR33, UP2, -UR30, UR25, URZ ;  /* 0x000000191e217290 */ /* 0x000fe4000ff5e13f */
[----:B------:R-:W-:-:S02]  /*23e60*/  UIMAD UR31, UR32, UR24, UR31 ;  /* 0x00000018201f72a4 */ /* 0x000fc4000f8e021f */
[----:B------:R-:W-:Y:S02]  /*23e70*/  UISETP.GE.U32.AND UP1, UPT, UR33, UR24, UPT ;  /* 0x000000182100728c */ /* 0x000fe4000bf26070 */
[----:B------:R-:W-:Y:S02]  /*23e80*/  UIADD3.X UR32, ~UR31, UR26, URZ, UP2, !UPT ;  /* 0x0000001a1f207290 */ /* 0x000fe400097fe53f */
[----:B------:R-:W-:Y:S02]  /*23e90*/  UIADD3 UR26, UP2, -UR24, UR33, URZ ;  /* 0x00000021181a7290 */ /* 0x000fe4000ff5e13f */
[----:B------:R-:W-:Y:S02]  /*23ea0*/  UISETP.GE.U32.AND.EX UP1, UPT, UR32, UR27, UPT, UP1 ;  /* 0x0000001b2000728c */ /* 0x000fe4000bf26110 */
[----:B------:R-:W-:Y:S02]  /*23eb0*/  UIADD3 UR30, UR34, 0x1, URZ ;  /* 0x00000001221e7890 */ /* 0x000fe4000fffe03f */
[----:B------:R-:W-:-:S02]  /*23ec0*/  UIADD3.X UR31, ~UR27, UR32, URZ, UP2, !UPT ;  /* 0x000000201b1f7290 */ /* 0x000fc400097fe53f */
[----:B------:R-:W-:Y:S02]  /*23ed0*/  USEL UR26, UR26, UR33, UP1 ;  /* 0x000000211a1a7287 */ /* 0x000fe40008800000 */
[----:B------:R-:W-:Y:S02]  /*23ee0*/  USEL UR31, UR31, UR32, UP1 ;  /* 0x000000201f1f7287 */ /* 0x000fe40008800000 */
[----:B------:R-:W-:Y:S02]  /*23ef0*/  USEL UR34, UR30, UR34, UP1 ;  /* 0x000000221e227287 */ /* 0x000fe40008800000 */
[----:B------:R-:W-:Y:S02]  /*23f00*/  UISETP.GE.U32.AND UP1, UPT, UR26, UR24, UPT ;  /* 0x000000181a00728c */ /* 0x000fe4000bf26070 */
[----:B------:R-:W-:Y:S02]  /*23f10*/  UISETP.NE.U32.AND UP2, UPT, UR24, URZ, UPT ;  /* 0x0000003f1800728c */ /* 0x000fe4000bf45070 */
[----:B------:R-:W-:-:S02]  /*23f20*/  UIADD3 UR26, UR34, 0x1, URZ ;  /* 0x00000001221a7890 */ /* 0x000fc4000fffe03f */
[----:B------:R-:W-:Y:S02]  /*23f30*/  UISETP.GE.U32.AND.EX UP1, UPT, UR31, UR27, UPT, UP1 ;  /* 0x0000001b1f00728c */ /* 0x000fe4000bf26110 */
[----:B------:R-:W-:Y:S02]  /*23f40*/  UISETP.NE.AND.EX UP2, UPT, UR27, URZ, UPT, UP2 ;  /* 0x0000003f1b00728c */ /* 0x000fe4000bf45320 */
[----:B------:R-:W-:-:S04]  /*23f50*/  USEL UR26, UR26, UR34, UP1 ;  /* 0x000000221a1a7287 */ /* 0x000fc80008800000 */
[----:B------:R-:W-:Y:S01]  /*23f60*/  USEL UR27, UR26, 0xffffffff, UP2 ;  /* 0xffffffff1a1b7887 */ /* 0x000fe20009000000 */
[----:B------:R-:W-:Y:S11]  /*23f70*/  RET.REL.NODEC R2 `(_ZN7cutlass13device_kernelINS_4gemm6kernel13GemmUniversalINS1_17GroupProblemShapeIN4cute5tupleIJiiiEEEEENS1_10collective13CollectiveMmaINS1_39MainloopSm90ArrayTmaGmmaWarpSpecializedILi2ENS6_IJNS5_1CILi1EEESD_SD_EEENS1_40KernelPtrArrayTmaWarpSpecializedPingpongEEENS6_IJNSC_ILi128EEENSC_ILi256EEESH_EEENS_6half_tEPNS6_IJlSD_NSC_ILi0EEEEEESK_SN_NS5_8TiledMMAINS5_8MMA_AtomIJNS5_4SM904GMMA26MMA_64x256x16_F32F16F16_SSILNSR_5MajorE0ELST_0ELNSR_7ScaleInE1ELSU_1EEEEEENS5_6LayoutISE_NS6_IJSL_SL_SL_EEEEENS6_IJNS5_10UnderscoreES10_S10_EEEEENS5_13SM90_TMA_LOADENS5_14ComposedLayoutINS5_7SwizzleILi3ELi4ELi3EEENS5_18smem_ptr_flag_bitsILi16EEENSX_INS6_IJNSC_ILi8EEENSC_ILi64EEEEEENS6_IJS1A_SD_EEEEEEEvNS5_8identityES13_S1E_vS1F_EENS_8epilogue10collective18CollectiveEpilogueINS1H_30Sm90PtrArrayTmaWarpSpecializedILi4ELi2ELi16ELb1ELb0ELi2EEEJSJ_NS6_IJS1A_NSC_ILi32EEEEEESK_PNS6_IJSD_lSL_EEESK_S1P_NS1H_6fusion15FusionCallbacksIS1L_NS1Q_17LinearCombinationISK_fSK_fLNS_15FloatRoundStyleE2EEESJ_S1N_JEEES13_NS14_IS16_S18_NSX_INS6_IJS1A_S19_EEENS6_IJSD_S1A_EEEEEEENS5_17SM75_U16x8_LDSM_TENS5_14SM90_TMA_STOREES1Z_NS5_17SM90_U16x8_STSM_TENS5_9Copy_AtomIJNS5_17SM90_U32x4_STSM_NESK_EEEvEEEvvEEEEvNT_6ParamsE) ;  /* 0xfffffdc002207950 */ /* 0x000ff60003c3ffff */
.L_x_424:
[----:B------:R-:W-:-:S00]  /*23f80*/  BRA `(.L_x_424) ;  /* 0xfffffffc00fc7947 */ /* 0x000fc0000383ffff */
[----:B------:R-:W-:-:S00]  /*23f90*/  NOP ;  /* 0x0000000000007918 */ /* 0x000fc00000000000 */
        /* <DEDUP_REMOVED lines=14> */
.L_x_425:


//--------------------- .nv.global.init           --------------------------
	.section	.nv.global.init,"aw",@progbits
.nv.global.init:
	.type		$str$24,@object
	.size		$str$24,($str$25 - $str$24)
$str$24:
        /*0000*/ 	.byte	0x28, 0x61, 0x64, 0x64, 0x72, 0x65, 0x73, 0x73, 0x20, 0x26, 0x20, 0x6d, 0x61, 0x73, 0x6b, 0x29
        /*0010*/ 	.byte	0x20, 0x3d, 0x3d, 0x20, 0x30, 0x00
	.type		$str$25,@object
	.size		$str$25,(__unnamed_1 - $str$25)
$str$25:
        /*0016*/ 	.byte	0x2f, 0x74, 0x6d, 0x70, 0x2f, 0x63, 0x75, 0x74, 0x6c, 0x61, 0x73, 0x73, 0x5f, 0x73, 0x77, 0x65
        /*0026*/ 	.byte	0x65, 0x70, 0x5f, 0x73, 0x72, 0x63, 0x2f, 0x69, 0x6e, 0x63, 0x6c, 0x75, 0x64, 0x65, 0x2f, 0x63
        /*0036*/ 	.byte	0x75, 0x74, 0x65, 0x2f, 0x70, 0x6f, 0x69, 0x6e, 0x74, 0x65, 0x72, 0x5f, 0x66, 0x6c, 0x61, 0x67
        /*0046*/ 	.byte	0x67, 0x65, 0x64, 0x2e, 0x68, 0x70, 0x70, 0x00
	.type		__unnamed_1,@object
	.size		__unnamed_1,(.L_0 - __unnamed_1)
__unnamed_1:
        /* <DEDUP_REMOVED lines=28> */
        /*020e*/ 	.byte	0x3e, 0x3e, 0x3e, 0x3e, 0x3e, 0x5d, 0x00
.L_0:


//--------------------- .nv.shared._ZN7cutlass13device_kernelINS_4gemm6kernel13GemmUniversalINS1_17GroupProblemShapeIN4cute5tupleIJiiiEEEEENS1_10collective13CollectiveMmaINS1_39MainloopSm90ArrayTmaGmmaWarpSpecializedILi2ENS6_IJNS5_1CILi1EEESD_SD_EEENS1_40KernelPtrArrayTmaWarpSpecializedPingpongEEENS6_IJNSC_ILi128EEENSC_ILi256EEESH_EEENS_6half_tEPNS6_IJlSD_NSC_ILi0EEEEEESK_SN_NS5_8TiledMMAINS5_8MMA_AtomIJNS5_4SM904GMMA26MMA_64x256x16_F32F16F16_SSILNSR_5MajorE0ELST_0ELNSR_7ScaleInE1ELSU_1EEEEEENS5_6LayoutISE_NS6_IJSL_SL_SL_EEEEENS6_IJNS5_10UnderscoreES10_S10_EEEEENS5_13SM90_TMA_LOADENS5_14ComposedLayoutINS5_7SwizzleILi3ELi4ELi3EEENS5_18smem_ptr_flag_bitsILi16EEENSX_INS6_IJNSC_ILi8EEENSC_ILi64EEEEEENS6_IJS1A_SD_EEEEEEEvNS5_8identityES13_S1E_vS1F_EENS_8epilogue10collective18CollectiveEpilogueINS1H_30Sm90PtrArrayTmaWarpSpecializedILi4ELi2ELi16ELb1ELb0ELi2EEEJSJ_NS6_IJS1A_NSC_ILi32EEEEEESK_PNS6_IJSD_lSL_EEESK_S1P_NS1H_6fusion15FusionCallbacksIS1L_NS1Q_17LinearCombinationISK_fSK_fLNS_15FloatRoundStyleE2EEESJ_S1N_JEEES13_NS14_IS16_S18_NSX_INS6_IJS1A_S19_EEENS6_IJSD_S1A_EEEEEEENS5_17SM75_U16x8_LDSM_TENS5_14SM90_TMA_STOREES1Z_NS5_17SM90_U16x8_STSM_TENS5_9Copy_AtomIJNS5_17SM90_U32x4_STSM_NESK_EEEvEEEvvEEEEvNT_6ParamsE --------------------------
	.section	.nv.shared._ZN7cutlass13device_kernelINS_4gemm6kernel13GemmUniversalINS1_17GroupProblemShapeIN4cute5tupleIJiiiEEEEENS1_10collective13CollectiveMmaINS1_39MainloopSm90ArrayTmaGmmaWarpSpecializedILi2ENS6_IJNS5_1CILi1EEESD_SD_EEENS1_40KernelPtrArrayTmaWarpSpecializedPingpongEEENS6_IJNSC_ILi128EEENSC_ILi256EEESH_EEENS_6half_tEPNS6_IJlSD_NSC_ILi0EEEEEESK_SN_NS5_8TiledMMAINS5_8MMA_AtomIJNS5_4SM904GMMA26MMA_64x256x16_F32F16F16_SSILNSR_5MajorE0ELST_0ELNSR_7ScaleInE1ELSU_1EEEEEENS5_6LayoutISE_NS6_IJSL_SL_SL_EEEEENS6_IJNS5_10UnderscoreES10_S10_EEEEENS5_13SM90_TMA_LOADENS5_14ComposedLayoutINS5_7SwizzleILi3ELi4ELi3EEENS5_18smem_ptr_flag_bitsILi16EEENSX_INS6_IJNSC_ILi8EEENSC_ILi64EEEEEENS6_IJS1A_SD_EEEEEEEvNS5_8identityES13_S1E_vS1F_EENS_8epilogue10collective18CollectiveEpilogueINS1H_30Sm90PtrArrayTmaWarpSpecializedILi4ELi2ELi16ELb1ELb0ELi2EEEJSJ_NS6_IJS1A_NSC_ILi32EEEEEESK_PNS6_IJSD_lSL_EEESK_S1P_NS1H_6fusion15FusionCallbacksIS1L_NS1Q_17LinearCombinationISK_fSK_fLNS_15FloatRoundStyleE2EEESJ_S1N_JEEES13_NS14_IS16_S18_NSX_INS6_IJS1A_S19_EEENS6_IJSD_S1A_EEEEEEENS5_17SM75_U16x8_LDSM_TENS5_14SM90_TMA_STOREES1Z_NS5_17SM90_U16x8_STSM_TENS5_9Copy_AtomIJNS5_17SM90_U32x4_STSM_NESK_EEEvEEEvvEEEEvNT_6ParamsE,"aw",@nobits
	.sectionflags	@""
	.align	16
	.zero		1024


//--------------------- .nv.shared.reserved.0     --------------------------
	.section	.nv.shared.reserved.0,"aw",@nobits
	.weak		__nv_reservedSMEM_offset_0_alias
	.size		__nv_reservedSMEM_offset_0_alias, 0, 0
	.other		__nv_reservedSMEM_offset_0_alias,@"STO_CUDA_RESERVED_SHARED STV_DEFAULT"
__nv_reservedSMEM_offset_0_alias:
	.zero		0


//--------------------- .nv.global                --------------------------
	.section	.nv.global,"aw",@nobits
.nv.global:
	.type		_ZN39_INTERNAL_3eaa7fc3_4_k_cu_f3114891_38134cute1_E,@object
	.size		_ZN39_INTERNAL_3eaa7fc3_4_k_cu_f3114891_38134cute1_E,(_ZN39_INTERNAL_3eaa7fc3_4_k_cu_f3114891_38134cuda3std3__45__cpo6cbeginE - _ZN39_INTERNAL_3eaa7fc3_4_k_cu_f3114891_38134cute1_E)
_ZN39_INTERNAL_3eaa7fc3_4_k_cu_f3114891_38134cute1_E:
	.zero		1
	.type		_ZN39_INTERNAL_3eaa7fc3_4_k_cu_f3114891_38134cuda3std3__45__cpo6cbeginE,@object
	.size		_ZN39_INTERNAL_3eaa7fc3_4_k_cu_f3114891_38134cuda3std3__45__cpo6cbeginE,(_ZN39_INTERNAL_3eaa7fc3_4_k_cu_f3114891_38134cuda3std3__48in_placeE - _ZN39_INTERNAL_3eaa7fc3_4_k_cu_f3114891_38134cuda3std3__45__cpo6cbeginE)
_ZN39_INTERNAL_3eaa7fc3_4_k_cu_f3114891_38134cuda3std3__45__cpo6cbeginE:
	.zero		1
	.type		_ZN39_INTERNAL_3eaa7fc3_4_k_cu_f3114891_38134cuda3std3__48in_placeE,@object
	.size		_ZN39_INTERNAL_3eaa7fc3_4_k_cu_f3114891_38134cuda3std3__48in_placeE,(_ZN39_INTERNAL_3eaa7fc3_4_k_cu_f3114891_38134cuda3std6ranges3__45__cpo9iter_moveE - _ZN39_INTERNAL_3eaa7fc3_4_k_cu_f3114891_38134cuda3std3__48in_placeE)
_ZN39_INTERNAL_3eaa7fc3_4_k_cu_f3114891_38134cuda3std3__48in_placeE:
	.zero		1
	.type		_ZN39_INTERNAL_3eaa7fc3_4_k_cu_f3114891_38134cuda3std6ranges3__45__cpo9iter_moveE,@object
	.size		_ZN39_INTERNAL_3eaa7fc3_4_k_cu_f3114891_38134cuda3std6ranges3__45__cpo9iter_moveE,(_ZN39_INTERNAL_3eaa7fc3_4_k_cu_f3114891_38134cuda3std3__45__cpo5beginE - _ZN39_INTERNAL_3eaa7fc3_4_k_cu_f3114891_38134cuda3std6ranges3__45__cpo9iter_moveE)
_ZN39_INTERNAL_3eaa7fc3_4_k_cu_f3114891_38134cuda3std6ranges3__45__cpo9iter_moveE:
	.zero		1
	.type		_ZN39_INTERNAL_3eaa7fc3_4_k_cu_f3114891_38134cuda3std3__45__cpo5beginE,@object
	.size		_ZN39_INTERNAL_3eaa7fc3_4_k_cu_f3114891_38134cuda3std3__45__cpo5beginE,(_ZN39_INTERNAL_3eaa7fc3_4_k_cu_f3114891_38134cuda3std3__441_GLOBAL__N__3eaa7fc3_4_k_cu_f3114891_38136ignoreE - _ZN39_INTERNAL_3eaa7fc3_4_k_cu_f3114891_38134cuda3std3__45__cpo5beginE)
_ZN39_INTERNAL_3eaa7fc3_4_k_cu_f3114891_38134cuda3std3__45__cpo5beginE:
	.zero		1
	.type		_ZN39_INTERNAL_3eaa7fc3_4_k_cu_f3114891_38134cuda3std3__441_GLOBAL__N__3eaa7fc3_4_k_cu_f3114891_38136ignoreE,@object
	.size		_ZN39_INTERNAL_3eaa7fc3_4_k_cu_f3114891_38134cuda3std3__441_GLOBAL__N__3eaa7fc3_4_k_cu_f3114891_38136ignoreE,(_ZN39_INTERNAL_3eaa7fc3_4_k_cu_f3114891_38134cute7productE - _ZN39_INTERNAL_3eaa7fc3_4_k_cu_f3114891_38134cuda3std3__441_GLOBAL__N__3eaa7fc3_4_k_cu_f3114891_38136ignoreE)
_ZN39_INTERNAL_3eaa7fc3_4_k_cu_f3114891_38134cuda3std3__441_GLOBAL__N__3eaa7fc3_4_k_cu_f3114891_38136ignoreE:
	.zero		1
	.type		_ZN39_INTERNAL_3eaa7fc3_4_k_cu_f3114891_38134cute7productE,@object
	.size		_ZN39_INTERNAL_3eaa7fc3_4_k_cu_f3114891_38134cute7productE,(_ZN39_INTERNAL_3eaa7fc3_4_k_cu_f3114891_38134cuda3std3__45__cpo3endE - _ZN39_INTERNAL_3eaa7fc3_4_k_cu_f3114891_38134cute7productE)
_ZN39_INTERNAL_3eaa7fc3_4_k_cu_f3114891_38134cute7productE:
	.zero		1
	.type		_ZN39_INTERNAL_3eaa7fc3_4_k_cu_f3114891_38134cuda3std3__45__cpo3endE,@object
	.size		_ZN39_INTERNAL_3eaa7fc3_4_k_cu_f3114891_38134cuda3std3__45__cpo3endE,(_ZN39_INTERNAL_3eaa7fc3_4_k_cu_f3114891_38134cuda3std3__419piecewise_constructE - _ZN39_INTERNAL_3eaa7fc3_4_k_cu_f3114891_38134cuda3std3__45__cpo3endE)
_ZN39_INTERNAL_3eaa7fc3_4_k_cu_f3114891_38134cuda3std3__45__cpo3endE:
	.zero		1
	.type		_ZN39_INTERNAL_3eaa7fc3_4_k_cu_f3114891_38134cuda3std3__419piecewise_constructE,@object
	.size		_ZN39_INTERNAL_3eaa7fc3_4_k_cu_f3114891_38134cuda3std3__419piecewise_constructE,(_ZN39_INTERNAL_3eaa7fc3_4_k_cu_f3114891_38134cuda3std3__45__cpo4cendE - _ZN39_INTERNAL_3eaa7fc3_4_k_cu_f3114891_38134cuda3std3__419piecewise_constructE)
_ZN39_INTERNAL_3eaa7fc3_4_k_cu_f3114891_38134cuda3std3__419piecewise_constructE:
	.zero		1
	.type		_ZN39_INTERNAL_3eaa7fc3_4_k_cu_f3114891_38134cuda3std3__45__cpo4cendE,@object
	.size		_ZN39_INTERNAL_3eaa7fc3_4_k_cu_f3114891_38134cuda3std3__45__cpo4cendE,(_ZN39_INTERNAL_3eaa7fc3_4_k_cu_f3114891_38134cuda3std6ranges3__45__cpo4swapE - _ZN39_INTERNAL_3eaa7fc3_4_k_cu_f3114891_38134cuda3std3__45__cpo4cendE)
_ZN39_INTERNAL_3eaa7fc3_4_k_cu_f3114891_38134cuda3std3__45__cpo4cendE:
	.zero		1
	.type		_ZN39_INTERNAL_3eaa7fc3_4_k_cu_f3114891_38134cuda3std6ranges3__45__cpo4swapE,@object
	.size		_ZN39_INTERNAL_3eaa7fc3_4_k_cu_f3114891_38134cuda3std6ranges3__45__cpo4swapE,(.L_8 - _ZN39_INTERNAL_3eaa7fc3_4_k_cu_f3114891_38134cuda3std6ranges3__45__cpo4swapE)
_ZN39_INTERNAL_3eaa7fc3_4_k_cu_f3114891_38134cuda3std6ranges3__45__cpo4swapE:
	.zero		1
.L_8:


//--------------------- .nv.constant0._ZN7cutlass13device_kernelINS_4gemm6kernel13GemmUniversalINS1_17GroupProblemShapeIN4cute5tupleIJiiiEEEEENS1_10collective13CollectiveMmaINS1_39MainloopSm90ArrayTmaGmmaWarpSpecializedILi2ENS6_IJNS5_1CILi1EEESD_SD_EEENS1_40KernelPtrArrayTmaWarpSpecializedPingpongEEENS6_IJNSC_ILi128EEENSC_ILi256EEESH_EEENS_6half_tEPNS6_IJlSD_NSC_ILi0EEEEEESK_SN_NS5_8TiledMMAINS5_8MMA_AtomIJNS5_4SM904GMMA26MMA_64x256x16_F32F16F16_SSILNSR_5MajorE0ELST_0ELNSR_7ScaleInE1ELSU_1EEEEEENS5_6LayoutISE_NS6_IJSL_SL_SL_EEEEENS6_IJNS5_10UnderscoreES10_S10_EEEEENS5_13SM90_TMA_LOADENS5_14ComposedLayoutINS5_7SwizzleILi3ELi4ELi3EEENS5_18smem_ptr_flag_bitsILi16EEENSX_INS6_IJNSC_ILi8EEENSC_ILi64EEEEEENS6_IJS1A_SD_EEEEEEEvNS5_8identityES13_S1E_vS1F_EENS_8epilogue10collective18CollectiveEpilogueINS1H_30Sm90PtrArrayTmaWarpSpecializedILi4ELi2ELi16ELb1ELb0ELi2EEEJSJ_NS6_IJS1A_NSC_ILi32EEEEEESK_PNS6_IJSD_lSL_EEESK_S1P_NS1H_6fusion15FusionCallbacksIS1L_NS1Q_17LinearCombinationISK_fSK_fLNS_15FloatRoundStyleE2EEESJ_S1N_JEEES13_NS14_IS16_S18_NSX_INS6_IJS1A_S19_EEENS6_IJSD_S1A_EEEEEEENS5_17SM75_U16x8_LDSM_TENS5_14SM90_TMA_STOREES1Z_NS5_17SM90_U16x8_STSM_TENS5_9Copy_AtomIJNS5_17SM90_U32x4_STSM_NESK_EEEvEEEvvEEEEvNT_6ParamsE --------------------------
	.section	.nv.constant0._ZN7cutlass13device_kernelINS_4gemm6kernel13GemmUniversalINS1_17GroupProblemShapeIN4cute5tupleIJiiiEEEEENS1_10collective13CollectiveMmaINS1_39MainloopSm90ArrayTmaGmmaWarpSpecializedILi2ENS6_IJNS5_1CILi1EEESD_SD_EEENS1_40KernelPtrArrayTmaWarpSpecializedPingpongEEENS6_IJNSC_ILi128EEENSC_ILi256EEESH_EEENS_6half_tEPNS6_IJlSD_NSC_ILi0EEEEEESK_SN_NS5_8TiledMMAINS5_8MMA_AtomIJNS5_4SM904GMMA26MMA_64x256x16_F32F16F16_SSILNSR_5MajorE0ELST_0ELNSR_7ScaleInE1ELSU_1EEEEEENS5_6LayoutISE_NS6_IJSL_SL_SL_EEEEENS6_IJNS5_10UnderscoreES10_S10_EEEEENS5_13SM90_TMA_LOADENS5_14ComposedLayoutINS5_7SwizzleILi3ELi4ELi3EEENS5_18smem_ptr_flag_bitsILi16EEENSX_INS6_IJNSC_ILi8EEENSC_ILi64EEEEEENS6_IJS1A_SD_EEEEEEEvNS5_8identityES13_S1E_vS1F_EENS_8epilogue10collective18CollectiveEpilogueINS1H_30Sm90PtrArrayTmaWarpSpecializedILi4ELi2ELi16ELb1ELb0ELi2EEEJSJ_NS6_IJS1A_NSC_ILi32EEEEEESK_PNS6_IJSD_lSL_EEESK_S1P_NS1H_6fusion15FusionCallbacksIS1L_NS1Q_17LinearCombinationISK_fSK_fLNS_15FloatRoundStyleE2EEESJ_S1N_JEEES13_NS14_IS16_S18_NSX_INS6_IJS1A_S19_EEENS6_IJSD_S1A_EEEEEEENS5_17SM75_U16x8_LDSM_TENS5_14SM90_TMA_STOREES1Z_NS5_17SM90_U16x8_STSM_TENS5_9Copy_AtomIJNS5_17SM90_U32x4_STSM_NESK_EEEvEEEvvEEEEvNT_6ParamsE,"a",@progbits
	.sectionflags	@""
	.align	4
.nv.constant0._ZN7cutlass13device_kernelINS_4gemm6kernel13GemmUniversalINS1_17GroupProblemShapeIN4cute5tupleIJiiiEEEEENS1_10collective13CollectiveMmaINS1_39MainloopSm90ArrayTmaGmmaWarpSpecializedILi2ENS6_IJNS5_1CILi1EEESD_SD_EEENS1_40KernelPtrArrayTmaWarpSpecializedPingpongEEENS6_IJNSC_ILi128EEENSC_ILi256EEESH_EEENS_6half_tEPNS6_IJlSD_NSC_ILi0EEEEEESK_SN_NS5_8TiledMMAINS5_8MMA_AtomIJNS5_4SM904GMMA26MMA_64x256x16_F32F16F16_SSILNSR_5MajorE0ELST_0ELNSR_7ScaleInE1ELSU_1EEEEEENS5_6LayoutISE_NS6_IJSL_SL_SL_EEEEENS6_IJNS5_10UnderscoreES10_S10_EEEEENS5_13SM90_TMA_LOADENS5_14ComposedLayoutINS5_7SwizzleILi3ELi4ELi3EEENS5_18smem_ptr_flag_bitsILi16EEENSX_INS6_IJNSC_ILi8EEENSC_ILi64EEEEEENS6_IJS1A_SD_EEEEEEEvNS5_8identityES13_S1E_vS1F_EENS_8epilogue10collective18CollectiveEpilogueINS1H_30Sm90PtrArrayTmaWarpSpecializedILi4ELi2ELi16ELb1ELb0ELi2EEEJSJ_NS6_IJS1A_NSC_ILi32EEEEEESK_PNS6_IJSD_lSL_EEESK_S1P_NS1H_6fusion15FusionCallbacksIS1L_NS1Q_17LinearCombinationISK_fSK_fLNS_15FloatRoundStyleE2EEESJ_S1N_JEEES13_NS14_IS16_S18_NSX_INS6_IJS1A_S19_EEENS6_IJSD_S1A_EEEEEEENS5_17SM75_U16x8_LDSM_TENS5_14SM90_TMA_STOREES1Z_NS5_17SM90_U16x8_STSM_TENS5_9Copy_AtomIJNS5_17SM90_U32x4_STSM_NESK_EEEvEEEvvEEEEvNT_6ParamsE:
	.zero		2432


//--------------------- SYMBOLS --------------------------

	.type		.nv.reservedSmem.offset0,@object
	.size		.nv.reservedSmem.offset0,0x4
	.type		__assertfail,@function
